def matmul_kernel(
    a_ptr,
    b_ptr,
    c_ptr,
    M,
    N,
    K,
    stride_am,
    stride_ak,
    stride_bk,
    stride_bn,
    stride_cm,
    stride_cn,
    BLOCK_M: tl.constexpr,
    BLOCK_N: tl.constexpr,
    BLOCK_K: tl.constexpr,
    GROUP_M: tl.constexpr,
):
    pid = tl.program_id(axis=0)
    num_pid_m = tl.cdiv(M, BLOCK_M)
    num_pid_n = tl.cdiv(N, BLOCK_N)
    num_pid_in_group = GROUP_M * num_pid_n
    group_id = pid // num_pid_in_group
    first_pid_m = group_id * GROUP_M
    group_size_m = min(num_pid_m - first_pid_m, GROUP_M)
    pid_m = first_pid_m + ((pid % num_pid_in_group) % group_size_m)
    pid_n = (pid % num_pid_in_group) // group_size_m

    offs_am = (pid_m * BLOCK_M + tl.arange(0, BLOCK_M)) % M
    offs_bn = (pid_n * BLOCK_N + tl.arange(0, BLOCK_N)) % N
    offs_k = tl.arange(0, BLOCK_K)
    a_ptrs = a_ptr + offs_am[:, None] * stride_am + offs_k[None, :] * stride_ak
    b_ptrs = b_ptr + offs_k[:, None] * stride_bk + offs_bn[None, :] * stride_bn

    acc = tl.zeros((BLOCK_M, BLOCK_N), dtype=tl.float32)
    for kk in range(0, tl.cdiv(K, BLOCK_K)):
        a = tl.load(a_ptrs, mask=offs_k[None, :] < K - kk * BLOCK_K, other=0.0)
        b = tl.load(b_ptrs, mask=offs_k[:, None] < K - kk * BLOCK_K, other=0.0)
        acc = tl.dot(a, b, acc)
        a_ptrs += BLOCK_K * stride_ak
        b_ptrs += BLOCK_K * stride_bk

    c = acc.to(c_ptr.dtype.element_ty)
    offs_cm = pid_m * BLOCK_M + tl.arange(0, BLOCK_M)
    offs_cn = pid_n * BLOCK_N + tl.arange(0, BLOCK_N)
    c_ptrs = c_ptr + offs_cm[:, None] * stride_cm + offs_cn[None, :] * stride_cn
    mask = (offs_cm[:, None] < M) & (offs_cn[None, :] < N)
    tl.store(c_ptrs, c, mask=mask)

# config = {"BLOCK_K": 64, "BLOCK_M": 128, "BLOCK_N": 512, "GROUP_M": 1, "arch": "sm_80", "dtype": "fp32", "num_ctas": 1, "num_stages": 3, "num_warps": 4}
# arch = sm_80


// ===== COMPILED SASS (sm_80) =====

	.target	sm_80

	.elftype	@"ET_EXEC"


//--------------------- .note.nv.tkinfo           --------------------------
	.section	.note.nv.tkinfo,"",@"SHT_NOTE"
	.sectionflags	@"SHF_NOTE_NV_TKINFO"
	.tkinfo
        /*0018*/ 	.word	0x00000002
        /*0030*/ 	.string	""
        /*0030*/ 	.string	"ptxas"
        /*0030*/ 	.string	"Cuda compilation tools, release 13.0, V13.0.88"
        /*0030*/ 	.string	"Build cuda_13.0.r13.0/compiler.36424714_0"
        /*0030*/ 	.string	"-v  -suppress-debug-info  -lineinfo  -arch sm_80 "



//--------------------- .note.nv.cuinfo           --------------------------
	.section	.note.nv.cuinfo,"",@"SHT_NOTE"
	.sectionflags	@"SHF_NOTE_NV_CUINFO"
        /*0018*/ 	.short	0x0002
        /*001a*/ 	.short	0x0050
        /*001c*/ 	.short	0x0082
	.zero		2


//--------------------- .nv.info                  --------------------------
	.section	.nv.info,"",@"SHT_CUDA_INFO"
	.align	4


	//----- nvinfo : EIATTR_REGCOUNT
	.align		4
        /*0000*/ 	.byte	0x04, 0x2f
        /*0002*/ 	.short	(.L_1 - .L_0)
	.align		4
.L_0:
        /*0004*/ 	.word	index@(matmul_kernel)
        /*0008*/ 	.word	0x000000ff


	//----- nvinfo : EIATTR_FRAME_SIZE
	.align		4
.L_1:
        /*000c*/ 	.byte	0x04, 0x11
        /*000e*/ 	.short	(.L_3 - .L_2)
	.align		4
.L_2:
        /*0010*/ 	.word	index@(matmul_kernel)
        /*0014*/ 	.word	0x00002268


	//----- nvinfo : EIATTR_MIN_STACK_SIZE
	.align		4
.L_3:
        /*0018*/ 	.byte	0x04, 0x12
        /*001a*/ 	.short	(.L_5 - .L_4)
	.align		4
.L_4:
        /*001c*/ 	.word	index@(matmul_kernel)
        /*0020*/ 	.word	0x00002268
.L_5:


//--------------------- .nv.info.matmul_kernel    --------------------------
	.section	.nv.info.matmul_kernel,"",@"SHT_CUDA_INFO"
	.sectionflags	@""
	.align	4


	//----- nvinfo : EIATTR_CUDA_API_VERSION
	.align		4
        /*0000*/ 	.byte	0x04, 0x37
        /*0002*/ 	.short	(.L_7 - .L_6)
.L_6:
        /*0004*/ 	.word	0x00000082


	//----- nvinfo : EIATTR_SW2861232_WAR
	.align		4
.L_7:
        /*0008*/ 	.byte	0x01, 0x35
	.zero		2


	//----- nvinfo : EIATTR_PARAM_CBANK
	.align		4
        /*000c*/ 	.byte	0x04, 0x0a
        /*000e*/ 	.short	(.L_9 - .L_8)
	.align		4
.L_8:
        /*0010*/ 	.word	index@(.nv.constant0.matmul_kernel)
        /*0014*/ 	.short	0x0160
        /*0016*/ 	.short	0x0050


	//----- nvinfo : EIATTR_CBANK_PARAM_SIZE
	.align		4
.L_9:
        /*0018*/ 	.byte	0x03, 0x19
        /*001a*/ 	.short	0x0050


	//----- nvinfo : EIATTR_KPARAM_INFO
	.align		4
        /*001c*/ 	.byte	0x04, 0x17
        /*001e*/ 	.short	(.L_11 - .L_10)
.L_10:
        /*0020*/ 	.word	0x00000000
        /*0024*/ 	.short	0x000d
        /*0026*/ 	.short	0x0048
        /*0028*/ 	.byte	0x00, 0xf4, 0x21, 0x00


	//----- nvinfo : EIATTR_KPARAM_INFO
	.align		4
.L_11:
        /*002c*/ 	.byte	0x04, 0x17
        /*002e*/ 	.short	(.L_13 - .L_12)
.L_12:
        /*0030*/ 	.word	0x00000000
        /*0034*/ 	.short	0x000c
        /*0036*/ 	.short	0x0040
        /*0038*/ 	.byte	0x00, 0xf4, 0x21, 0x00


	//----- nvinfo : EIATTR_KPARAM_INFO
	.align		4
.L_13:
        /*003c*/ 	.byte	0x04, 0x17
        /*003e*/ 	.short	(.L_15 - .L_14)
.L_14:
        /*0040*/ 	.word	0x00000000
        /*0044*/ 	.short	0x000b
        /*0046*/ 	.short	0x0038
        /*0048*/ 	.byte	0x00, 0xf0, 0x11, 0x00


	//----- nvinfo : EIATTR_KPARAM_INFO
	.align		4
.L_15:
        /*004c*/ 	.byte	0x04, 0x17
        /*004e*/ 	.short	(.L_17 - .L_16)
.L_16:
        /*0050*/ 	.word	0x00000000
        /*0054*/ 	.short	0x000a
        /*0056*/ 	.short	0x0034
        /*0058*/ 	.byte	0x00, 0xf0, 0x11, 0x00


	//----- nvinfo : EIATTR_KPARAM_INFO
	.align		4
.L_17:
        /*005c*/ 	.byte	0x04, 0x17
        /*005e*/ 	.short	(.L_19 - .L_18)
.L_18:
        /*0060*/ 	.word	0x00000000
        /*0064*/ 	.short	0x0009
        /*0066*/ 	.short	0x0030
        /*0068*/ 	.byte	0x00, 0xf0, 0x11, 0x00


	//----- nvinfo : EIATTR_KPARAM_INFO
	.align		4
.L_19:
        /*006c*/ 	.byte	0x04, 0x17
        /*006e*/ 	.short	(.L_21 - .L_20)
.L_20:
        /*0070*/ 	.word	0x00000000
        /*0074*/ 	.short	0x0008
        /*0076*/ 	.short	0x002c
        /*0078*/ 	.byte	0x00, 0xf0, 0x11, 0x00


	//----- nvinfo : EIATTR_KPARAM_INFO
	.align		4
.L_21:
        /*007c*/ 	.byte	0x04, 0x17
        /*007e*/ 	.short	(.L_23 - .L_22)
.L_22:
        /*0080*/ 	.word	0x00000000
        /*0084*/ 	.short	0x0007
        /*0086*/ 	.short	0x0028
        /*0088*/ 	.byte	0x00, 0xf0, 0x11, 0x00


	//----- nvinfo : EIATTR_KPARAM_INFO
	.align		4
.L_23:
        /*008c*/ 	.byte	0x04, 0x17
        /*008e*/ 	.short	(.L_25 - .L_24)
.L_24:
        /*0090*/ 	.word	0x00000000
        /*0094*/ 	.short	0x0006
        /*0096*/ 	.short	0x0024
        /*0098*/ 	.byte	0x00, 0xf0, 0x11, 0x00


	//----- nvinfo : EIATTR_KPARAM_INFO
	.align		4
.L_25:
        /*009c*/ 	.byte	0x04, 0x17
        /*009e*/ 	.short	(.L_27 - .L_26)
.L_26:
        /*00a0*/ 	.word	0x00000000
        /*00a4*/ 	.short	0x0005
        /*00a6*/ 	.short	0x0020
        /*00a8*/ 	.byte	0x00, 0xf0, 0x11, 0x00


	//----- nvinfo : EIATTR_KPARAM_INFO
	.align		4
.L_27:
        /*00ac*/ 	.byte	0x04, 0x17
        /*00ae*/ 	.short	(.L_29 - .L_28)
.L_28:
        /*00b0*/ 	.word	0x00000000
        /*00b4*/ 	.short	0x0004
        /*00b6*/ 	.short	0x001c
        /*00b8*/ 	.byte	0x00, 0xf0, 0x11, 0x00


	//----- nvinfo : EIATTR_KPARAM_INFO
	.align		4
.L_29:
        /*00bc*/ 	.byte	0x04, 0x17
        /*00be*/ 	.short	(.L_31 - .L_30)
.L_30:
        /*00c0*/ 	.word	0x00000000
        /*00c4*/ 	.short	0x0003
        /*00c6*/ 	.short	0x0018
        /*00c8*/ 	.byte	0x00, 0xf0, 0x11, 0x00


	//----- nvinfo : EIATTR_KPARAM_INFO
	.align		4
.L_31:
        /*00cc*/ 	.byte	0x04, 0x17
        /*00ce*/ 	.short	(.L_33 - .L_32)
.L_32:
        /*00d0*/ 	.word	0x00000000
        /*00d4*/ 	.short	0x0002
        /*00d6*/ 	.short	0x0010
        /*00d8*/ 	.byte	0x00, 0xf4, 0x21, 0x00


	//----- nvinfo : EIATTR_KPARAM_INFO
	.align		4
.L_33:
        /*00dc*/ 	.byte	0x04, 0x17
        /*00de*/ 	.short	(.L_35 - .L_34)
.L_34:
        /*00e0*/ 	.word	0x00000000
        /*00e4*/ 	.short	0x0001
        /*00e6*/ 	.short	0x0008
        /*00e8*/ 	.byte	0x00, 0xf4, 0x21, 0x00


	//----- nvinfo : EIATTR_KPARAM_INFO
	.align		4
.L_35:
        /*00ec*/ 	.byte	0x04, 0x17
        /*00ee*/ 	.short	(.L_37 - .L_36)
.L_36:
        /*00f0*/ 	.word	0x00000000
        /*00f4*/ 	.short	0x0000
        /*00f6*/ 	.short	0x0000
        /*00f8*/ 	.byte	0x00, 0xf4, 0x21, 0x00


	//----- nvinfo : EIATTR_MAXREG_COUNT
	.align		4
.L_37:
        /*00fc*/ 	.byte	0x03, 0x1b
        /*00fe*/ 	.short	0x00ff


	//----- nvinfo : EIATTR_NUM_BARRIERS
	.align		4
        /*0100*/ 	.byte	0x02, 0x4c
        /*0102*/ 	.byte	0x01
	.zero		1


	//----- nvinfo : EIATTR_ANNOTATIONS
	.align		4
        /*0104*/ 	.byte	0x04, 0x55
        /*0106*/ 	.short	(.L_39 - .L_38)


	//   ....[0]....
.L_38:
        /*0108*/ 	.word	0x00000001
        /*010c*/ 	.byte	0x80, 0x05, 0x00, 0x00, 0x01, 0x00, 0x00, 0x00, 0x20, 0x07, 0x00, 0x00, 0x01, 0x00, 0x00, 0x00
        /* <DEDUP_REMOVED lines=547> */
        /*234c*/ 	.byte	0x20, 0x8b, 0x01, 0x00, 0x01, 0x00, 0x00, 0x00, 0x40, 0x8b, 0x01, 0x00


	//----- nvinfo : EIATTR_MERCURY_ISA_VERSION
	.align		4
.L_39:
        /*2358*/ 	.byte	0x03, 0x5f
        /*235a*/ 	.short	0x0000


	//----- nvinfo : EIATTR_EXIT_INSTR_OFFSETS
	.align		4
        /*235c*/ 	.byte	0x04, 0x1c
        /*235e*/ 	.short	(.L_41 - .L_40)


	//   ....[0]....
.L_40:
        /*2360*/ 	.word	0x0005b760


	//   ....[1]....
        /*2364*/ 	.word	0x0005b780


	//----- nvinfo : EIATTR_REQNTID
	.align		4
.L_41:
        /*2368*/ 	.byte	0x04, 0x10
        /*236a*/ 	.short	(.L_43 - .L_42)
.L_42:
        /*236c*/ 	.word	0x00000080
        /*2370*/ 	.word	0x00000001
        /*2374*/ 	.word	0x00000001
.L_43:


//--------------------- .nv.callgraph             --------------------------
	.section	.nv.callgraph,"",@"SHT_CUDA_CALLGRAPH"
	.align	4
	.sectionentsize	8
	.align		4
        /*0000*/ 	.word	0x00000000
	.align		4
        /*0004*/ 	.word	0xffffffff
	.align		4
        /*0008*/ 	.word	0x00000000
	.align		4
        /*000c*/ 	.word	0xfffffffe
	.align		4
        /*0010*/ 	.word	0x00000000
	.align		4
        /*0014*/ 	.word	0xfffffffd
	.align		4
        /*0018*/ 	.word	0x00000000
	.align		4
        /*001c*/ 	.word	0xfffffffc


//--------------------- .nv.rel.action            --------------------------
	.section	.nv.rel.action,"",@"SHT_CUDA_RELOCINFO"
	.align	8
	.sectionentsize	8
        /*0000*/ 	.byte	0x73, 0x00, 0x00, 0x00, 0x00, 0x00, 0x00, 0x00, 0x00, 0x00, 0x00, 0x11, 0x25, 0x00, 0x05, 0x36


//--------------------- .nv.constant0.matmul_kernel --------------------------
	.section	.nv.constant0.matmul_kernel,"a",@progbits
	.sectionflags	@""
	.align	4
.nv.constant0.matmul_kernel:
	.zero		432


//--------------------- .text.matmul_kernel       --------------------------
	.section	.text.matmul_kernel,"ax",@progbits
	.sectioninfo	@"SHI_REGISTERS=255"
	.align	128
        .global         matmul_kernel
        .type           matmul_kernel,@function
        .size           matmul_kernel,(.L_x_4 - matmul_kernel)
        .other          matmul_kernel,@"STO_CUDA_ENTRY STV_DEFAULT"
matmul_kernel:
.text.matmul_kernel:
[----:B------:R-:W-:Y:S02]  /*0000*/  IMAD.MOV.U32 R1, RZ, RZ, c[0x0][0x28] ;  /* 0x00000a00ff017624 */ /* 0x000fe400078e00ff */
[----:B------:R-:W-:Y:S01]  /*0010*/  IMAD.MOV.U32 R0, RZ, RZ, c[0x0][0x17c] ;  /* 0x00005f00ff007624 */ /* 0x000fe200078e00ff */
[----:B------:R-:W1:Y:S01]  /*0020*/  S2R R5, SR_CTAID.X ;  /* 0x0000000000057919 */ /* 0x000e620000002500 */
[----:B------:R-:W-:Y:S02]  /*0030*/  IABS R19, c[0x0][0x178] ;  /* 0x00005e0000137a13 */ /* 0x000fe40000000000 */
[----:B------:R-:W-:Y:S01]  /*0040*/  IADD3 R1, R1, -0x2268, RZ ;  /* 0xffffdd9801017810 */ /* 0x000fe20007ffe0ff */
[----:B------:R-:W2:Y:S01]  /*0050*/  S2R R11, SR_TID.X ;  /* 0x00000000000b7919 */ /* 0x000ea20000002100 */
[----:B------:R-:W-:-:S04]  /*0060*/  IADD3 R0, R0, 0x1ff, RZ ;  /* 0x000001ff00007810 */ /* 0x000fc80007ffe0ff */
[----:B------:R-:W-:-:S04]  /*0070*/  SHF.R.S32.HI R3, RZ, 0x1f, R0 ;  /* 0x0000001fff037819 */ /* 0x000fc80000011400 */
[----:B------:R-:W-:-:S04]  /*0080*/  LEA.HI R3, R3, R0, RZ, 0x9 ;  /* 0x0000000003037211 */ /* 0x000fc800078f48ff */
[----:B------:R-:W-:-:S04]  /*0090*/  SHF.R.S32.HI R4, RZ, 0x9, R3 ;  /* 0x00000009ff047819 */ /* 0x000fc80000011403 */
[-C--:B------:R-:W-:Y:S02]  /*00a0*/  IABS R7, R4.reuse ;  /* 0x0000000400077213 */ /* 0x080fe40000000000 */
[----:B------:R-:W-:Y:S02]  /*00b0*/  IABS R10, R4 ;  /* 0x00000004000a7213 */ /* 0x000fe40000000000 */
[----:B------:R-:W3:Y:S01]  /*00c0*/  I2F.RP R0, R7 ;  /* 0x0000000700007306 */ /* 0x000ee20000209400 */
[----:B-1----:R-:W-:Y:S02]  /*00d0*/  IABS R8, R5 ;  /* 0x0000000500087213 */ /* 0x002fe40000000000 */
[----:B--2---:R-:W-:-:S04]  /*00e0*/  SHF.R.U32.HI R247, RZ, 0x6, R11 ;  /* 0x00000006fff77819 */ /* 0x004fc8000001160b */
[----:B------:R-:W-:Y:S01]  /*00f0*/  SGXT.U32 R247, R247, 0x1 ;  /* 0x00000001f7f7781a */ /* 0x000fe20000000000 */
[----:B---3--:R-:W1:Y:S02]  /*0100*/  MUFU.RCP R0, R0 ;  /* 0x0000000000007308 */ /* 0x008e640000001000 */
[----:B-1----:R-:W-:Y:S01]  /*0110*/  IADD3 R2, R0, 0xffffffe, RZ ;  /* 0x0ffffffe00027810 */ /* 0x002fe20007ffe0ff */
[----:B------:R-:W-:-:S05]  /*0120*/  IMAD.MOV R0, RZ, RZ, -R10 ;  /* 0x000000ffff007224 */ /* 0x000fca00078e0a0a */
[----:B------:R1:W2:Y:S02]  /*0130*/  F2I.FTZ.U32.TRUNC.NTZ R3, R2 ;  /* 0x0000000200037305 */ /* 0x0002a4000021f000 */
[----:B-1----:R-:W-:Y:S02]  /*0140*/  IMAD.MOV.U32 R2, RZ, RZ, RZ ;  /* 0x000000ffff027224 */ /* 0x002fe400078e00ff */
[----:B--2---:R-:W-:-:S04]  /*0150*/  IMAD.MOV R6, RZ, RZ, -R3 ;  /* 0x000000ffff067224 */ /* 0x004fc800078e0a03 */
[----:B------:R-:W-:Y:S02]  /*0160*/  IMAD R9, R6, R7, RZ ;  /* 0x0000000706097224 */ /* 0x000fe400078e02ff */
[----:B------:R-:W-:Y:S02]  /*0170*/  IMAD.MOV.U32 R6, RZ, RZ, R8 ;  /* 0x000000ffff067224 */ /* 0x000fe400078e0008 */
[----:B------:R-:W-:-:S06]  /*0180*/  IMAD.HI.U32 R3, R3, R9, R2 ;  /* 0x0000000903037227 */ /* 0x000fcc00078e0002 */
[----:B------:R-:W-:-:S04]  /*0190*/  IMAD.HI.U32 R3, R3, R6, RZ ;  /* 0x0000000603037227 */ /* 0x000fc800078e00ff */
[----:B------:R-:W-:-:S05]  /*01a0*/  IMAD R0, R3, R0, R6 ;  /* 0x0000000003007224 */ /* 0x000fca00078e0206 */
[----:B------:R-:W-:-:S13]  /*01b0*/  ISETP.GT.U32.AND P1, PT, R7, R0, PT ;  /* 0x000000000700720c */ /* 0x000fda0003f24070 */
[----:B------:R-:W-:Y:S01]  /*01c0*/  @!P1 IMAD.IADD R0, R0, 0x1, -R7 ;  /* 0x0000000100009824 */ /* 0x000fe200078e0a07 */
[----:B------:R-:W-:Y:S02]  /*01d0*/  @!P1 IADD3 R3, R3, 0x1, RZ ;  /* 0x0000000103039810 */ /* 0x000fe40007ffe0ff */
[----:B------:R-:W-:Y:S02]  /*01e0*/  ISETP.NE.AND P1, PT, R4, RZ, PT ;  /* 0x000000ff0400720c */ /* 0x000fe40003f25270 */
[----:B------:R-:W-:Y:S02]  /*01f0*/  ISETP.GE.U32.AND P0, PT, R0, R7, PT ;  /* 0x000000070000720c */ /* 0x000fe40003f06070 */
[----:B------:R-:W-:-:S04]  /*0200*/  LOP3.LUT R0, R5, R4, RZ, 0x3c, !PT ;  /* 0x0000000405007212 */ /* 0x000fc800078e3cff */
[----:B------:R-:W-:Y:S01]  /*0210*/  ISETP.GE.AND P2, PT, R0, RZ, PT ;  /* 0x000000ff0000720c */ /* 0x000fe20003f46270 */
[----:B------:R-:W-:-:S05]  /*0220*/  IMAD.MOV.U32 R0, RZ, RZ, c[0x0][0x178] ;  /* 0x00005e00ff007624 */ /* 0x000fca00078e00ff */
[----:B------:R-:W-:Y:S02]  /*0230*/  IADD3 R0, R0, 0x7f, RZ ;  /* 0x0000007f00007810 */ /* 0x000fe40007ffe0ff */
[----:B------:R-:W-:-:S05]  /*0240*/  @P0 IADD3 R3, R3, 0x1, RZ ;  /* 0x0000000103030810 */ /* 0x000fca0007ffe0ff */
[----:B------:R-:W-:Y:S01]  /*0250*/  IMAD.MOV.U32 R8, RZ, RZ, R3 ;  /* 0x000000ffff087224 */ /* 0x000fe200078e0003 */
[----:B------:R-:W-:-:S03]  /*0260*/  SHF.R.S32.HI R3, RZ, 0x1f, R0 ;  /* 0x0000001fff037819 */ /* 0x000fc60000011400 */
[----:B------:R-:W-:Y:S01]  /*0270*/  @!P2 IMAD.MOV R8, RZ, RZ, -R8 ;  /* 0x000000ffff08a224 */ /* 0x000fe200078e0a08 */
[----:B------:R-:W-:Y:S02]  /*0280*/  LEA.HI R3, R3, R0, RZ, 0x7 ;  /* 0x0000000003037211 */ /* 0x000fe400078f38ff */
[----:B------:R-:W-:-:S04]  /*0290*/  @!P1 LOP3.LUT R8, RZ, R4, RZ, 0x33, !PT ;  /* 0x00000004ff089212 */ /* 0x000fc800078e33ff */
[----:B------:R-:W-:Y:S01]  /*02a0*/  LEA.HI.SX32 R3, R3, -R8, 0x19 ;  /* 0x8000000803037211 */ /* 0x000fe200078fcaff */
[----:B------:R-:W-:-:S03]  /*02b0*/  IMAD.MOV R6, RZ, RZ, -R8 ;  /* 0x000000ffff067224 */ /* 0x000fc600078e0a08 */
[----:B------:R-:W-:Y:S01]  /*02c0*/  IMNMX R9, R3, 0x1, PT ;  /* 0x0000000103097817 */ /* 0x000fe20003800200 */
[----:B------:R-:W-:Y:S01]  /*02d0*/  IMAD R10, R4, R6, R5 ;  /* 0x00000006040a7224 */ /* 0x000fe200078e0205 */
[----:B------:R-:W-:Y:S02]  /*02e0*/  IABS R6, c[0x0][0x17c] ;  /* 0x00005f0000067a13 */ /* 0x000fe40000000000 */
[-C--:B------:R-:W-:Y:S02]  /*02f0*/  IABS R7, R9.reuse ;  /* 0x0000000900077213 */ /* 0x080fe40000000000 */
[----:B------:R-:W-:Y:S02]  /*0300*/  IABS R4, R9 ;  /* 0x0000000900047213 */ /* 0x000fe40000000000 */
[----:B------:R-:W1:Y:S03]  /*0310*/  I2F.RP R0, R7 ;  /* 0x0000000700007306 */ /* 0x000e660000209400 */
[----:B------:R-:W-:-:S05]  /*0320*/  IMAD.MOV R4, RZ, RZ, -R4 ;  /* 0x000000ffff047224 */ /* 0x000fca00078e0a04 */
[----:B-1----:R-:W1:Y:S02]  /*0330*/  MUFU.RCP R0, R0 ;  /* 0x0000000000007308 */ /* 0x002e640000001000 */
[----:B-1----:R-:W-:Y:S02]  /*0340*/  IADD3 R2, R0, 0xffffffe, RZ ;  /* 0x0ffffffe00027810 */ /* 0x002fe40007ffe0ff */
[----:B------:R-:W-:-:S04]  /*0350*/  IABS R0, R10 ;  /* 0x0000000a00007213 */ /* 0x000fc80000000000 */
[----:B------:R1:W2:Y:S02]  /*0360*/  F2I.FTZ.U32.TRUNC.NTZ R3, R2 ;  /* 0x0000000200037305 */ /* 0x0002a4000021f000 */
[----:B-1----:R-:W-:Y:S02]  /*0370*/  IMAD.MOV.U32 R2, RZ, RZ, RZ ;  /* 0x000000ffff027224 */ /* 0x002fe400078e00ff */
[----:B--2---:R-:W-:-:S04]  /*0380*/  IMAD.MOV R12, RZ, RZ, -R3 ;  /* 0x000000ffff0c7224 */ /* 0x004fc800078e0a03 */
[----:B------:R-:W-:-:S04]  /*0390*/  IMAD R5, R12, R7, RZ ;  /* 0x000000070c057224 */ /* 0x000fc800078e02ff */
[----:B------:R-:W-:-:S04]  /*03a0*/  IMAD.HI.U32 R3, R3, R5, R2 ;  /* 0x0000000503037227 */ /* 0x000fc800078e0002 */
[----:B------:R-:W-:Y:S02]  /*03b0*/  IMAD.MOV.U32 R2, RZ, RZ, R6 ;  /* 0x000000ffff027224 */ /* 0x000fe400078e0006 */
[----:B------:R-:W-:Y:S02]  /*03c0*/  IMAD.HI.U32 R3, R3, R0, RZ ;  /* 0x0000000003037227 */ /* 0x000fe400078e00ff */
[----:B------:R-:W1:Y:S02]  /*03d0*/  I2F.RP R6, R2 ;  /* 0x0000000200067306 */ /* 0x000e640000209400 */
[----:B------:R-:W-:-:S05]  /*03e0*/  IMAD R0, R3, R4, R0 ;  /* 0x0000000403007224 */ /* 0x000fca00078e0200 */
[----:B------:R-:W-:Y:S01]  /*03f0*/  ISETP.GT.U32.AND P1, PT, R7, R0, PT ;  /* 0x000000000700720c */ /* 0x000fe20003f24070 */
[----:B------:R-:W2:Y:S08]  /*0400*/  I2F.RP R4, R19 ;  /* 0x0000001300047306 */ /* 0x000eb00000209400 */
[----:B-1----:R-:W1:Y:S04]  /*0410*/  MUFU.RCP R6, R6 ;  /* 0x0000000600067308 */ /* 0x002e680000001000 */
[----:B------:R-:W-:Y:S01]  /*0420*/  @!P1 IMAD.IADD R0, R0, 0x1, -R7 ;  /* 0x0000000100009824 */ /* 0x000fe200078e0a07 */
[----:B------:R-:W-:-:S02]  /*0430*/  @!P1 IADD3 R3, R3, 0x1, RZ ;  /* 0x0000000103039810 */ /* 0x000fc40007ffe0ff */
[----:B------:R-:W-:Y:S01]  /*0440*/  ISETP.NE.AND P1, PT, R9, RZ, PT ;  /* 0x000000ff0900720c */ /* 0x000fe20003f25270 */
[----:B--2---:R-:W2:Y:S01]  /*0450*/  MUFU.RCP R4, R4 ;  /* 0x0000000400047308 */ /* 0x004ea20000001000 */
[----:B------:R-:W-:Y:S02]  /*0460*/  ISETP.GE.U32.AND P0, PT, R0, R7, PT ;  /* 0x000000070000720c */ /* 0x000fe40003f06070 */
[----:B------:R-:W-:-:S04]  /*0470*/  LOP3.LUT R0, R10, R9, RZ, 0x3c, !PT ;  /* 0x000000090a007212 */ /* 0x000fc800078e3cff */
[----:B------:R-:W-:Y:S02]  /*0480*/  ISETP.GE.AND P2, PT, R0, RZ, PT ;  /* 0x000000ff0000720c */ /* 0x000fe40003f46270 */
[----:B-1----:R-:W-:-:S04]  /*0490*/  IADD3 R250, R6, 0xffffffe, RZ ;  /* 0x0ffffffe06fa7810 */ /* 0x002fc80007ffe0ff */
[----:B------:R1:W3:Y:S01]  /*04a0*/  F2I.FTZ.U32.TRUNC.NTZ R251, R250 ;  /* 0x000000fa00fb7305 */ /* 0x0002e2000021f000 */
[----:B------:R-:W-:Y:S02]  /*04b0*/  @P0 IADD3 R3, R3, 0x1, RZ ;  /* 0x0000000103030810 */ /* 0x000fe40007ffe0ff */
[----:B--2---:R-:W-:-:S03]  /*04c0*/  IADD3 R5, R4, 0xffffffe, RZ ;  /* 0x0ffffffe04057810 */ /* 0x004fc60007ffe0ff */
[----:B------:R-:W-:-:S03]  /*04d0*/  IMAD.MOV.U32 R4, RZ, RZ, R3 ;  /* 0x000000ffff047224 */ /* 0x000fc600078e0003 */
[----:B------:R-:W2:Y:S01]  /*04e0*/  F2I.FTZ.U32.TRUNC.NTZ R5, R5 ;  /* 0x0000000500057305 */ /* 0x000ea2000021f000 */
[----:B------:R-:W-:Y:S01]  /*04f0*/  @!P2 IMAD.MOV R4, RZ, RZ, -R4 ;  /* 0x000000ffff04a224 */ /* 0x000fe200078e0a04 */
[----:B------:R-:W-:Y:S01]  /*0500*/  @!P1 LOP3.LUT R4, RZ, R9, RZ, 0x33, !PT ;  /* 0x00000009ff049212 */ /* 0x000fe200078e33ff */
[----:B-1----:R-:W-:-:S04]  /*0510*/  IMAD.MOV.U32 R250, RZ, RZ, RZ ;  /* 0x000000fffffa7224 */ /* 0x002fc800078e00ff */
[----:B------:R-:W-:Y:S02]  /*0520*/  IMAD.MOV R0, RZ, RZ, -R4 ;  /* 0x000000ffff007224 */ /* 0x000fe400078e0a04 */
[----:B------:R-:W-:Y:S02]  /*0530*/  IMAD.SHL.U32 R13, R4, 0x200, RZ ;  /* 0x00000200040d7824 */ /* 0x000fe400078e00ff */
[----:B---3--:R-:W-:Y:S02]  /*0540*/  IMAD.MOV R3, RZ, RZ, -R251 ;  /* 0x000000ffff037224 */ /* 0x008fe400078e0afb */
[----:B------:R-:W-:Y:S01]  /*0550*/  IMAD R0, R9, R0, R10 ;  /* 0x0000000009007224 */ /* 0x000fe200078e020a */
[----:B------:R-:W-:Y:S01]  /*0560*/  LOP3.LUT R247, R13, R247, RZ, 0xfc, !PT ;  /* 0x000000f70df77212 */ /* 0x000fe200078efcff */
[----:B------:R-:W-:Y:S01]  /*0570*/  IMAD R3, R3, R2, RZ ;  /* 0x0000000203037224 */ /* 0x000fe200078e02ff */
[----:B------:R1:W-:Y:S01]  /*0580*/  STL [R1+0x99c], R13 ;  /* 0x00099c0d01007387 */ /* 0x0003e20000100800 */
[----:B------:R-:W-:Y:S01]  /*0590*/  IMAD.IADD R0, R8, 0x1, R0 ;  /* 0x0000000108007824 */ /* 0x000fe200078e0200 */
[----:B------:R-:W-:Y:S01]  /*05a0*/  LOP3.LUT R8, R247, 0x1fe, RZ, 0xfc, !PT ;  /* 0x000001fef7087812 */ /* 0x000fe200078efcff */
[----:B--2---:R-:W-:Y:S01]  /*05b0*/  IMAD.MOV R6, RZ, RZ, -R5 ;  /* 0x000000ffff067224 */ /* 0x004fe200078e0a05 */
[----:B------:R-:W-:Y:S01]  /*05c0*/  IABS R7, R247 ;  /* 0x000000f700077213 */ /* 0x000fe20000000000 */
[----:B------:R-:W-:Y:S01]  /*05d0*/  IMAD.HI.U32 R250, R251, R3, R250 ;  /* 0x00000003fbfa7227 */ /* 0x000fe200078e00fa */
[----:B------:R-:W-:-:S02]  /*05e0*/  IABS R17, R8 ;  /* 0x0000000800117213 */ /* 0x000fc40000000000 */
[----:B------:R-:W-:Y:S01]  /*05f0*/  ISETP.GE.AND P2, PT, R8, RZ, PT ;  /* 0x000000ff0800720c */ /* 0x000fe20003f46270 */
[----:B------:R-:W-:Y:S01]  /*0600*/  IMAD R3, R6, R19, RZ ;  /* 0x0000001306037224 */ /* 0x000fe200078e02ff */
[----:B------:R-:W-:Y:S01]  /*0610*/  LOP3.LUT R6, R11, 0x7f, RZ, 0xc0, !PT ;  /* 0x0000007f0b067812 */ /* 0x000fe200078ec0ff */
[----:B------:R-:W-:Y:S01]  /*0620*/  IMAD.MOV.U32 R4, RZ, RZ, RZ ;  /* 0x000000ffff047224 */ /* 0x000fe200078e00ff */
[C---:B------:R-:W-:Y:S02]  /*0630*/  LOP3.LUT R10, R247.reuse, 0x2, RZ, 0xfc, !PT ;  /* 0x00000002f70a7812 */ /* 0x040fe400078efcff */
[----:B------:R-:W-:Y:S01]  /*0640*/  LOP3.LUT R12, R247, 0xa, RZ, 0xfc, !PT ;  /* 0x0000000af70c7812 */ /* 0x000fe200078efcff */
[----:B------:R-:W-:Y:S01]  /*0650*/  IMAD.HI.U32 R4, R5, R3, R4 ;  /* 0x0000000305047227 */ /* 0x000fe200078e0004 */
[----:B------:R-:W-:Y:S02]  /*0660*/  IABS R9, R10 ;  /* 0x0000000a00097213 */ /* 0x000fe40000000000 */
[----:B------:R-:W-:Y:S01]  /*0670*/  ISETP.GE.AND P5, PT, R10, RZ, PT ;  /* 0x000000ff0a00720c */ /* 0x000fe20003fa6270 */
[----:B------:R-:W-:Y:S01]  /*0680*/  IMAD.HI.U32 R5, R250, R17, RZ ;  /* 0x00000011fa057227 */ /* 0x000fe200078e00ff */
[----:B------:R-:W-:-:S02]  /*0690*/  LOP3.LUT R10, R247, 0x8, RZ, 0xfc, !PT ;  /* 0x00000008f70a7812 */ /* 0x000fc400078efcff */
[----:B------:R-:W-:Y:S01]  /*06a0*/  IABS R15, R12 ;  /* 0x0000000c000f7213 */ /* 0x000fe20000000000 */
[----:B------:R-:W-:Y:S01]  /*06b0*/  IMAD.MOV R8, RZ, RZ, -R5 ;  /* 0x000000ffff087224 */ /* 0x000fe200078e0a05 */
[----:B-1----:R-:W-:Y:S01]  /*06c0*/  IABS R13, R10 ;  /* 0x0000000a000d7213 */ /* 0x002fe20000000000 */
[----:B------:R-:W-:Y:S01]  /*06d0*/  IMAD R0, R0, 0x80, R6 ;  /* 0x0000008000007824 */ /* 0x000fe200078e0206 */
[C---:B------:R-:W-:Y:S01]  /*06e0*/  LOP3.LUT R14, R247.reuse, 0xe, RZ, 0xfc, !PT ;  /* 0x0000000ef70e7812 */ /* 0x040fe200078efcff */
[----:B------:R-:W-:Y:S01]  /*06f0*/  IMAD R17, R2, R8, R17 ;  /* 0x0000000802117224 */ /* 0x000fe200078e0211 */
[----:B------:R-:W-:Y:S01]  /*0700*/  LOP3.LUT R18, R247, 0x12, RZ, 0xfc, !PT ;  /* 0x00000012f7127812 */ /* 0x000fe200078efcff */
[----:B------:R-:W-:Y:S01]  /*0710*/  IMAD.HI.U32 R3, R250, R9, RZ ;  /* 0x00000009fa037227 */ /* 0x000fe200078e00ff */
[----:B------:R1:W-:Y:S01]  /*0720*/  STL [R1+0x13e4], R0 ;  /* 0x0013e40001007387 */ /* 0x0003e20000100800 */
[----:B------:R-:W-:Y:S02]  /*0730*/  IABS R6, R0 ;  /* 0x0000000000067213 */ /* 0x000fe40000000000 */
[----:B------:R-:W-:Y:S01]  /*0740*/  ISETP.GT.U32.AND P6, PT, R2, R17, PT ;  /* 0x000000110200720c */ /* 0x000fe20003fc4070 */
[----:B------:R-:W-:Y:S01]  /*0750*/  IMAD.MOV R3, RZ, RZ, -R3 ;  /* 0x000000ffff037224 */ /* 0x000fe200078e0a03 */
[----:B------:R-:W-:Y:S01]  /*0760*/  IABS R21, R14 ;  /* 0x0000000e00157213 */ /* 0x000fe20000000000 */
[----:B------:R-:W-:Y:S01]  /*0770*/  IMAD.HI.U32 R4, R4, R6, RZ ;  /* 0x0000000604047227 */ /* 0x000fe200078e00ff */
[----:B------:R-:W-:-:S02]  /*0780*/  IABS R25, R18 ;  /* 0x0000001200197213 */ /* 0x000fc40000000000 */
[C---:B------:R-:W-:Y:S01]  /*0790*/  LOP3.LUT R16, R247.reuse, 0x10, RZ, 0xfc, !PT ;  /* 0x00000010f7107812 */ /* 0x040fe200078efcff */
[----:B-1----:R-:W-:Y:S01]  /*07a0*/  IMAD.HI.U32 R0, R250, R7, RZ ;  /* 0x00000007fa007227 */ /* 0x002fe200078e00ff */
[C---:B------:R-:W-:Y:S02]  /*07b0*/  LOP3.LUT R24, R247.reuse, 0x2a, RZ, 0xfc, !PT ;  /* 0x0000002af7187812 */ /* 0x040fe400078efcff */
[----:B------:R-:W-:Y:S01]  /*07c0*/  IABS R23, R16 ;  /* 0x0000001000177213 */ /* 0x000fe20000000000 */
[----:B------:R-:W-:Y:S01]  /*07d0*/  IMAD.MOV R0, RZ, RZ, -R0 ;  /* 0x000000ffff007224 */ /* 0x000fe200078e0a00 */
[----:B------:R-:W-:Y:S01]  /*07e0*/  LOP3.LUT R26, R247, 0x2e, RZ, 0xfc, !PT ;  /* 0x0000002ef71a7812 */ /* 0x000fe200078efcff */
[----:B------:R-:W-:Y:S01]  /*07f0*/  @!P6 IMAD.IADD R17, R17, 0x1, -R2 ;  /* 0x000000011111e824 */ /* 0x000fe200078e0a02 */
[C---:B------:R-:W-:Y:S01]  /*0800*/  LOP3.LUT R28, R247.reuse, 0x32, RZ, 0xfc, !PT ;  /* 0x00000032f71c7812 */ /* 0x040fe200078efcff */
[C---:B------:R-:W-:Y:S01]  /*0810*/  IMAD R5, R2.reuse, R0, R7 ;  /* 0x0000000002057224 */ /* 0x040fe200078e0207 */
[----:B------:R-:W-:Y:S01]  /*0820*/  LOP3.LUT R30, R247, 0x34, RZ, 0xfc, !PT ;  /* 0x00000034f71e7812 */ /* 0x000fe200078efcff */
[----:B------:R-:W-:Y:S01]  /*0830*/  IMAD.MOV R4, RZ, RZ, -R4 ;  /* 0x000000ffff047224 */ /* 0x000fe200078e0a04 */
[C---:B------:R-:W-:Y:S01]  /*0840*/  ISETP.GT.U32.AND P6, PT, R2.reuse, R17, PT ;  /* 0x000000110200720c */ /* 0x040fe20003fc4070 */
[C---:B------:R-:W-:Y:S01]  /*0850*/  IMAD R7, R2.reuse, R3, R9 ;  /* 0x0000000302077224 */ /* 0x040fe200078e0209 */
[----:B------:R-:W-:Y:S01]  /*0860*/  ISETP.GT.U32.AND P4, PT, R2, R5, PT ;  /* 0x000000050200720c */ /* 0x000fe20003f84070 */
[----:B------:R-:W-:Y:S01]  /*0870*/  IMAD R0, R19, R4, R6 ;  /* 0x0000000413007224 */ /* 0x000fe200078e0206 */
[C---:B------:R-:W-:Y:S01]  /*0880*/  LOP3.LUT R3, R247.reuse, 0x4, RZ, 0xfc, !PT ;  /* 0x00000004f7037812 */ /* 0x040fe200078efcff */
[----:B------:R-:W-:Y:S01]  /*0890*/  IMAD.HI.U32 R6, R250, R15, RZ ;  /* 0x0000000ffa067227 */ /* 0x000fe200078e00ff */
[----:B------:R-:W-:-:S02]  /*08a0*/  LOP3.LUT R4, R247, 0x6, RZ, 0xfc, !PT ;  /* 0x00000006f7047812 */ /* 0x000fc400078efcff */
[----:B------:R-:W-:Y:S01]  /*08b0*/  IABS R9, R3 ;  /* 0x0000000300097213 */ /* 0x000fe20000000000 */
[----:B------:R-:W-:Y:S01]  /*08c0*/  IMAD.MOV R6, RZ, RZ, -R6 ;  /* 0x000000ffff067224 */ /* 0x000fe200078e0a06 */
[----:B------:R-:W-:Y:S02]  /*08d0*/  ISETP.GT.U32.AND P1, PT, R19, R0, PT ;  /* 0x000000001300720c */ /* 0x000fe40003f24070 */
[----:B------:R-:W-:Y:S01]  /*08e0*/  IABS R11, R4 ;  /* 0x00000004000b7213 */ /* 0x000fe20000000000 */
[--C-:B------:R-:W-:Y:S01]  /*08f0*/  @!P6 IMAD.IADD R17, R17, 0x1, -R2.reuse ;  /* 0x000000011111e824 */ /* 0x100fe200078e0a02 */
[----:B------:R-:W-:Y:S01]  /*0900*/  ISETP.GE.AND P3, PT, R3, RZ, PT ;  /* 0x000000ff0300720c */ /* 0x000fe20003f66270 */
[----:B------:R-:W-:Y:S01]  /*0910*/  @!P4 IMAD.IADD R5, R5, 0x1, -R2 ;  /* 0x000000010505c824 */ /* 0x000fe200078e0a02 */
[----:B------:R-:W-:Y:S01]  /*0920*/  ISETP.GE.AND P0, PT, R4, RZ, PT ;  /* 0x000000ff0400720c */ /* 0x000fe20003f06270 */
[----:B------:R-:W-:Y:S01]  /*0930*/  IMAD.HI.U32 R3, R250, R9, RZ ;  /* 0x00000009fa037227 */ /* 0x000fe200078e00ff */
[----:B------:R-:W-:-:S02]  /*0940*/  ISETP.GT.U32.AND P6, PT, R2, R7, PT ;  /* 0x000000070200720c */ /* 0x000fc40003fc4070 */
[----:B------:R-:W-:Y:S01]  /*0950*/  ISETP.GT.U32.AND P4, PT, R2, R5, PT ;  /* 0x000000050200720c */ /* 0x000fe20003f84070 */
[----:B------:R-:W-:Y:S01]  /*0960*/  IMAD.HI.U32 R4, R250, R11, RZ ;  /* 0x0000000bfa047227 */ /* 0x000fe200078e00ff */
[----:B------:R-:W-:Y:S02]  /*0970*/  IABS R27, R30 ;  /* 0x0000001e001b7213 */ /* 0x000fe40000000000 */
[C---:B------:R-:W-:Y:S01]  /*0980*/  LOP3.LUT R31, R247.reuse, 0x38, RZ, 0xfc, !PT ;  /* 0x00000038f71f7812 */ /* 0x040fe200078efcff */
[----:B------:R-:W-:Y:S01]  /*0990*/  IMAD.MOV R8, RZ, RZ, -R3 ;  /* 0x000000ffff087224 */ /* 0x000fe200078e0a03 */
[C---:B------:R-:W-:Y:S01]  /*09a0*/  LOP3.LUT R33, R247.reuse, 0x40, RZ, 0xfc, !PT ;  /* 0x00000040f7217812 */ /* 0x040fe200078efcff */
[----:B------:R-:W-:Y:S01]  /*09b0*/  IMAD.MOV R4, RZ, RZ, -R4 ;  /* 0x000000ffff047224 */ /* 0x000fe200078e0a04 */
[C---:B------:R-:W-:Y:S01]  /*09c0*/  LOP3.LUT R32, R247.reuse, 0x3e, RZ, 0xfc, !PT ;  /* 0x0000003ef7207812 */ /* 0x040fe200078efcff */
[----:B------:R-:W-:Y:S01]  /*09d0*/  @!P1 IMAD.IADD R0, R0, 0x1, -R19 ;  /* 0x0000000100009824 */ /* 0x000fe200078e0a13 */
[C---:B------:R-:W-:Y:S01]  /*09e0*/  LOP3.LUT R40, R247.reuse, 0x4e, RZ, 0xfc, !PT ;  /* 0x0000004ef7287812 */ /* 0x040fe200078efcff */
[C---:B------:R-:W-:Y:S01]  /*09f0*/  IMAD R9, R2.reuse, R8, R9 ;  /* 0x0000000802097224 */ /* 0x040fe200078e0209 */
[----:B------:R-:W-:Y:S01]  /*0a00*/  LOP3.LUT R8, R247, 0xc, RZ, 0xfc, !PT ;  /* 0x0000000cf7087812 */ /* 0x000fe200078efcff */
[C---:B------:R-:W-:Y:S01]  /*0a10*/  IMAD R11, R2.reuse, R4, R11 ;  /* 0x00000004020b7224 */ /* 0x040fe200078e020b */
[----:B------:R-:W-:Y:S01]  /*0a20*/  ISETP.GT.U32.AND P1, PT, R19, R0, PT ;  /* 0x000000001300720c */ /* 0x000fe20003f24070 */
[--C-:B------:R-:W-:Y:S01]  /*0a30*/  @!P4 IMAD.IADD R5, R5, 0x1, -R2.reuse ;  /* 0x000000010505c824 */ /* 0x100fe200078e0a02 */
[C---:B------:R-:W-:Y:S01]  /*0a40*/  ISETP.GT.U32.AND P4, PT, R2.reuse, R9, PT ;  /* 0x000000090200720c */ /* 0x040fe20003f84070 */
[----:B------:R-:W-:Y:S01]  /*0a50*/  @!P6 IMAD.IADD R7, R7, 0x1, -R2 ;  /* 0x000000010707e824 */ /* 0x000fe200078e0a02 */
[----:B------:R-:W-:Y:S01]  /*0a60*/  ISETP.GT.U32.AND P6, PT, R2, R11, PT ;  /* 0x0000000b0200720c */ /* 0x000fe20003fc4070 */
[----:B------:R-:W-:Y:S01]  /*0a70*/  IMAD.HI.U32 R3, R250, R13, RZ ;  /* 0x0000000dfa037227 */ /* 0x000fe200078e00ff */
[----:B------:R-:W-:-:S02]  /*0a80*/  LOP3.LUT R36, R247, 0x4a, RZ, 0xfc, !PT ;  /* 0x0000004af7247812 */ /* 0x000fc400078efcff */
[----:B------:R-:W-:Y:S01]  /*0a90*/  IABS R41, R40 ;  /* 0x0000002800297213 */ /* 0x000fe20000000000 */
[----:B------:R-:W-:Y:S01]  /*0aa0*/  IMAD.MOV R3, RZ, RZ, -R3 ;  /* 0x000000ffff037224 */ /* 0x000fe200078e0a03 */
[C---:B------:R-:W-:Y:S01]  /*0ab0*/  LOP3.LUT R38, R247.reuse, 0x4c, RZ, 0xfc, !PT ;  /* 0x0000004cf7267812 */ /* 0x040fe200078efcff */
[C---:B------:R-:W-:Y:S01]  /*0ac0*/  IMAD R15, R2.reuse, R6, R15 ;  /* 0x00000006020f7224 */ /* 0x040fe200078e020f */
[C---:B------:R-:W-:Y:S01]  /*0ad0*/  LOP3.LUT R42, R247.reuse, 0x50, RZ, 0xfc, !PT ;  /* 0x00000050f72a7812 */ /* 0x040fe200078efcff */
[----:B------:R-:W-:Y:S01]  /*0ae0*/  IMAD R13, R2, R3, R13 ;  /* 0x00000003020d7224 */ /* 0x000fe200078e020d */
[----:B------:R-:W-:Y:S01]  /*0af0*/  IABS R39, R38 ;  /* 0x0000002600277213 */ /* 0x000fe20000000000 */
[----:B------:R-:W-:Y:S01]  /*0b00*/  @!P1 IMAD.IADD R0, R0, 0x1, -R19 ;  /* 0x0000000100009824 */ /* 0x000fe200078e0a13 */
[----:B------:R-:W-:Y:S01]  /*0b10*/  ISETP.GE.AND P1, PT, R247, RZ, PT ;  /* 0x000000fff700720c */ /* 0x000fe20003f26270 */
[--C-:B------:R-:W-:Y:S01]  /*0b20*/  @!P4 IMAD.IADD R9, R9, 0x1, -R2.reuse ;  /* 0x000000010909c824 */ /* 0x100fe200078e0a02 */
[----:B------:R-:W-:Y:S01]  /*0b30*/  IABS R19, R8 ;  /* 0x0000000800137213 */ /* 0x000fe20000000000 */
[----:B------:R-:W-:Y:S01]  /*0b40*/  IMAD.MOV.U32 R3, RZ, RZ, R17 ;  /* 0x000000ffff037224 */ /* 0x000fe200078e0011 */
[C---:B------:R-:W-:Y:S01]  /*0b50*/  ISETP.GT.U32.AND P4, PT, R2.reuse, R7, PT ;  /* 0x000000070200720c */ /* 0x040fe20003f84070 */
[----:B------:R-:W-:Y:S01]  /*0b60*/  @!P6 IMAD.IADD R11, R11, 0x1, -R2 ;  /* 0x000000010b0be824 */ /* 0x000fe200078e0a02 */
[----:B------:R-:W-:Y:S01]  /*0b70*/  STL [R1+0x15b8], R0 ;  /* 0x0015b80001007387 */ /* 0x000fe20000100800 */
[----:B------:R-:W-:Y:S01]  /*0b80*/  @!P2 IMAD.MOV R3, RZ, RZ, -R3 ;  /* 0x000000ffff03a224 */ /* 0x000fe200078e0a03 */
[----:B------:R-:W-:Y:S01]  /*0b90*/  ISETP.GT.U32.AND P2, PT, R2, R9, PT ;  /* 0x000000090200720c */ /* 0x000fe20003f44070 */
[----:B------:R-:W-:Y:S01]  /*0ba0*/  IMAD.HI.U32 R4, R250, R19, RZ ;  /* 0x00000013fa047227 */ /* 0x000fe200078e00ff */
[----:B------:R-:W-:-:S02]  /*0bb0*/  ISETP.GT.U32.AND P6, PT, R2, R11, PT ;  /* 0x0000000b0200720c */ /* 0x000fc40003fc4070 */
[----:B------:R1:W-:Y:S01]  /*0bc0*/  STL [R1+0x15dc], R3 ;  /* 0x0015dc0301007387 */ /* 0x0003e20000100800 */
[----:B------:R-:W-:Y:S01]  /*0bd0*/  IMAD.HI.U32 R6, R250, R21, RZ ;  /* 0x00000015fa067227 */ /* 0x000fe200078e00ff */
[C---:B------:R-:W-:Y:S02]  /*0be0*/  LOP3.LUT R43, R247.reuse, 0x52, RZ, 0xfc, !PT ;  /* 0x00000052f72b7812 */ /* 0x040fe400078efcff */
[C---:B------:R-:W-:Y:S01]  /*0bf0*/  LOP3.LUT R44, R247.reuse, 0x54, RZ, 0xfc, !PT ;  /* 0x00000054f72c7812 */ /* 0x040fe200078efcff */
[----:B------:R-:W-:Y:S01]  /*0c00*/  IMAD.MOV R4, RZ, RZ, -R4 ;  /* 0x000000ffff047224 */ /* 0x000fe200078e0a04 */
[C---:B------:R-:W-:Y:S01]  /*0c10*/  LOP3.LUT R46, R247.reuse, 0x5c, RZ, 0xfc, !PT ;  /* 0x0000005cf72e7812 */ /* 0x040fe200078efcff */
[----:B------:R-:W-:Y:S01]  /*0c20*/  IMAD.MOV R252, RZ, RZ, -R6 ;  /* 0x000000fffffc7224 */ /* 0x000fe200078e0a06 */
[----:B------:R-:W-:Y:S01]  /*0c30*/  LOP3.LUT R48, R247, 0x5e, RZ, 0xfc, !PT ;  /* 0x0000005ef7307812 */ /* 0x000fe200078efcff */
[--C-:B------:R-:W-:Y:S01]  /*0c40*/  @!P4 IMAD.IADD R7, R7, 0x1, -R2.reuse ;  /* 0x000000010707c824 */ /* 0x100fe200078e0a02 */
[C---:B------:R-:W-:Y:S01]  /*0c50*/  ISETP.GT.U32.AND P4, PT, R2.reuse, R15, PT ;  /* 0x0000000f0200720c */ /* 0x040fe20003f84070 */
[----:B-1----:R-:W-:Y:S01]  /*0c60*/  IMAD.MOV.U32 R3, RZ, RZ, R5 ;  /* 0x000000ffff037224 */ /* 0x002fe200078e0005 */
[----:B------:R-:W-:Y:S01]  /*0c70*/  IABS R47, R46 ;  /* 0x0000002e002f7213 */ /* 0x000fe20000000000 */
[C---:B------:R-:W-:Y:S01]  /*0c80*/  IMAD R5, R2.reuse, R4, R19 ;  /* 0x0000000402057224 */ /* 0x040fe200078e0213 */
[----:B------:R-:W-:Y:S01]  /*0c90*/  LOP3.LUT R50, R247, 0x60, RZ, 0xfc, !PT ;  /* 0x00000060f7327812 */ /* 0x000fe200078efcff */
[----:B------:R-:W-:Y:S01]  /*0ca0*/  @!P1 IMAD.MOV R3, RZ, RZ, -R3 ;  /* 0x000000ffff039224 */ /* 0x000fe200078e0a03 */
[C---:B------:R-:W-:Y:S01]  /*0cb0*/  ISETP.GT.U32.AND P1, PT, R2.reuse, R13, PT ;  /* 0x0000000d0200720c */ /* 0x040fe20003f24070 */
[C---:B------:R-:W-:Y:S01]  /*0cc0*/  IMAD R252, R2.reuse, R252, R21 ;  /* 0x000000fc02fc7224 */ /* 0x040fe200078e0215 */
[----:B------:R-:W-:Y:S01]  /*0cd0*/  IABS R21, R24 ;  /* 0x0000001800157213 */ /* 0x000fe20000000000 */
[--C-:B------:R-:W-:Y:S01]  /*0ce0*/  @!P2 IMAD.IADD R9, R9, 0x1, -R2.reuse ;  /* 0x000000010909a824 */ /* 0x100fe200078e0a02 */
[C---:B------:R-:W-:Y:S01]  /*0cf0*/  ISETP.GT.U32.AND P2, PT, R2.reuse, R5, PT ;  /* 0x000000050200720c */ /* 0x040fe20003f44070 */
[--C-:B------:R-:W-:Y:S01]  /*0d00*/  @!P6 IMAD.IADD R11, R11, 0x1, -R2.reuse ;  /* 0x000000010b0be824 */ /* 0x100fe200078e0a02 */
[----:B------:R-:W-:Y:S01]  /*0d10*/  ISETP.GT.U32.AND P6, PT, R2, R252, PT ;  /* 0x000000fc0200720c */ /* 0x000fe20003fc4070 */
[--C-:B------:R-:W-:Y:S01]  /*0d20*/  @!P4 IMAD.IADD R15, R15, 0x1, -R2.reuse ;  /* 0x000000010f0fc824 */ /* 0x100fe200078e0a02 */
[----:B------:R-:W-:Y:S01]  /*0d30*/  ISETP.GE.AND P4, PT, R12, RZ, PT ;  /* 0x000000ff0c00720c */ /* 0x000fe20003f86270 */
[----:B------:R-:W-:Y:S01]  /*0d40*/  IMAD.MOV.U32 R22, RZ, RZ, R7 ;  /* 0x000000ffff167224 */ /* 0x000fe200078e0007 */
[----:B------:R1:W-:Y:S01]  /*0d50*/  STL [R1+0x15e0], R3 ;  /* 0x0015e00301007387 */ /* 0x0003e20000100800 */
[----:B------:R-:W-:Y:S01]  /*0d60*/  IMAD.MOV.U32 R20, RZ, RZ, R9 ;  /* 0x000000ffff147224 */ /* 0x000fe200078e0009 */
[----:B------:R-:W-:Y:S01]  /*0d70*/  LOP3.LUT R12, R247, 0x16, RZ, 0xfc, !PT ;  /* 0x00000016f70c7812 */ /* 0x000fe200078efcff */
[----:B------:R-:W-:Y:S01]  /*0d80*/  @!P1 IMAD.IADD R13, R13, 0x1, -R2 ;  /* 0x000000010d0d9824 */ /* 0x000fe200078e0a02 */
[----:B------:R-:W-:Y:S01]  /*0d90*/  ISETP.GE.AND P1, PT, R10, RZ, PT ;  /* 0x000000ff0a00720c */ /* 0x000fe20003f26270 */
[----:B------:R-:W-:Y:S01]  /*0da0*/  @!P5 IMAD.MOV R22, RZ, RZ, -R22 ;  /* 0x000000ffff16d224 */ /* 0x000fe200078e0a16 */
[----:B------:R-:W-:Y:S01]  /*0db0*/  LOP3.LUT R10, R247, 0x14, RZ, 0xfc, !PT ;  /* 0x00000014f70a7812 */ /* 0x000fe200078efcff */
[--C-:B------:R-:W-:Y:S01]  /*0dc0*/  @!P2 IMAD.IADD R5, R5, 0x1, -R2.reuse ;  /* 0x000000010505a824 */ /* 0x100fe200078e0a02 */
[----:B------:R-:W-:Y:S01]  /*0dd0*/  ISETP.GT.U32.AND P2, PT, R2, R13, PT ;  /* 0x0000000d0200720c */ /* 0x000fe20003f44070 */
[----:B------:R-:W-:Y:S01]  /*0de0*/  @!P6 IMAD.IADD R252, R252, 0x1, -R2 ;  /* 0x00000001fcfce824 */ /* 0x000fe200078e0a02 */
[C---:B------:R-:W-:Y:S01]  /*0df0*/  ISETP.GT.U32.AND P6, PT, R2.reuse, R15, PT ;  /* 0x0000000f0200720c */ /* 0x040fe20003fc4070 */
[----:B------:R-:W-:Y:S01]  /*0e00*/  IMAD.MOV.U32 R0, RZ, RZ, R11 ;  /* 0x000000ffff007224 */ /* 0x000fe200078e000b */
[----:B------:R-:W-:Y:S01]  /*0e10*/  ISETP.GT.U32.AND P5, PT, R2, R5, PT ;  /* 0x000000050200720c */ /* 0x000fe20003fa4070 */
[----:B------:R-:W-:Y:S01]  /*0e20*/  IMAD.HI.U32 R6, R250, R25, RZ ;  /* 0x00000019fa067227 */ /* 0x000fe200078e00ff */
[----:B------:R-:W-:Y:S01]  /*0e30*/  STL [R1+0x14], R22 ;  /* 0x0000141601007387 */ /* 0x000fe20000100800 */
[----:B------:R-:W-:-:S02]  /*0e40*/  IABS R9, R10 ;  /* 0x0000000a00097213 */ /* 0x000fc40000000000 */
[----:B------:R-:W-:Y:S01]  /*0e50*/  @!P3 IMAD.MOV R20, RZ, RZ, -R20 ;  /* 0x000000ffff14b224 */ /* 0x000fe200078e0a14 */
[----:B------:R-:W-:Y:S01]  /*0e60*/  ISETP.GT.U32.AND P3, PT, R2, R252, PT ;  /* 0x000000fc0200720c */ /* 0x000fe20003f64070 */
[----:B------:R-:W-:Y:S01]  /*0e70*/  @!P0 IMAD.MOV R0, RZ, RZ, -R0 ;  /* 0x000000ffff008224 */ /* 0x000fe200078e0a00 */
[----:B------:R-:W-:Y:S01]  /*0e80*/  IABS R11, R12 ;  /* 0x0000000c000b7213 */ /* 0x000fe20000000000 */
[--C-:B------:R-:W-:Y:S01]  /*0e90*/  @!P2 IMAD.IADD R13, R13, 0x1, -R2.reuse ;  /* 0x000000010d0da824 */ /* 0x100fe200078e0a02 */
[----:B------:R2:W-:Y:S01]  /*0ea0*/  STL [R1+0x10], R20 ;  /* 0x0000101401007387 */ /* 0x0005e20000100800 */
[----:B------:R-:W-:Y:S01]  /*0eb0*/  @!P6 IMAD.IADD R15, R15, 0x1, -R2 ;  /* 0x000000010f0fe824 */ /* 0x000fe200078e0a02 */
[----:B------:R-:W-:Y:S01]  /*0ec0*/  ISETP.GE.AND P2, PT, R8, RZ, PT ;  /* 0x000000ff0800720c */ /* 0x000fe20003f46270 */
[----:B------:R-:W-:Y:S01]  /*0ed0*/  IMAD.MOV R6, RZ, RZ, -R6 ;  /* 0x000000ffff067224 */ /* 0x000fe200078e0a06 */
[----:B------:R3:W-:Y:S01]  /*0ee0*/  STL [R1+0xc], R0 ;  /* 0x00000c0001007387 */ /* 0x0007e20000100800 */
[----:B-1----:R-:W-:Y:S01]  /*0ef0*/  IMAD.MOV.U32 R3, RZ, RZ, R13 ;  /* 0x000000ffff037224 */ /* 0x002fe200078e000d */
[C---:B------:R-:W-:Y:S01]  /*0f00*/  LOP3.LUT R8, R247.reuse, 0x1a, RZ, 0xfc, !PT ;  /* 0x0000001af7087812 */ /* 0x040fe200078efcff */
[----:B------:R-:W-:Y:S01]  /*0f10*/  IMAD R17, R2, R6, R25 ;  /* 0x0000000602117224 */ /* 0x000fe200078e0219 */
[----:B------:R-:W-:Y:S01]  /*0f20*/  LOP3.LUT R25, R247, 0x2c, RZ, 0xfc, !PT ;  /* 0x0000002cf7197812 */ /* 0x000fe200078efcff */
[----:B------:R-:W-:Y:S01]  /*0f30*/  IMAD.HI.U32 R4, R250, R23, RZ ;  /* 0x00000017fa047227 */ /* 0x000fe200078e00ff */
[----:B------:R-:W-:-:S02]  /*0f40*/  IABS R13, R8 ;  /* 0x00000008000d7213 */ /* 0x000fc40000000000 */
[----:B------:R-:W-:Y:S01]  /*0f50*/  ISETP.GT.U32.AND P6, PT, R2, R17, PT ;  /* 0x000000110200720c */ /* 0x000fe20003fc4070 */
[----:B------:R-:W-:Y:S01]  /*0f60*/  IMAD.HI.U32 R6, R250, R9, RZ ;  /* 0x00000009fa067227 */ /* 0x000fe200078e00ff */
[C---:B--2---:R-:W-:Y:S02]  /*0f70*/  LOP3.LUT R20, R247.reuse, 0x26, RZ, 0xfc, !PT ;  /* 0x00000026f7147812 */ /* 0x044fe400078efcff */
[C---:B------:R-:W-:Y:S01]  /*0f80*/  LOP3.LUT R22, R247.reuse, 0x28, RZ, 0xfc, !PT ;  /* 0x00000028f7167812 */ /* 0x040fe200078efcff */
[----:B---3--:R-:W-:Y:S01]  /*0f90*/  IMAD.MOV.U32 R0, RZ, RZ, R15 ;  /* 0x000000ffff007224 */ /* 0x008fe200078e000f */
[----:B------:R-:W-:Y:S01]  /*0fa0*/  IABS R49, R50 ;  /* 0x0000003200317213 */ /* 0x000fe20000000000 */
[----:B------:R-:W-:Y:S01]  /*0fb0*/  @!P1 IMAD.MOV R3, RZ, RZ, -R3 ;  /* 0x000000ffff039224 */ /* 0x000fe200078e0a03 */
[----:B------:R-:W-:Y:S01]  /*0fc0*/  LOP3.LUT R52, R247, 0x62, RZ, 0xfc, !PT ;  /* 0x00000062f7347812 */ /* 0x000fe200078efcff */
[----:B------:R-:W-:Y:S01]  /*0fd0*/  @!P5 IMAD.IADD R5, R5, 0x1, -R2 ;  /* 0x000000010505d824 */ /* 0x000fe200078e0a02 */
[----:B------:R-:W-:Y:S01]  /*0fe0*/  ISETP.GE.AND P5, PT, R14, RZ, PT ;  /* 0x000000ff0e00720c */ /* 0x000fe20003fa6270 */
[----:B------:R-:W-:Y:S01]  /*0ff0*/  @!P4 IMAD.MOV R0, RZ, RZ, -R0 ;  /* 0x000000ffff00c224 */ /* 0x000fe200078e0a00 */
[----:B------:R-:W-:Y:S01]  /*1000*/  STL [R1+0x8], R3 ;  /* 0x0000080301007387 */ /* 0x000fe20000100800 */
[----:B------:R-:W-:Y:S01]  /*1010*/  IMAD.MOV R4, RZ, RZ, -R4 ;  /* 0x000000ffff047224 */ /* 0x000fe200078e0a04 */
[----:B------:R-:W-:Y:S01]  /*1020*/  IABS R51, R52 ;  /* 0x0000003400337213 */ /* 0x000fe20000000000 */
[----:B------:R-:W-:Y:S01]  /*1030*/  IMAD.HI.U32 R7, R250, R11, RZ ;  /* 0x0000000bfa077227 */ /* 0x000fe200078e00ff */
[----:B------:R1:W-:Y:S01]  /*1040*/  STL [R1+0x4], R0 ;  /* 0x0000040001007387 */ /* 0x0003e20000100800 */
[----:B------:R-:W-:-:S02]  /*1050*/  LOP3.LUT R54, R247, 0x64, RZ, 0xfc, !PT ;  /* 0x00000064f7367812 */ /* 0x000fc400078efcff */
[----:B------:R-:W-:Y:S01]  /*1060*/  IMAD.MOV R6, RZ, RZ, -R6 ;  /* 0x000000ffff067224 */ /* 0x000fe200078e0a06 */
[C---:B------:R-:W-:Y:S01]  /*1070*/  LOP3.LUT R56, R247.reuse, 0x66, RZ, 0xfc, !PT ;  /* 0x00000066f7387812 */ /* 0x040fe200078efcff */
[C---:B------:R-:W-:Y:S01]  /*1080*/  IMAD R4, R2.reuse, R4, R23 ;  /* 0x0000000402047224 */ /* 0x040fe200078e0217 */
[----:B------:R-:W-:Y:S01]  /*1090*/  IABS R23, R25 ;  /* 0x0000001900177213 */ /* 0x000fe20000000000 */
[----:B------:R-:W-:Y:S01]  /*10a0*/  IMAD.MOV R7, RZ, RZ, -R7 ;  /* 0x000000ffff077224 */ /* 0x000fe200078e0a07 */
[----:B------:R-:W-:Y:S01]  /*10b0*/  IABS R53, R54 ;  /* 0x0000003600357213 */ /* 0x000fe20000000000 */
[C---:B------:R-:W-:Y:S01]  /*10c0*/  IMAD R6, R2.reuse, R6, R9 ;  /* 0x0000000602067224 */ /* 0x040fe200078e0209 */
[----:B------:R-:W-:Y:S01]  /*10d0*/  ISETP.GT.U32.AND P0, PT, R2, R4, PT ;  /* 0x000000040200720c */ /* 0x000fe20003f04070 */
[----:B-1----:R-:W-:Y:S01]  /*10e0*/  IMAD.MOV.U32 R0, RZ, RZ, R5 ;  /* 0x000000ffff007224 */ /* 0x002fe200078e0005 */
[----:B------:R-:W-:Y:S01]  /*10f0*/  LOP3.LUT R5, R247, 0x18, RZ, 0xfc, !PT ;  /* 0x00000018f7057812 */ /* 0x000fe200078efcff */
[----:B------:R-:W-:Y:S01]  /*1100*/  @!P3 IMAD.IADD R252, R252, 0x1, -R2 ;  /* 0x00000001fcfcb824 */ /* 0x000fe200078e0a02 */
[----:B------:R-:W-:Y:S01]  /*1110*/  ISETP.GE.AND P3, PT, R16, RZ, PT ;  /* 0x000000ff1000720c */ /* 0x000fe20003f66270 */
[C---:B------:R-:W-:Y:S01]  /*1120*/  IMAD R7, R2.reuse, R7, R11 ;  /* 0x0000000702077224 */ /* 0x040fe200078e020b */
[----:B------:R-:W-:Y:S01]  /*1130*/  IABS R11, R5 ;  /* 0x00000005000b7213 */ /* 0x000fe20000000000 */
[----:B------:R-:W-:Y:S01]  /*1140*/  @!P2 IMAD.MOV R0, RZ, RZ, -R0 ;  /* 0x000000ffff00a224 */ /* 0x000fe200078e0a00 */
[C---:B------:R-:W-:Y:S01]  /*1150*/  ISETP.GT.U32.AND P2, PT, R2.reuse, R6, PT ;  /* 0x000000060200720c */ /* 0x040fe20003f44070 */
[----:B------:R-:W-:Y:S01]  /*1160*/  @!P5 IMAD.MOV R252, RZ, RZ, -R252 ;  /* 0x000000fffffcd224 */ /* 0x000fe200078e0afc */
[----:B------:R-:W-:Y:S01]  /*1170*/  ISETP.GT.U32.AND P5, PT, R2, R7, PT ;  /* 0x000000070200720c */ /* 0x000fe20003fa4070 */
[--C-:B------:R-:W-:Y:S01]  /*1180*/  @!P6 IMAD.IADD R17, R17, 0x1, -R2.reuse ;  /* 0x000000011111e824 */ /* 0x100fe200078e0a02 */
[----:B------:R-:W-:Y:S01]  /*1190*/  ISETP.GE.AND P6, PT, R10, RZ, PT ;  /* 0x000000ff0a00720c */ /* 0x000fe20003fc6270 */
[--C-:B------:R-:W-:Y:S01]  /*11a0*/  @!P0 IMAD.IADD R4, R4, 0x1, -R2.reuse ;  /* 0x0000000104048824 */ /* 0x100fe200078e0a02 */
[----:B------:R-:W-:Y:S01]  /*11b0*/  ISETP.GE.AND P0, PT, R18, RZ, PT ;  /* 0x000000ff1200720c */ /* 0x000fe20003f06270 */
[----:B------:R-:W-:Y:S01]  /*11c0*/  IMAD.HI.U32 R9, R250, R13, RZ ;  /* 0x0000000dfa097227 */ /* 0x000fe200078e00ff */
[C---:B------:R-:W-:Y:S01]  /*11d0*/  ISETP.GT.U32.AND P4, PT, R2.reuse, R17, PT ;  /* 0x000000110200720c */ /* 0x040fe20003f84070 */
[----:B------:R-:W-:Y:S01]  /*11e0*/  STL [R1+0x15d0], R0 ;  /* 0x0015d00001007387 */ /* 0x000fe20000100800 */
[----:B------:R-:W-:Y:S01]  /*11f0*/  ISETP.GT.U32.AND P1, PT, R2, R4, PT ;  /* 0x000000040200720c */ /* 0x000fe20003f24070 */
[----:B------:R-:W-:Y:S01]  /*1200*/  IMAD.MOV R9, RZ, RZ, -R9 ;  /* 0x000000ffff097224 */ /* 0x000fe200078e0a09 */
[----:B------:R-:W-:Y:S01]  /*1210*/  LOP3.LUT R10, R247, 0x1c, RZ, 0xfc, !PT ;  /* 0x0000001cf70a7812 */ /* 0x000fe200078efcff */
[--C-:B------:R-:W-:Y:S01]  /*1220*/  @!P2 IMAD.IADD R6, R6, 0x1, -R2.reuse ;  /* 0x000000010606a824 */ /* 0x100fe200078e0a02 */
[----:B------:R-:W-:Y:S01]  /*1230*/  ISETP.GE.AND P2, PT, R8, RZ, PT ;  /* 0x000000ff0800720c */ /* 0x000fe20003f46270 */
[----:B------:R-:W-:Y:S01]  /*1240*/  @!P5 IMAD.IADD R7, R7, 0x1, -R2 ;  /* 0x000000010707d824 */ /* 0x000fe200078e0a02 */
[C---:B------:R-:W-:Y:S01]  /*1250*/  LOP3.LUT R16, R247.reuse, 0x22, RZ, 0xfc, !PT ;  /* 0x00000022f7107812 */ /* 0x040fe200078efcff */
[----:B------:R-:W-:Y:S01]  /*1260*/  IMAD.HI.U32 R8, R250, R11, RZ ;  /* 0x0000000bfa087227 */ /* 0x000fe200078e00ff */
[----:B------:R-:W-:Y:S01]  /*1270*/  ISETP.GT.U32.AND P5, PT, R2, R6, PT ;  /* 0x000000060200720c */ /* 0x000fe20003fa4070 */
[----:B------:R-:W-:Y:S01]  /*1280*/  STL [R1+0x15d4], R252 ;  /* 0x0015d4fc01007387 */ /* 0x000fe20000100800 */
[----:B------:R-:W-:Y:S01]  /*1290*/  IABS R19, R16 ;  /* 0x0000001000137213 */ /* 0x000fe20000000000 */
[----:B------:R-:W-:Y:S01]  /*12a0*/  IMAD.MOV R8, RZ, RZ, -R8 ;  /* 0x000000ffff087224 */ /* 0x000fe200078e0a08 */
[----:B------:R-:W-:Y:S01]  /*12b0*/  LOP3.LUT R18, R247, 0x24, RZ, 0xfc, !PT ;  /* 0x00000024f7127812 */ /* 0x000fe200078efcff */
[----:B------:R-:W-:Y:S01]  /*12c0*/  @!P1 IMAD.IADD R4, R4, 0x1, -R2 ;  /* 0x0000000104049824 */ /* 0x000fe200078e0a02 */
[----:B------:R-:W-:Y:S01]  /*12d0*/  ISETP.GE.AND P1, PT, R12, RZ, PT ;  /* 0x000000ff0c00720c */ /* 0x000fe20003f26270 */
[C---:B------:R-:W-:Y:S01]  /*12e0*/  IMAD R8, R2.reuse, R8, R11 ;  /* 0x0000000802087224 */ /* 0x040fe200078e020b */
[----:B------:R-:W-:Y:S01]  /*12f0*/  IABS R12, R10 ;  /* 0x0000000a000c7213 */ /* 0x000fe20000000000 */
[----:B------:R-:W-:Y:S01]  /*1300*/  @!P3 IMAD.MOV R4, RZ, RZ, -R4 ;  /* 0x000000ffff04b224 */ /* 0x000fe200078e0a04 */
[----:B------:R-:W-:Y:S01]  /*1310*/  ISETP.GT.U32.AND P3, PT, R2, R7, PT ;  /* 0x000000070200720c */ /* 0x000fe20003f64070 */
[--C-:B------:R-:W-:Y:S01]  /*1320*/  @!P4 IMAD.IADD R17, R17, 0x1, -R2.reuse ;  /* 0x000000011111c824 */ /* 0x100fe200078e0a02 */
[----:B------:R-:W-:Y:S01]  /*1330*/  ISETP.GE.AND P4, PT, R5, RZ, PT ;  /* 0x000000ff0500720c */ /* 0x000fe20003f86270 */
[----:B------:R-:W-:Y:S01]  /*1340*/  @!P5 IMAD.IADD R6, R6, 0x1, -R2 ;  /* 0x000000010606d824 */ /* 0x000fe200078e0a02 */
[C---:B------:R-:W-:Y:S01]  /*1350*/  ISETP.GT.U32.AND P5, PT, R2.reuse, R8, PT ;  /* 0x000000080200720c */ /* 0x040fe20003fa4070 */
[C---:B------:R-:W-:Y:S01]  /*1360*/  IMAD R9, R2.reuse, R9, R13 ;  /* 0x0000000902097224 */ /* 0x040fe200078e020d */
[----:B------:R-:W-:Y:S01]  /*1370*/  IABS R55, R56 ;  /* 0x0000003800377213 */ /* 0x000fe20000000000 */
[----:B------:R-:W-:Y:S01]  /*1380*/  IMAD.MOV.U32 R5, RZ, RZ, R17 ;  /* 0x000000ffff057224 */ /* 0x000fe200078e0011 */
[C---:B------:R-:W-:Y:S01]  /*1390*/  LOP3.LUT R58, R247.reuse, 0x6a, RZ, 0xfc, !PT ;  /* 0x0000006af73a7812 */ /* 0x040fe200078efcff */
[----:B------:R-:W-:Y:S01]  /*13a0*/  @!P6 IMAD.MOV R6, RZ, RZ, -R6 ;  /* 0x000000ffff06e224 */ /* 0x000fe200078e0a06 */
[----:B------:R-:W-:Y:S01]  /*13b0*/  ISETP.GT.U32.AND P6, PT, R2, R9, PT ;  /* 0x000000090200720c */ /* 0x000fe20003fc4070 */
[----:B------:R-:W-:Y:S01]  /*13c0*/  @!P0 IMAD.MOV R5, RZ, RZ, -R5 ;  /* 0x000000ffff058224 */ /* 0x000fe200078e0a05 */
[----:B------:R-:W-:Y:S01]  /*13d0*/  ISETP.GE.AND P0, PT, R10, RZ, PT ;  /* 0x000000ff0a00720c */ /* 0x000fe20003f06270 */
[----:B------:R-:W-:Y:S01]  /*13e0*/  IMAD.MOV.U32 R13, RZ, RZ, R12 ;  /* 0x000000ffff0d7224 */ /* 0x000fe200078e000c */
[----:B------:R-:W-:Y:S01]  /*13f0*/  LOP3.LUT R10, R247, 0x1e, RZ, 0xfc, !PT ;  /* 0x0000001ef70a7812 */ /* 0x000fe200078efcff */
[--C-:B------:R-:W-:Y:S01]  /*1400*/  @!P3 IMAD.IADD R7, R7, 0x1, -R2.reuse ;  /* 0x000000010707b824 */ /* 0x100fe200078e0a02 */
[----:B------:R-:W-:Y:S01]  /*1410*/  LOP3.LUT R12, R247, 0x20, RZ, 0xfc, !PT ;  /* 0x00000020f70c7812 */ /* 0x000fe200078efcff */
[----:B------:R-:W-:Y:S01]  /*1420*/  @!P5 IMAD.IADD R8, R8, 0x1, -R2 ;  /* 0x000000010808d824 */ /* 0x000fe200078e0a02 */
[----:B------:R-:W-:Y:S01]  /*1430*/  ISETP.GE.AND P3, PT, R10, RZ, PT ;  /* 0x000000ff0a00720c */ /* 0x000fe20003f66270 */
[----:B------:R-:W-:Y:S01]  /*1440*/  @!P1 IMAD.MOV R7, RZ, RZ, -R7 ;  /* 0x000000ffff079224 */ /* 0x000fe200078e0a07 */
[----:B------:R-:W-:Y:S01]  /*1450*/  IABS R15, R10 ;  /* 0x0000000a000f7213 */ /* 0x000fe20000000000 */
[----:B------:R-:W-:Y:S01]  /*1460*/  IMAD.HI.U32 R10, R250, R13, RZ ;  /* 0x0000000dfa0a7227 */ /* 0x000fe200078e00ff */
[----:B------:R-:W-:Y:S01]  /*1470*/  ISETP.GT.U32.AND P5, PT, R2, R8, PT ;  /* 0x000000080200720c */ /* 0x000fe20003fa4070 */
[----:B------:R-:W-:Y:S01]  /*1480*/  STL [R1+0x15d8], R4 ;  /* 0x0015d80401007387 */ /* 0x000fe20000100800 */
[----:B------:R-:W-:Y:S01]  /*1490*/  IABS R17, R12 ;  /* 0x0000000c00117213 */ /* 0x000fe20000000000 */
[----:B------:R-:W-:Y:S01]  /*14a0*/  IMAD.MOV R10, RZ, RZ, -R10 ;  /* 0x000000ffff0a7224 */ /* 0x000fe200078e0a0a */
[----:B------:R-:W-:Y:S01]  /*14b0*/  ISETP.GE.AND P1, PT, R12, RZ, PT ;  /* 0x000000ff0c00720c */ /* 0x000fe20003f26270 */
[--C-:B------:R-:W-:Y:S01]  /*14c0*/  @!P6 IMAD.IADD R9, R9, 0x1, -R2.reuse ;  /* 0x000000010909e824 */ /* 0x100fe200078e0a02 */
[C---:B------:R-:W-:Y:S01]  /*14d0*/  LOP3.LUT R57, R247.reuse, 0x68, RZ, 0xfc, !PT ;  /* 0x00000068f7397812 */ /* 0x040fe200078efcff */
[----:B------:R-:W-:Y:S01]  /*14e0*/  IMAD R10, R2, R10, R13 ;  /* 0x0000000a020a7224 */ /* 0x000fe200078e020d */
[C---:B------:R-:W-:Y:S01]  /*14f0*/  LOP3.LUT R62, R247.reuse, 0x7a, RZ, 0xfc, !PT ;  /* 0x0000007af73e7812 */ /* 0x040fe200078efcff */
[----:B------:R-:W-:Y:S01]  /*1500*/  IMAD.HI.U32 R12, R250, R17, RZ ;  /* 0x00000011fa0c7227 */ /* 0x000fe200078e00ff */
[----:B------:R-:W-:Y:S01]  /*1510*/  ISETP.GT.U32.AND P6, PT, R2, R9, PT ;  /* 0x000000090200720c */ /* 0x000fe20003fc4070 */
[----:B------:R1:W-:Y:S01]  /*1520*/  STL [R1+0x15e4], R5 ;  /* 0x0015e40501007387 */ /* 0x0003e20000100800 */
[C---:B------:R-:W-:Y:S01]  /*1530*/  LOP3.LUT R60, R247.reuse, 0x78, RZ, 0xfc, !PT ;  /* 0x00000078f73c7812 */ /* 0x040fe200078efcff */
[----:B------:R-:W-:Y:S01]  /*1540*/  @!P5 IMAD.IADD R8, R8, 0x1, -R2 ;  /* 0x000000010808d824 */ /* 0x000fe200078e0a02 */
[----:B------:R-:W-:Y:S01]  /*1550*/  ISETP.GT.U32.AND P5, PT, R2, R10, PT ;  /* 0x0000000a0200720c */ /* 0x000fe20003fa4070 */
[----:B------:R-:W-:Y:S01]  /*1560*/  IMAD.HI.U32 R13, R250, R19, RZ ;  /* 0x00000013fa0d7227 */ /* 0x000fe200078e00ff */
[C---:B------:R-:W-:Y:S01]  /*1570*/  LOP3.LUT R64, R247.reuse, 0x7c, RZ, 0xfc, !PT ;  /* 0x0000007cf7407812 */ /* 0x040fe200078efcff */
[----:B------:R-:W-:Y:S01]  /*1580*/  STL [R1+0x15e8], R6 ;  /* 0x0015e80601007387 */ /* 0x000fe20000100800 */
[----:B------:R-:W-:Y:S01]  /*1590*/  IABS R61, R62 ;  /* 0x0000003e003d7213 */ /* 0x000fe20000000000 */
[----:B------:R-:W-:Y:S01]  /*15a0*/  IMAD.MOV R12, RZ, RZ, -R12 ;  /* 0x000000ffff0c7224 */ /* 0x000fe200078e0a0c */
[----:B------:R-:W-:Y:S01]  /*15b0*/  IABS R63, R64 ;  /* 0x00000040003f7213 */ /* 0x000fe20000000000 */
[----:B------:R-:W-:Y:S01]  /*15c0*/  IMAD.MOV R13, RZ, RZ, -R13 ;  /* 0x000000ffff0d7224 */ /* 0x000fe200078e0a0d */
[C---:B------:R-:W-:Y:S01]  /*15d0*/  LOP3.LUT R66, R247.reuse, 0x84, RZ, 0xfc, !PT ;  /* 0x00000084f7427812 */ /* 0x040fe200078efcff */
[----:B------:R-:W-:Y:S01]  /*15e0*/  IMAD R12, R2, R12, R17 ;  /* 0x0000000c020c7224 */ /* 0x000fe200078e0211 */
[----:B------:R-:W-:Y:S01]  /*15f0*/  IABS R17, R20 ;  /* 0x0000001400117213 */ /* 0x000fe20000000000 */
[----:B------:R-:W-:Y:S01]  /*1600*/  IMAD.HI.U32 R11, R250, R15, RZ ;  /* 0x0000000ffa0b7227 */ /* 0x000fe200078e00ff */
[----:B------:R-:W-:Y:S01]  /*1610*/  LOP3.LUT R68, R247, 0x86, RZ, 0xfc, !PT ;  /* 0x00000086f7447812 */ /* 0x000fe200078efcff */
[----:B------:R2:W-:Y:S01]  /*1620*/  STL [R1+0x15ec], R7 ;  /* 0x0015ec0701007387 */ /* 0x0005e20000100800 */
[----:B------:R-:W-:Y:S01]  /*1630*/  IABS R67, R66 ;  /* 0x0000004200437213 */ /* 0x000fe20000000000 */
[C---:B------:R-:W-:Y:S01]  /*1640*/  IMAD R13, R2.reuse, R13, R19 ;  /* 0x0000000d020d7224 */ /* 0x040fe200078e0213 */
[----:B------:R-:W-:Y:S01]  /*1650*/  IABS R19, R22 ;  /* 0x0000001600137213 */ /* 0x000fe20000000000 */
[--C-:B------:R-:W-:Y:S01]  /*1660*/  @!P6 IMAD.IADD R9, R9, 0x1, -R2.reuse ;  /* 0x000000010909e824 */ /* 0x100fe200078e0a02 */
[----:B------:R-:W-:Y:S01]  /*1670*/  ISETP.GT.U32.AND P6, PT, R2, R12, PT ;  /* 0x0000000c0200720c */ /* 0x000fe20003fc4070 */
[----:B------:R-:W-:Y:S01]  /*1680*/  IMAD.MOV R11, RZ, RZ, -R11 ;  /* 0x000000ffff0b7224 */ /* 0x000fe200078e0a0b */
[----:B------:R-:W-:Y:S01]  /*1690*/  IABS R69, R68 ;  /* 0x0000004400457213 */ /* 0x000fe20000000000 */
[----:B------:R-:W-:Y:S01]  /*16a0*/  @!P5 IMAD.IADD R10, R10, 0x1, -R2 ;  /* 0x000000010a0ad824 */ /* 0x000fe200078e0a02 */
[C---:B------:R-:W-:Y:S01]  /*16b0*/  ISETP.GT.U32.AND P5, PT, R2.reuse, R13, PT ;  /* 0x0000000d0200720c */ /* 0x040fe20003fa4070 */
[C---:B------:R-:W-:Y:S01]  /*16c0*/  IMAD R11, R2.reuse, R11, R15 ;  /* 0x0000000b020b7224 */ /* 0x040fe200078e020f */
[----:B------:R-:W-:Y:S01]  /*16d0*/  IABS R15, R18 ;  /* 0x00000012000f7213 */ /* 0x000fe20000000000 */
[----:B------:R-:W-:Y:S01]  /*16e0*/  @!P4 IMAD.MOV R8, RZ, RZ, -R8 ;  /* 0x000000ffff08c224 */ /* 0x000fe200078e0a08 */
[C---:B------:R-:W-:Y:S01]  /*16f0*/  LOP3.LUT R70, R247.reuse, 0x88, RZ, 0xfc, !PT ;  /* 0x00000088f7467812 */ /* 0x040fe200078efcff */
[----:B------:R-:W-:Y:S01]  /*1700*/  @!P2 IMAD.MOV R9, RZ, RZ, -R9 ;  /* 0x000000ffff09a224 */ /* 0x000fe200078e0a09 */
[----:B------:R-:W-:Y:S01]  /*1710*/  ISETP.GT.U32.AND P4, PT, R2, R11, PT ;  /* 0x0000000b0200720c */ /* 0x000fe20003f84070 */
[----:B------:R-:W-:Y:S01]  /*1720*/  IMAD.HI.U32 R14, R250, R15, RZ ;  /* 0x0000000ffa0e7227 */ /* 0x000fe200078e00ff */
[----:B------:R-:W-:-:S02]  /*1730*/  LOP3.LUT R72, R247, 0x8a, RZ, 0xfc, !PT ;  /* 0x0000008af7487812 */ /* 0x000fc400078efcff */
[C---:B------:R-:W-:Y:S01]  /*1740*/  LOP3.LUT R73, R247.reuse, 0x8c, RZ, 0xfc, !PT ;  /* 0x0000008cf7497812 */ /* 0x040fe200078efcff */
[----:B------:R-:W-:Y:S01]  /*1750*/  @!P6 IMAD.IADD R12, R12, 0x1, -R2 ;  /* 0x000000010c0ce824 */ /* 0x000fe200078e0a02 */
[----:B------:R-:W-:Y:S01]  /*1760*/  LOP3.LUT R74, R247, 0x8e, RZ, 0xfc, !PT ;  /* 0x0000008ef74a7812 */ /* 0x000fe200078efcff */
[----:B------:R-:W-:Y:S01]  /*1770*/  IMAD.MOV R14, RZ, RZ, -R14 ;  /* 0x000000ffff0e7224 */ /* 0x000fe200078e0a0e */
[----:B------:R-:W-:Y:S01]  /*1780*/  IABS R71, R73 ;  /* 0x0000004900477213 */ /* 0x000fe20000000000 */
[----:B------:R-:W-:Y:S01]  /*1790*/  @!P5 IMAD.IADD R13, R13, 0x1, -R2 ;  /* 0x000000010d0dd824 */ /* 0x000fe200078e0a02 */
[C---:B------:R-:W-:Y:S01]  /*17a0*/  ISETP.GT.U32.AND P5, PT, R2.reuse, R12, PT ;  /* 0x0000000c0200720c */ /* 0x040fe20003fa4070 */
[----:B------:R-:W-:Y:S01]  /*17b0*/  IMAD R14, R2, R14, R15 ;  /* 0x0000000e020e7224 */ /* 0x000fe200078e020f */
[----:B------:R-:W-:Y:S01]  /*17c0*/  LOP3.LUT R75, R247, 0x90, RZ, 0xfc, !PT ;  /* 0x00000090f74b7812 */ /* 0x000fe200078efcff */
[----:B------:R-:W-:Y:S01]  /*17d0*/  IMAD.HI.U32 R15, R250, R17, RZ ;  /* 0x00000011fa0f7227 */ /* 0x000fe200078e00ff */
[----:B------:R-:W-:-:S02]  /*17e0*/  ISETP.GT.U32.AND P2, PT, R2, R13, PT ;  /* 0x0000000d0200720c */ /* 0x000fc40003f44070 */
[C---:B------:R-:W-:Y:S01]  /*17f0*/  LOP3.LUT R76, R247.reuse, 0x98, RZ, 0xfc, !PT ;  /* 0x00000098f74c7812 */ /* 0x040fe200078efcff */
[----:B------:R-:W-:Y:S01]  /*1800*/  IMAD.MOV R15, RZ, RZ, -R15 ;  /* 0x000000ffff0f7224 */ /* 0x000fe200078e0a0f */
[----:B------:R-:W-:Y:S01]  /*1810*/  LOP3.LUT R78, R247, 0x9a, RZ, 0xfc, !PT ;  /* 0x0000009af74e7812 */ /* 0x000fe200078efcff */
[--C-:B------:R-:W-:Y:S01]  /*1820*/  @!P4 IMAD.IADD R11, R11, 0x1, -R2.reuse ;  /* 0x000000010b0bc824 */ /* 0x100fe200078e0a02 */
[C---:B------:R-:W-:Y:S01]  /*1830*/  ISETP.GT.U32.AND P4, PT, R2.reuse, R10, PT ;  /* 0x0000000a0200720c */ /* 0x040fe20003f84070 */
[----:B------:R-:W-:Y:S01]  /*1840*/  IMAD R15, R2, R15, R17 ;  /* 0x0000000f020f7224 */ /* 0x000fe200078e0211 */
[----:B------:R-:W-:Y:S01]  /*1850*/  IABS R77, R76 ;  /* 0x0000004c004d7213 */ /* 0x000fe20000000000 */
[----:B------:R-:W-:Y:S01]  /*1860*/  @!P5 IMAD.IADD R12, R12, 0x1, -R2 ;  /* 0x000000010c0cd824 */ /* 0x000fe200078e0a02 */
[----:B------:R-:W-:Y:S01]  /*1870*/  ISETP.GT.U32.AND P6, PT, R2, R11, PT ;  /* 0x0000000b0200720c */ /* 0x000fe20003fc4070 */
[----:B------:R-:W-:Y:S01]  /*1880*/  IMAD.HI.U32 R17, R250, R21, RZ ;  /* 0x00000015fa117227 */ /* 0x000fe200078e00ff */
[----:B------:R-:W-:-:S02]  /*1890*/  ISETP.GT.U32.AND P5, PT, R2, R15, PT ;  /* 0x0000000f0200720c */ /* 0x000fc40003fa4070 */
[----:B------:R-:W-:Y:S01]  /*18a0*/  LOP3.LUT R80, R247, 0x9c, RZ, 0xfc, !PT ;  /* 0x0000009cf7507812 */ /* 0x000fe200078efcff */
[--C-:B------:R-:W-:Y:S01]  /*18b0*/  @!P2 IMAD.IADD R13, R13, 0x1, -R2.reuse ;  /* 0x000000010d0da824 */ /* 0x100fe200078e0a02 */
[----:B------:R-:W-:Y:S01]  /*18c0*/  ISETP.GE.AND P2, PT, R18, RZ, PT ;  /* 0x000000ff1200720c */ /* 0x000fe20003f46270 */
[----:B------:R-:W-:Y:S01]  /*18d0*/  IMAD.HI.U32 R18, R250, R23, RZ ;  /* 0x00000017fa127227 */ /* 0x000fe200078e00ff */
[C---:B------:R-:W-:Y:S02]  /*18e0*/  LOP3.LUT R83, R247.reuse, 0xa0, RZ, 0xfc, !PT ;  /* 0x000000a0f7537812 */ /* 0x040fe400078efcff */
[----:B------:R-:W-:Y:S01]  /*18f0*/  LOP3.LUT R82, R247, 0x9e, RZ, 0xfc, !PT ;  /* 0x0000009ef7527812 */ /* 0x000fe200078efcff */
[----:B------:R-:W-:Y:S01]  /*1900*/  @!P4 IMAD.IADD R10, R10, 0x1, -R2 ;  /* 0x000000010a0ac824 */ /* 0x000fe200078e0a02 */
[----:B------:R-:W-:Y:S01]  /*1910*/  ISETP.GT.U32.AND P4, PT, R2, R14, PT ;  /* 0x0000000e0200720c */ /* 0x000fe20003f84070 */
[----:B------:R-:W-:Y:S01]  /*1920*/  IMAD.MOV R18, RZ, RZ, -R18 ;  /* 0x000000ffff127224 */ /* 0x000fe200078e0a12 */
[----:B------:R-:W-:Y:S01]  /*1930*/  IABS R81, R83 ;  /* 0x0000005300517213 */ /* 0x000fe20000000000 */
[--C-:B------:R-:W-:Y:S01]  /*1940*/  @!P5 IMAD.IADD R15, R15, 0x1, -R2.reuse ;  /* 0x000000010f0fd824 */ /* 0x100fe200078e0a02 */
[----:B------:R-:W-:Y:S01]  /*1950*/  IABS R79, R82 ;  /* 0x00000052004f7213 */ /* 0x000fe20000000000 */
[----:B------:R-:W-:Y:S01]  /*1960*/  @!P6 IMAD.IADD R11, R11, 0x1, -R2 ;  /* 0x000000010b0be824 */ /* 0x000fe200078e0a02 */
[----:B------:R-:W-:Y:S01]  /*1970*/  ISETP.GE.AND P6, PT, R16, RZ, PT ;  /* 0x000000ff1000720c */ /* 0x000fe20003fc6270 */
[----:B------:R-:W-:Y:S01]  /*1980*/  @!P0 IMAD.MOV R10, RZ, RZ, -R10 ;  /* 0x000000ffff0a8224 */ /* 0x000fe200078e0a0a */
[C---:B------:R-:W-:Y:S01]  /*1990*/  ISETP.GT.U32.AND P5, PT, R2.reuse, R15, PT ;  /* 0x0000000f0200720c */ /* 0x040fe20003fa4070 */
[----:B------:R-:W-:Y:S01]  /*19a0*/  IMAD R18, R2, R18, R23 ;  /* 0x0000001202127224 */ /* 0x000fe200078e0217 */
[C---:B------:R-:W-:Y:S01]  /*19b0*/  LOP3.LUT R84, R247.reuse, 0xa2, RZ, 0xfc, !PT ;  /* 0x000000a2f7547812 */ /* 0x040fe200078efcff */
[----:B------:R-:W-:Y:S01]  /*19c0*/  IMAD.MOV R17, RZ, RZ, -R17 ;  /* 0x000000ffff117224 */ /* 0x000fe200078e0a11 */
[----:B------:R-:W-:Y:S01]  /*19d0*/  LOP3.LUT R90, R247, 0xb0, RZ, 0xfc, !PT ;  /* 0x000000b0f75a7812 */ /* 0x000fe200078efcff */
[----:B------:R-:W-:Y:S01]  /*19e0*/  @!P4 IMAD.IADD R14, R14, 0x1, -R2 ;  /* 0x000000010e0ec824 */ /* 0x000fe200078e0a02 */
[----:B------:R-:W-:Y:S01]  /*19f0*/  ISETP.GE.AND P4, PT, R20, RZ, PT ;  /* 0x000000ff1400720c */ /* 0x000fe20003f86270 */
[----:B------:R-:W-:Y:S01]  /*1a00*/  IMAD R17, R2, R17, R21 ;  /* 0x0000001102117224 */ /* 0x000fe200078e0215 */
[----:B------:R-:W-:Y:S01]  /*1a10*/  IABS R21, R26 ;  /* 0x0000001a00157213 */ /* 0x000fe20000000000 */
[----:B------:R-:W-:Y:S01]  /*1a20*/  IMAD.HI.U32 R16, R250, R19, RZ ;  /* 0x00000013fa107227 */ /* 0x000fe200078e00ff */
[----:B------:R-:W-:-:S02]  /*1a30*/  ISETP.GT.U32.AND P0, PT, R2, R14, PT ;  /* 0x0000000e0200720c */ /* 0x000fc40003f04070 */
[----:B------:R-:W-:Y:S01]  /*1a40*/  LOP3.LUT R88, R247, 0xae, RZ, 0xfc, !PT ;  /* 0x000000aef7587812 */ /* 0x000fe200078efcff */
[----:B------:R-:W-:Y:S01]  /*1a50*/  @!P5 IMAD.IADD R15, R15, 0x1, -R2 ;  /* 0x000000010f0fd824 */ /* 0x000fe200078e0a02 */
[C---:B------:R-:W-:Y:S01]  /*1a60*/  ISETP.GT.U32.AND P5, PT, R2.reuse, R18, PT ;  /* 0x000000120200720c */ /* 0x040fe20003fa4070 */
[----:B------:R-:W-:Y:S01]  /*1a70*/  @!P6 IMAD.MOV R13, RZ, RZ, -R13 ;  /* 0x000000ffff0de224 */ /* 0x000fe200078e0a0d */
[C---:B------:R-:W-:Y:S01]  /*1a80*/  ISETP.GT.U32.AND P6, PT, R2.reuse, R17, PT ;  /* 0x000000110200720c */ /* 0x040fe20003fc4070 */
[----:B------:R-:W-:Y:S01]  /*1a90*/  IMAD.MOV R16, RZ, RZ, -R16 ;  /* 0x000000ffff107224 */ /* 0x000fe200078e0a10 */
[C---:B------:R-:W-:Y:S01]  /*1aa0*/  LOP3.LUT R92, R247.reuse, 0xb2, RZ, 0xfc, !PT ;  /* 0x000000b2f75c7812 */ /* 0x040fe200078efcff */
[----:B------:R-:W-:Y:S01]  /*1ab0*/  @!P3 IMAD.MOV R11, RZ, RZ, -R11 ;  /* 0x000000ffff0bb224 */ /* 0x000fe200078e0a0b */
[C---:B------:R-:W-:Y:S01]  /*1ac0*/  LOP3.LUT R93, R247.reuse, 0xb4, RZ, 0xfc, !PT ;  /* 0x000000b4f75d7812 */ /* 0x040fe200078efcff */
[----:B------:R-:W-:Y:S01]  /*1ad0*/  IMAD R16, R2, R16, R19 ;  /* 0x0000001002107224 */ /* 0x000fe200078e0213 */
[----:B------:R-:W-:Y:S01]  /*1ae0*/  IABS R86, R92 ;  /* 0x0000005c00567213 */ /* 0x000fe20000000000 */
[----:B------:R-:W-:Y:S01]  /*1af0*/  @!P0 IMAD.IADD R14, R14, 0x1, -R2 ;  /* 0x000000010e0e8824 */ /* 0x000fe200078e0a02 */
[----:B------:R-:W-:Y:S01]  /*1b00*/  ISETP.GE.AND P0, PT, R24, RZ, PT ;  /* 0x000000ff1800720c */ /* 0x000fe20003f06270 */
[----:B------:R-:W-:Y:S01]  /*1b10*/  IMAD.HI.U32 R19, R250, R21, RZ ;  /* 0x00000015fa137227 */ /* 0x000fe200078e00ff */
[----:B------:R-:W-:-:S02]  /*1b20*/  LOP3.LUT R24, R247, 0x30, RZ, 0xfc, !PT ;  /* 0x00000030f7187812 */ /* 0x000fc400078efcff */
[----:B------:R-:W-:Y:S01]  /*1b30*/  ISETP.GT.U32.AND P3, PT, R2, R16, PT ;  /* 0x000000100200720c */ /* 0x000fe20003f64070 */
[--C-:B------:R-:W-:Y:S01]  /*1b40*/  @!P5 IMAD.IADD R18, R18, 0x1, -R2.reuse ;  /* 0x000000011212d824 */ /* 0x100fe200078e0a02 */
[----:B------:R-:W-:Y:S01]  /*1b50*/  IABS R23, R24 ;  /* 0x0000001800177213 */ /* 0x000fe20000000000 */
[----:B------:R-:W-:Y:S01]  /*1b60*/  @!P6 IMAD.IADD R17, R17, 0x1, -R2 ;  /* 0x000000011111e824 */ /* 0x000fe200078e0a02 */
[C---:B------:R-:W-:Y:S01]  /*1b70*/  LOP3.LUT R94, R247.reuse, 0xb6, RZ, 0xfc, !PT ;  /* 0x000000b6f75e7812 */ /* 0x040fe200078efcff */
[----:B------:R-:W-:Y:S01]  /*1b80*/  @!P2 IMAD.MOV R14, RZ, RZ, -R14 ;  /* 0x000000ffff0ea224 */ /* 0x000fe200078e0a0e */
[----:B------:R-:W-:Y:S01]  /*1b90*/  ISETP.GT.U32.AND P5, PT, R2, R18, PT ;  /* 0x000000120200720c */ /* 0x000fe20003fa4070 */
[----:B------:R-:W-:Y:S01]  /*1ba0*/  IMAD.HI.U32 R20, R250, R23, RZ ;  /* 0x00000017fa147227 */ /* 0x000fe200078e00ff */
[----:B------:R-:W-:Y:S02]  /*1bb0*/  ISETP.GT.U32.AND P2, PT, R2, R17, PT ;  /* 0x000000110200720c */ /* 0x000fe40003f44070 */
[----:B------:R-:W-:Y:S01]  /*1bc0*/  IABS R91, R94 ;  /* 0x0000005e005b7213 */ /* 0x000fe20000000000 */
[----:B------:R-:W-:Y:S01]  /*1bd0*/  IMAD.MOV R20, RZ, RZ, -R20 ;  /* 0x000000ffff147224 */ /* 0x000fe200078e0a14 */
[----:B------:R-:W-:Y:S01]  /*1be0*/  LOP3.LUT R96, R247, 0xbe, RZ, 0xfc, !PT ;  /* 0x000000bef7607812 */ /* 0x000fe200078efcff */
[--C-:B------:R-:W-:Y:S01]  /*1bf0*/  @!P3 IMAD.IADD R16, R16, 0x1, -R2.reuse ;  /* 0x000000011010b824 */ /* 0x100fe200078e0a02 */
[----:B------:R-:W-:Y:S01]  /*1c00*/  ISETP.GE.AND P3, PT, R25, RZ, PT ;  /* 0x000000ff1900720c */ /* 0x000fe20003f66270 */
[C---:B------:R-:W-:Y:S01]  /*1c10*/  IMAD R20, R2.reuse, R20, R23 ;  /* 0x0000001402147224 */ /* 0x040fe200078e0217 */
[----:B------:R-:W-:Y:S01]  /*1c20*/  IABS R25, R28 ;  /* 0x0000001c00197213 */ /* 0x000fe20000000000 */
[----:B------:R-:W-:Y:S01]  /*1c30*/  IMAD.MOV R19, RZ, RZ, -R19 ;  /* 0x000000ffff137224 */ /* 0x000fe200078e0a13 */
[----:B------:R-:W-:Y:S01]  /*1c40*/  ISETP.GT.U32.AND P6, PT, R2, R16, PT ;  /* 0x000000100200720c */ /* 0x000fe20003fc4070 */
[----:B------:R-:W-:Y:S01]  /*1c50*/  @!P5 IMAD.IADD R18, R18, 0x1, -R2 ;  /* 0x000000011212d824 */ /* 0x000fe200078e0a02 */
[----:B------:R-:W-:Y:S01]  /*1c60*/  ISETP.GT.U32.AND P5, PT, R2, R20, PT ;  /* 0x000000140200720c */ /* 0x000fe20003fa4070 */
[----:B------:R-:W-:Y:S01]  /*1c70*/  @!P1 IMAD.MOV R12, RZ, RZ, -R12 ;  /* 0x000000ffff0c9224 */ /* 0x000fe200078e0a0c */
[----:B------:R-:W-:Y:S01]  /*1c80*/  ISETP.GE.AND P1, PT, R22, RZ, PT ;  /* 0x000000ff1600720c */ /* 0x000fe20003f26270 */
[----:B------:R-:W-:Y:S01]  /*1c90*/  @!P2 IMAD.IADD R17, R17, 0x1, -R2 ;  /* 0x000000011111a824 */ /* 0x000fe200078e0a02 */
[----:B------:R-:W-:Y:S01]  /*1ca0*/  ISETP.GE.AND P2, PT, R26, RZ, PT ;  /* 0x000000ff1a00720c */ /* 0x000fe20003f46270 */
[----:B------:R-:W-:Y:S01]  /*1cb0*/  IMAD R19, R2, R19, R21 ;  /* 0x0000001302137224 */ /* 0x000fe200078e0215 */
[----:B------:R-:W-:Y:S01]  /*1cc0*/  LOP3.LUT R26, R247, 0x36, RZ, 0xfc, !PT ;  /* 0x00000036f71a7812 */ /* 0x000fe200078efcff */
[----:B------:R-:W-:Y:S01]  /*1cd0*/  IMAD.HI.U32 R21, R250, R25, RZ ;  /* 0x00000019fa157227 */ /* 0x000fe200078e00ff */
[----:B------:R-:W-:-:S02]  /*1ce0*/  IABS R97, R96 ;  /* 0x0000006000617213 */ /* 0x000fc40000000000 */
[----:B------:R-:W-:Y:S01]  /*1cf0*/  IABS R29, R26 ;  /* 0x0000001a001d7213 */ /* 0x000fe20000000000 */
[----:B------:R-:W-:Y:S01]  /*1d00*/  IMAD.HI.U32 R22, R250, R27, RZ ;  /* 0x0000001bfa167227 */ /* 0x000fe200078e00ff */
[C---:B------:R-:W-:Y:S02]  /*1d10*/  LOP3.LUT R98, R247.reuse, 0xc0, RZ, 0xfc, !PT ;  /* 0x000000c0f7627812 */ /* 0x040fe400078efcff */
[C---:B------:R-:W-:Y:S01]  /*1d20*/  LOP3.LUT R100, R247.reuse, 0xc2, RZ, 0xfc, !PT ;  /* 0x000000c2f7647812 */ /* 0x040fe200078efcff */
[--C-:B------:R-:W-:Y:S01]  /*1d30*/  @!P5 IMAD.IADD R20, R20, 0x1, -R2.reuse ;  /* 0x000000011414d824 */ /* 0x100fe200078e0a02 */
[C---:B------:R-:W-:Y:S01]  /*1d40*/  LOP3.LUT R102, R247.reuse, 0xca, RZ, 0xfc, !PT ;  /* 0x000000caf7667812 */ /* 0x040fe200078efcff */
[----:B------:R-:W-:Y:S01]  /*1d50*/  IMAD.MOV R21, RZ, RZ, -R21 ;  /* 0x000000ffff157224 */ /* 0x000fe200078e0a15 */
[----:B------:R-:W-:Y:S01]  /*1d60*/  LOP3.LUT R104, R247, 0xcc, RZ, 0xfc, !PT ;  /* 0x000000ccf7687812 */ /* 0x000fe200078efcff */
[----:B------:R-:W-:Y:S01]  /*1d70*/  @!P6 IMAD.IADD R16, R16, 0x1, -R2 ;  /* 0x000000011010e824 */ /* 0x000fe200078e0a02 */
[C---:B------:R-:W-:Y:S01]  /*1d80*/  ISETP.GT.U32.AND P5, PT, R2.reuse, R20, PT ;  /* 0x000000140200720c */ /* 0x040fe20003fa4070 */
[----:B------:R-:W-:Y:S01]  /*1d90*/  IMAD.MOV R22, RZ, RZ, -R22 ;  /* 0x000000ffff167224 */ /* 0x000fe200078e0a16 */
[C---:B------:R-:W-:Y:S01]  /*1da0*/  ISETP.GT.U32.AND P6, PT, R2.reuse, R19, PT ;  /* 0x000000130200720c */ /* 0x040fe20003fc4070 */
[----:B------:R-:W-:Y:S01]  /*1db0*/  IMAD R21, R2, R21, R25 ;  /* 0x0000001502157224 */ /* 0x000fe200078e0219 */
[----:B------:R-:W-:Y:S01]  /*1dc0*/  IABS R25, R31 ;  /* 0x0000001f00197213 */ /* 0x000fe20000000000 */
[----:B------:R-:W-:Y:S01]  /*1dd0*/  IMAD.HI.U32 R23, R250, R29, RZ ;  /* 0x0000001dfa177227 */ /* 0x000fe200078e00ff */
[----:B------:R-:W-:-:S02]  /*1de0*/  IABS R101, R104 ;  /* 0x0000006800657213 */ /* 0x000fc40000000000 */
[C---:B------:R-:W-:Y:S01]  /*1df0*/  LOP3.LUT R106, R247.reuse, 0xd0, RZ, 0xfc, !PT ;  /* 0x000000d0f76a7812 */ /* 0x040fe200078efcff */
[C---:B------:R-:W-:Y:S01]  /*1e00*/  IMAD R22, R2.reuse, R22, R27 ;  /* 0x0000001602167224 */ /* 0x040fe200078e021b */
[C---:B------:R-:W-:Y:S01]  /*1e10*/  LOP3.LUT R105, R247.reuse, 0xce, RZ, 0xfc, !PT ;  /* 0x000000cef7697812 */ /* 0x040fe200078efcff */
[----:B------:R-:W-:Y:S01]  /*1e20*/  @!P1 IMAD.MOV R16, RZ, RZ, -R16 ;  /* 0x000000ffff109224 */ /* 0x000fe200078e0a10 */
[C---:B------:R-:W-:Y:S01]  /*1e30*/  ISETP.GT.U32.AND P1, PT, R2.reuse, R21, PT ;  /* 0x000000150200720c */ /* 0x040fe20003f24070 */
[----:B------:R-:W-:Y:S01]  /*1e40*/  IMAD.MOV R23, RZ, RZ, -R23 ;  /* 0x000000ffff177224 */ /* 0x000fe200078e0a17 */
[----:B------:R-:W-:Y:S01]  /*1e50*/  IABS R103, R105 ;  /* 0x0000006900677213 */ /* 0x000fe20000000000 */
[----:B------:R-:W-:Y:S01]  /*1e60*/  @!P3 IMAD.MOV R18, RZ, RZ, -R18 ;  /* 0x000000ffff12b224 */ /* 0x000fe200078e0a12 */
[C---:B------:R-:W-:Y:S01]  /*1e70*/  ISETP.GT.U32.AND P3, PT, R2.reuse, R22, PT ;  /* 0x000000160200720c */ /* 0x040fe20003f64070 */
[----:B------:R-:W-:Y:S01]  /*1e80*/  IMAD R23, R2, R23, R29 ;  /* 0x0000001702177224 */ /* 0x000fe200078e021d */
[C---:B------:R-:W-:Y:S01]  /*1e90*/  LOP3.LUT R108, R247.reuse, 0xd2, RZ, 0xfc, !PT ;  /* 0x000000d2f76c7812 */ /* 0x040fe200078efcff */
[--C-:B------:R-:W-:Y:S01]  /*1ea0*/  @!P5 IMAD.IADD R20, R20, 0x1, -R2.reuse ;  /* 0x000000011414d824 */ /* 0x100fe200078e0a02 */
[----:B------:R-:W-:Y:S01]  /*1eb0*/  LOP3.LUT R111, R247, 0xd6, RZ, 0xfc, !PT ;  /* 0x000000d6f76f7812 */ /* 0x000fe200078efcff */
[--C-:B------:R-:W-:Y:S01]  /*1ec0*/  @!P6 IMAD.IADD R19, R19, 0x1, -R2.reuse ;  /* 0x000000011313e824 */ /* 0x100fe200078e0a02 */
[----:B------:R-:W-:Y:S01]  /*1ed0*/  ISETP.GT.U32.AND P5, PT, R2, R23, PT ;  /* 0x000000170200720c */ /* 0x000fe20003fa4070 */
[----:B------:R-:W-:Y:S01]  /*1ee0*/  @!P4 IMAD.MOV R15, RZ, RZ, -R15 ;  /* 0x000000ffff0fc224 */ /* 0x000fe200078e0a0f */
[----:B------:R-:W-:Y:S01]  /*1ef0*/  ISETP.GE.AND P6, PT, R24, RZ, PT ;  /* 0x000000ff1800720c */ /* 0x000fe20003fc6270 */
[--C-:B------:R-:W-:Y:S01]  /*1f00*/  @!P1 IMAD.IADD R21, R21, 0x1, -R2.reuse ;  /* 0x0000000115159824 */ /* 0x100fe200078e0a02 */
[----:B------:R-:W-:Y:S01]  /*1f10*/  ISETP.GT.U32.AND P4, PT, R2, R19, PT ;  /* 0x000000130200720c */ /* 0x000fe20003f84070 */
[----:B------:R-:W-:Y:S01]  /*1f20*/  @!P0 IMAD.MOV R17, RZ, RZ, -R17 ;  /* 0x000000ffff118224 */ /* 0x000fe200078e0a11 */
[----:B------:R-:W-:Y:S01]  /*1f30*/  ISETP.GE.AND P0, PT, R28, RZ, PT ;  /* 0x000000ff1c00720c */ /* 0x000fe20003f06270 */
[----:B------:R-:W-:Y:S01]  /*1f40*/  @!P3 IMAD.IADD R22, R22, 0x1, -R2 ;  /* 0x000000011616b824 */ /* 0x000fe200078e0a02 */
[----:B------:R-:W-:Y:S01]  /*1f50*/  ISETP.GT.U32.AND P3, PT, R2, R21, PT ;  /* 0x000000150200720c */ /* 0x000fe20003f64070 */
[----:B------:R-:W-:Y:S01]  /*1f60*/  IMAD.HI.U32 R24, R250, R25, RZ ;  /* 0x00000019fa187227 */ /* 0x000fe200078e00ff */
[----:B------:R-:W-:-:S02]  /*1f70*/  LOP3.LUT R28, R247, 0x3a, RZ, 0xfc, !PT ;  /* 0x0000003af71c7812 */ /* 0x000fc400078efcff */
[----:B------:R-:W-:Y:S01]  /*1f80*/  ISETP.GE.AND P1, PT, R26, RZ, PT ;  /* 0x000000ff1a00720c */ /* 0x000fe20003f26270 */
[----:B------:R-:W-:Y:S01]  /*1f90*/  @!P5 IMAD.IADD R23, R23, 0x1, -R2 ;  /* 0x000000011717d824 */ /* 0x000fe200078e0a02 */
[----:B------:R-:W-:Y:S01]  /*1fa0*/  IABS R27, R28 ;  /* 0x0000001c001b7213 */ /* 0x000fe20000000000 */
[----:B------:R-:W-:Y:S01]  /*1fb0*/  IMAD.MOV R24, RZ, RZ, -R24 ;  /* 0x000000ffff187224 */ /* 0x000fe200078e0a18 */
[----:B------:R-:W-:Y:S01]  /*1fc0*/  LOP3.LUT R110, R247, 0xd4, RZ, 0xfc, !PT ;  /* 0x000000d4f76e7812 */ /* 0x000fe200078efcff */
[----:B------:R-:W-:Y:S01]  /*1fd0*/  @!P4 IMAD.IADD R19, R19, 0x1, -R2 ;  /* 0x000000011313c824 */ /* 0x000fe200078e0a02 */
[C---:B------:R-:W-:Y:S01]  /*1fe0*/  ISETP.GT.U32.AND P5, PT, R2.reuse, R23, PT ;  /* 0x000000170200720c */ /* 0x040fe20003fa4070 */
[----:B------:R-:W-:Y:S01]  /*1ff0*/  IMAD R24, R2, R24, R25 ;  /* 0x0000001802187224 */ /* 0x000fe200078e0219 */
[----:B------:R-:W-:Y:S01]  /*2000*/  ISETP.GE.AND P4, PT, R30, RZ, PT ;  /* 0x000000ff1e00720c */ /* 0x000fe20003f86270 */
[----:B------:R-:W-:Y:S01]  /*2010*/  IMAD.HI.U32 R25, R250, R27, RZ ;  /* 0x0000001bfa197227 */ /* 0x000fe200078e00ff */
[----:B------:R-:W-:-:S02]  /*2020*/  LOP3.LUT R30, R247, 0x3c, RZ, 0xfc, !PT ;  /* 0x0000003cf71e7812 */ /* 0x000fc400078efcff */
[----:B------:R-:W-:Y:S01]  /*2030*/  LOP3.LUT R112, R247, 0xd8, RZ, 0xfc, !PT ;  /* 0x000000d8f7707812 */ /* 0x000fe200078efcff */
[--C-:B------:R-:W-:Y:S01]  /*2040*/  @!P3 IMAD.IADD R21, R21, 0x1, -R2.reuse ;  /* 0x000000011515b824 */ /* 0x100fe200078e0a02 */
[C---:B------:R-:W-:Y:S01]  /*2050*/  ISETP.GT.U32.AND P3, PT, R2.reuse, R24, PT ;  /* 0x000000180200720c */ /* 0x040fe20003f64070 */
[----:B------:R-:W-:Y:S01]  /*2060*/  IMAD.MOV R25, RZ, RZ, -R25 ;  /* 0x000000ffff197224 */ /* 0x000fe200078e0a19 */
[----:B------:R-:W-:Y:S01]  /*2070*/  IABS R29, R30 ;  /* 0x0000001e001d7213 */ /* 0x000fe20000000000 */
[----:B------:R-:W-:Y:S01]  /*2080*/  @!P2 IMAD.MOV R19, RZ, RZ, -R19 ;  /* 0x000000ffff13a224 */ /* 0x000fe200078e0a13 */
[C---:B------:R-:W-:Y:S01]  /*2090*/  ISETP.GT.U32.AND P2, PT, R2.reuse, R22, PT ;  /* 0x000000160200720c */ /* 0x040fe20003f44070 */
[----:B------:R-:W-:Y:S01]  /*20a0*/  IMAD R25, R2, R25, R27 ;  /* 0x0000001902197224 */ /* 0x000fe200078e021b */
[----:B------:R-:W-:Y:S01]  /*20b0*/  IABS R27, R33 ;  /* 0x00000021001b7213 */ /* 0x000fe20000000000 */
[----:B------:R-:W-:Y:S01]  /*20c0*/  @!P5 IMAD.IADD R23, R23, 0x1, -R2 ;  /* 0x000000011717d824 */ /* 0x000fe200078e0a02 */
[----:B------:R-:W-:Y:S01]  /*20d0*/  IABS R107, R111 ;  /* 0x0000006f006b7213 */ /* 0x000fe20000000000 */
[----:B------:R-:W-:Y:S01]  /*20e0*/  IMAD.HI.U32 R26, R250, R29, RZ ;  /* 0x0000001dfa1a7227 */ /* 0x000fe200078e00ff */
[----:B------:R-:W-:-:S02]  /*20f0*/  ISETP.GT.U32.AND P5, PT, R2, R25, PT ;  /* 0x000000190200720c */ /* 0x000fc40003fa4070 */
[----:B------:R-:W-:Y:S01]  /*2100*/  IABS R109, R112 ;  /* 0x00000070006d7213 */ /* 0x000fe20000000000 */
[----:B------:R-:W-:Y:S01]  /*2110*/  @!P3 IMAD.IADD R24, R24, 0x1, -R2 ;  /* 0x000000011818b824 */ /* 0x000fe200078e0a02 */
[----:B------:R-:W-:Y:S01]  /*2120*/  ISETP.GE.AND P3, PT, R30, RZ, PT ;  /* 0x000000ff1e00720c */ /* 0x000fe20003f66270 */
[----:B------:R-:W-:Y:S01]  /*2130*/  IMAD.MOV R26, RZ, RZ, -R26 ;  /* 0x000000ffff1a7224 */ /* 0x000fe200078e0a1a */
[C---:B------:R-:W-:Y:S01]  /*2140*/  LOP3.LUT R30, R247.reuse, 0x42, RZ, 0xfc, !PT ;  /* 0x00000042f71e7812 */ /* 0x040fe200078efcff */
[----:B------:R-:W-:Y:S01]  /*2150*/  @!P0 IMAD.MOV R21, RZ, RZ, -R21 ;  /* 0x000000ffff158224 */ /* 0x000fe200078e0a15 */
[C---:B------:R-:W-:Y:S01]  /*2160*/  ISETP.GT.U32.AND P0, PT, R2.reuse, R24, PT ;  /* 0x000000180200720c */ /* 0x040fe20003f04070 */
[----:B------:R-:W-:Y:S01]  /*2170*/  IMAD R26, R2, R26, R29 ;  /* 0x0000001a021a7224 */ /* 0x000fe200078e021d */
[C---:B------:R-:W-:Y:S01]  /*2180*/  LOP3.LUT R113, R247.reuse, 0xdc, RZ, 0xfc, !PT ;  /* 0x000000dcf7717812 */ /* 0x040fe200078efcff */
[----:B------:R-:W-:Y:S01]  /*2190*/  IMAD.MOV.U32 R29, RZ, RZ, R27 ;  /* 0x000000ffff1d7224 */ /* 0x000fe200078e001b */
[----:B------:R-:W-:Y:S01]  /*21a0*/  LOP3.LUT R114, R247, 0xe2, RZ, 0xfc, !PT ;  /* 0x000000e2f7727812 */ /* 0x000fe200078efcff */
[----:B------:R-:W-:Y:S01]  /*21b0*/  @!P6 IMAD.MOV R20, RZ, RZ, -R20 ;  /* 0x000000ffff14e224 */ /* 0x000fe200078e0a14 */
[----:B------:R-:W-:Y:S01]  /*21c0*/  ISETP.GE.AND P6, PT, R31, RZ, PT ;  /* 0x000000ff1f00720c */ /* 0x000fe20003fc6270 */
[--C-:B------:R-:W-:Y:S01]  /*21d0*/  @!P2 IMAD.IADD R22, R22, 0x1, -R2.reuse ;  /* 0x000000011616a824 */ /* 0x100fe200078e0a02 */
[----:B------:R-:W-:Y:S01]  /*21e0*/  ISETP.GE.AND P2, PT, R28, RZ, PT ;  /* 0x000000ff1c00720c */ /* 0x000fe20003f46270 */
[----:B------:R-:W-:Y:S01]  /*21f0*/  @!P5 IMAD.IADD R25, R25, 0x1, -R2 ;  /* 0x000000011919d824 */ /* 0x000fe200078e0a02 */
[----:B------:R-:W-:Y:S01]  /*2200*/  IABS R31, R32 ;  /* 0x00000020001f7213 */ /* 0x000fe20000000000 */
[----:B------:R-:W-:Y:S01]  /*2210*/  IMAD.HI.U32 R28, R250, R29, RZ ;  /* 0x0000001dfa1c7227 */ /* 0x000fe200078e00ff */
[----:B------:R-:W-:-:S02]  /*2220*/  LOP3.LUT R116, R247, 0xe8, RZ, 0xfc, !PT ;  /* 0x000000e8f7747812 */ /* 0x000fc400078efcff */
[C---:B------:R-:W-:Y:S01]  /*2230*/  ISETP.GT.U32.AND P5, PT, R2.reuse, R25, PT ;  /* 0x000000190200720c */ /* 0x040fe20003fa4070 */
[----:B------:R-:W-:Y:S01]  /*2240*/  @!P4 IMAD.MOV R22, RZ, RZ, -R22 ;  /* 0x000000ffff16c224 */ /* 0x000fe200078e0a16 */
[----:B------:R-:W-:Y:S01]  /*2250*/  ISETP.GT.U32.AND P4, PT, R2, R26, PT ;  /* 0x0000001a0200720c */ /* 0x000fe20003f84070 */
[----:B------:R-:W-:Y:S01]  /*2260*/  IMAD.MOV R28, RZ, RZ, -R28 ;  /* 0x000000ffff1c7224 */ /* 0x000fe200078e0a1c */
[----:B------:R-:W-:Y:S01]  /*2270*/  IABS R117, R116 ;  /* 0x0000007400757213 */ /* 0x000fe20000000000 */
[----:B------:R-:W-:Y:S01]  /*2280*/  IMAD.HI.U32 R27, R250, R31, RZ ;  /* 0x0000001ffa1b7227 */ /* 0x000fe200078e00ff */
[C---:B------:R-:W-:Y:S02]  /*2290*/  LOP3.LUT R118, R247.reuse, 0xec, RZ, 0xfc, !PT ;  /* 0x000000ecf7767812 */ /* 0x040fe400078efcff */
[----:B------:R-:W-:Y:S01]  /*22a0*/  LOP3.LUT R122, R247, 0xee, RZ, 0xfc, !PT ;  /* 0x000000eef77a7812 */ /* 0x000fe200078efcff */
[----:B------:R-:W-:Y:S01]  /*22b0*/  @!P0 IMAD.IADD R24, R24, 0x1, -R2 ;  /* 0x0000000118188824 */ /* 0x000fe200078e0a02 */
[----:B------:R-:W-:Y:S01]  /*22c0*/  ISETP.GE.AND P0, PT, R33, RZ, PT ;  /* 0x000000ff2100720c */ /* 0x000fe20003f06270 */
[C---:B------:R-:W-:Y:S01]  /*22d0*/  IMAD R28, R2.reuse, R28, R29 ;  /* 0x0000001c021c7224 */ /* 0x040fe200078e021d */
[----:B------:R-:W-:Y:S01]  /*22e0*/  IABS R33, R30 ;  /* 0x0000001e00217213 */ /* 0x000fe20000000000 */
[----:B------:R-:W-:Y:S01]  /*22f0*/  IMAD.MOV R27, RZ, RZ, -R27 ;  /* 0x000000ffff1b7224 */ /* 0x000fe200078e0a1b */
[----:B------:R-:W-:Y:S01]  /*2300*/  IABS R119, R118 ;  /* 0x0000007600777213 */ /* 0x000fe20000000000 */
[----:B------:R-:W-:Y:S01]  /*2310*/  @!P6 IMAD.MOV R24, RZ, RZ, -R24 ;  /* 0x000000ffff18e224 */ /* 0x000fe200078e0a18 */
[C---:B------:R-:W-:Y:S01]  /*2320*/  ISETP.GT.U32.AND P6, PT, R2.reuse, R28, PT ;  /* 0x0000001c0200720c */ /* 0x040fe20003fc4070 */
[----:B------:R-:W-:Y:S01]  /*2330*/  IMAD R27, R2, R27, R31 ;  /* 0x0000001b021b7224 */ /* 0x000fe200078e021f */
[----:B------:R-:W-:Y:S01]  /*2340*/  LOP3.LUT R31, R247, 0x44, RZ, 0xfc, !PT ;  /* 0x00000044f71f7812 */ /* 0x000fe200078efcff */
[--C-:B------:R-:W-:Y:S01]  /*2350*/  @!P4 IMAD.IADD R26, R26, 0x1, -R2.reuse ;  /* 0x000000011a1ac824 */ /* 0x100fe200078e0a02 */
[----:B------:R-:W-:Y:S01]  /*2360*/  IABS R121, R122 ;  /* 0x0000007a00797213 */ /* 0x000fe20000000000 */
[----:B------:R-:W-:Y:S01]  /*2370*/  @!P5 IMAD.IADD R25, R25, 0x1, -R2 ;  /* 0x000000011919d824 */ /* 0x000fe200078e0a02 */
[C---:B------:R-:W-:Y:S01]  /*2380*/  ISETP.GT.U32.AND P5, PT, R2.reuse, R27, PT ;  /* 0x0000001b0200720c */ /* 0x040fe20003fa4070 */
[----:B------:R-:W-:Y:S01]  /*2390*/  @!P1 IMAD.MOV R23, RZ, RZ, -R23 ;  /* 0x000000ffff179224 */ /* 0x000fe200078e0a17 */
[----:B------:R-:W-:Y:S01]  /*23a0*/  ISETP.GT.U32.AND P4, PT, R2, R26, PT ;  /* 0x0000001a0200720c */ /* 0x000fe20003f84070 */
[----:B------:R-:W-:Y:S01]  /*23b0*/  IMAD.HI.U32 R29, R250, R33, RZ ;  /* 0x00000021fa1d7227 */ /* 0x000fe200078e00ff */
[----:B------:R-:W-:-:S02]  /*23c0*/  ISETP.GE.AND P1, PT, R32, RZ, PT ;  /* 0x000000ff2000720c */ /* 0x000fc40003f26270 */
[----:B------:R-:W-:Y:S01]  /*23d0*/  LOP3.LUT R32, R247, 0x46, RZ, 0xfc, !PT ;  /* 0x00000046f7207812 */ /* 0x000fe200078efcff */
[--C-:B------:R-:W-:Y:S01]  /*23e0*/  @!P6 IMAD.IADD R28, R28, 0x1, -R2.reuse ;  /* 0x000000011c1ce824 */ /* 0x100fe200078e0a02 */
[----:B------:R-:W-:Y:S01]  /*23f0*/  IABS R35, R31 ;  /* 0x0000001f00237213 */ /* 0x000fe20000000000 */
[----:B------:R-:W-:Y:S01]  /*2400*/  IMAD.MOV R29, RZ, RZ, -R29 ;  /* 0x000000ffff1d7224 */ /* 0x000fe200078e0a1d */
[----:B------:R-:W-:Y:S01]  /*2410*/  IABS R37, R32 ;  /* 0x0000002000257213 */ /* 0x000fe20000000000 */
[----:B------:R-:W-:Y:S01]  /*2420*/  @!P2 IMAD.MOV R25, RZ, RZ, -R25 ;  /* 0x000000ffff19a224 */ /* 0x000fe200078e0a19 */
[----:B------:R-:W-:Y:S01]  /*2430*/  ISETP.GT.U32.AND P6, PT, R2, R28, PT ;  /* 0x0000001c0200720c */ /* 0x000fe20003fc4070 */
[--C-:B------:R-:W-:Y:S01]  /*2440*/  @!P5 IMAD.IADD R27, R27, 0x1, -R2.reuse ;  /* 0x000000011b1bd824 */ /* 0x100fe200078e0a02 */
[----:B------:R-:W-:Y:S01]  /*2450*/  ISETP.GE.AND P2, PT, R30, RZ, PT ;  /* 0x000000ff1e00720c */ /* 0x000fe20003f46270 */
[----:B------:R-:W-:Y:S01]  /*2460*/  @!P4 IMAD.IADD R26, R26, 0x1, -R2 ;  /* 0x000000011a1ac824 */ /* 0x000fe200078e0a02 */
[----:B------:R-:W-:Y:S01]  /*2470*/  ISETP.GE.AND P4, PT, R31, RZ, PT ;  /* 0x000000ff1f00720c */ /* 0x000fe20003f86270 */
[----:B------:R-:W-:Y:S01]  /*2480*/  IMAD.HI.U32 R31, R250, R37, RZ ;  /* 0x00000025fa1f7227 */ /* 0x000fe200078e00ff */
[----:B------:R-:W-:-:S02]  /*2490*/  ISETP.GT.U32.AND P5, PT, R2, R27, PT ;  /* 0x0000001b0200720c */ /* 0x000fc40003fa4070 */
[C---:B------:R-:W-:Y:S01]  /*24a0*/  LOP3.LUT R124, R247.reuse, 0xf0, RZ, 0xfc, !PT ;  /* 0x000000f0f77c7812 */ /* 0x040fe200078efcff */
[----:B------:R-:W-:Y:S01]  /*24b0*/  IMAD.MOV R31, RZ, RZ, -R31 ;  /* 0x000000ffff1f7224 */ /* 0x000fe200078e0a1f */
[C---:B------:R-:W-:Y:S01]  /*24c0*/  LOP3.LUT R126, R247.reuse, 0xf2, RZ, 0xfc, !PT ;  /* 0x000000f2f77e7812 */ /* 0x040fe200078efcff */
[C---:B------:R-:W-:Y:S01]  /*24d0*/  IMAD R29, R2.reuse, R29, R33 ;  /* 0x0000001d021d7224 */ /* 0x040fe200078e0221 */
[----:B------:R-:W-:Y:S01]  /*24e0*/  IABS R123, R124 ;  /* 0x0000007c007b7213 */ /* 0x000fe20000000000 */
[----:B------:R-:W-:Y:S01]  /*24f0*/  IMAD R31, R2, R31, R37 ;  /* 0x0000001f021f7224 */ /* 0x000fe200078e0225 */
[----:B------:R-:W-:Y:S01]  /*2500*/  IABS R37, R36 ;  /* 0x0000002400257213 */ /* 0x000fe20000000000 */
[----:B------:R-:W-:Y:S01]  /*2510*/  @!P6 IMAD.IADD R28, R28, 0x1, -R2 ;  /* 0x000000011c1ce824 */ /* 0x000fe200078e0a02 */
[C---:B------:R-:W-:Y:S01]  /*2520*/  LOP3.LUT R127, R247.reuse, 0xf4, RZ, 0xfc, !PT ;  /* 0x000000f4f77f7812 */ /* 0x040fe200078efcff */
[----:B------:R-:W-:Y:S01]  /*2530*/  IMAD.HI.U32 R30, R250, R35, RZ ;  /* 0x00000023fa1e7227 */ /* 0x000fe200078e00ff */
[----:B------:R-:W-:-:S02]  /*2540*/  LOP3.LUT R128, R247, 0xf6, RZ, 0xfc, !PT ;  /* 0x000000f6f7807812 */ /* 0x000fc400078efcff */
[----:B------:R-:W-:Y:S01]  /*2550*/  LOP3.LUT R129, R247, 0xf8, RZ, 0xfc, !PT ;  /* 0x000000f8f7817812 */ /* 0x000fe200078efcff */
[----:B------:R-:W-:Y:S01]  /*2560*/  @!P0 IMAD.MOV R28, RZ, RZ, -R28 ;  /* 0x000000ffff1c8224 */ /* 0x000fe200078e0a1c */
[C---:B------:R-:W-:Y:S01]  /*2570*/  ISETP.GT.U32.AND P0, PT, R2.reuse, R31, PT ;  /* 0x0000001f0200720c */ /* 0x040fe20003f04070 */
[----:B------:R-:W-:Y:S01]  /*2580*/  @!P5 IMAD.IADD R27, R27, 0x1, -R2 ;  /* 0x000000011b1bd824 */ /* 0x000fe200078e0a02 */
[----:B------:R-:W-:Y:S01]  /*2590*/  ISETP.GT.U32.AND P5, PT, R2, R29, PT ;  /* 0x0000001d0200720c */ /* 0x000fe20003fa4070 */
[----:B------:R-:W-:Y:S01]  /*25a0*/  @!P3 IMAD.MOV R26, RZ, RZ, -R26 ;  /* 0x000000ffff1ab224 */ /* 0x000fe200078e0a1a */
[----:B------:R-:W-:Y:S01]  /*25b0*/  ISETP.GE.AND P3, PT, R32, RZ, PT ;  /* 0x000000ff2000720c */ /* 0x000fe20003f66270 */
[----:B------:R-:W-:Y:S01]  /*25c0*/  IMAD.MOV R30, RZ, RZ, -R30 ;  /* 0x000000ffff1e7224 */ /* 0x000fe200078e0a1e */
[----:B------:R-:W-:Y:S01]  /*25d0*/  LOP3.LUT R32, R247, 0x48, RZ, 0xfc, !PT ;  /* 0x00000048f7207812 */ /* 0x000fe200078efcff */
[----:B------:R-:W-:Y:S01]  /*25e0*/  @!P1 IMAD.MOV R27, RZ, RZ, -R27 ;  /* 0x000000ffff1b9224 */ /* 0x000fe200078e0a1b */
[----:B------:R-:W-:Y:S01]  /*25f0*/  IABS R125, R129 ;  /* 0x00000081007d7213 */ /* 0x000fe20000000000 */
[----:B------:R-:W-:Y:S01]  /*2600*/  IMAD R30, R2, R30, R35 ;  /* 0x0000001e021e7224 */ /* 0x000fe200078e0223 */
[----:B------:R-:W-:Y:S01]  /*2610*/  IABS R35, R32 ;  /* 0x0000002000237213 */ /* 0x000fe20000000000 */
[----:B------:R-:W-:Y:S01]  /*2620*/  IMAD.HI.U32 R33, R250, R37, RZ ;  /* 0x00000025fa217227 */ /* 0x000fe200078e00ff */
[----:B------:R-:W-:-:S02]  /*2630*/  ISETP.GE.AND P6, PT, R32, RZ, PT ;  /* 0x000000ff2000720c */ /* 0x000fc40003fc6270 */
[----:B------:R-:W-:Y:S01]  /*2640*/  ISETP.GT.U32.AND P1, PT, R2, R30, PT ;  /* 0x0000001e0200720c */ /* 0x000fe20003f24070 */
[--C-:B------:R-:W-:Y:S01]  /*2650*/  @!P0 IMAD.IADD R31, R31, 0x1, -R2.reuse ;  /* 0x000000011f1f8824 */ /* 0x100fe200078e0a02 */
[----:B------:R-:W-:Y:S01]  /*2660*/  LOP3.LUT R130, R247, 0xfc, RZ, 0xfc, !PT ;  /* 0x000000fcf7827812 */ /* 0x000fe200078efcff */
[----:B------:R-:W-:Y:S01]  /*2670*/  @!P5 IMAD.IADD R29, R29, 0x1, -R2 ;  /* 0x000000011d1dd824 */ /* 0x000fe200078e0a02 */
[C---:B------:R-:W-:Y:S01]  /*2680*/  LOP3.LUT R132, R247.reuse, 0x108, RZ, 0xfc, !PT ;  /* 0x00000108f7847812 */ /* 0x040fe200078efcff */
[----:B------:R-:W-:Y:S01]  /*2690*/  IMAD.HI.U32 R32, R250, R35, RZ ;  /* 0x00000023fa207227 */ /* 0x000fe200078e00ff */
[C---:B------:R-:W-:Y:S02]  /*26a0*/  ISETP.GT.U32.AND P0, PT, R2.reuse, R31, PT ;  /* 0x0000001f0200720c */ /* 0x040fe40003f04070 */
[C---:B------:R-:W-:Y:S01]  /*26b0*/  ISETP.GT.U32.AND P5, PT, R2.reuse, R29, PT ;  /* 0x0000001d0200720c */ /* 0x040fe20003fa4070 */
[----:B------:R-:W-:Y:S01]  /*26c0*/  IMAD.MOV R32, RZ, RZ, -R32 ;  /* 0x000000ffff207224 */ /* 0x000fe200078e0a20 */
[----:B------:R-:W-:Y:S01]  /*26d0*/  IABS R133, R132 ;  /* 0x0000008400857213 */ /* 0x000fe20000000000 */
[----:B------:R-:W-:Y:S01]  /*26e0*/  IMAD.MOV R33, RZ, RZ, -R33 ;  /* 0x000000ffff217224 */ /* 0x000fe200078e0a21 */
[C---:B------:R-:W-:Y:S01]  /*26f0*/  LOP3.LUT R136, R247.reuse, 0x10c, RZ, 0xfc, !PT ;  /* 0x0000010cf7887812 */ /* 0x040fe200078efcff */
[----:B------:R-:W-:Y:S01]  /*2700*/  IMAD R32, R2, R32, R35 ;  /* 0x0000002002207224 */ /* 0x000fe200078e0223 */
[C---:B------:R-:W-:Y:S01]  /*2710*/  LOP3.LUT R134, R247.reuse, 0x10a, RZ, 0xfc, !PT ;  /* 0x0000010af7867812 */ /* 0x040fe200078efcff */
[----:B------:R-:W-:Y:S01]  /*2720*/  IMAD.HI.U32 R35, R250, R41, RZ ;  /* 0x00000029fa237227 */ /* 0x000fe200078e00ff */
[----:B------:R-:W-:-:S02]  /*2730*/  LOP3.LUT R138, R247, 0x10e, RZ, 0xfc, !PT ;  /* 0x0000010ef78a7812 */ /* 0x000fc400078efcff */
[----:B------:R-:W-:Y:S01]  /*2740*/  IABS R135, R134 ;  /* 0x0000008600877213 */ /* 0x000fe20000000000 */
[--C-:B------:R-:W-:Y:S01]  /*2750*/  @!P1 IMAD.IADD R30, R30, 0x1, -R2.reuse ;  /* 0x000000011e1e9824 */ /* 0x100fe200078e0a02 */
        /* <DEDUP_REMOVED lines=15> */
[----:B------:R-:W-:Y:S01]  /*2850*/  IMAD.HI.U32 R34, R250, R39, RZ ;  /* 0x00000027fa227227 */ /* 0x000fe200078e00ff */
[----:B------:R-:W-:-:S02]  /*2860*/  IABS R137, R140 ;  /* 0x0000008c00897213 */ /* 0x000fc40000000000 */
[C---:B------:R-:W-:Y:S01]  /*2870*/  LOP3.LUT R144, R247.reuse, 0x11c, RZ, 0xfc, !PT ;  /* 0x0000011cf7907812 */ /* 0x040fe200078efcff */
[----:B------:R-:W-:Y:S01]  /*2880*/  IMAD.MOV R34, RZ, RZ, -R34 ;  /* 0x000000ffff227224 */ /* 0x000fe200078e0a22 */
[----:B------:R-:W-:Y:S01]  /*2890*/  LOP3.LUT R142, R247, 0x11a, RZ, 0xfc, !PT ;  /* 0x0000011af78e7812 */ /* 0x000fe200078efcff */
[--C-:B------:R-:W-:Y:S01]  /*28a0*/  @!P1 IMAD.IADD R30, R30, 0x1, -R2.reuse ;  /* 0x000000011e1e9824 */ /* 0x100fe200078e0a02 */
[C---:B------:R-:W-:Y:S01]  /*28b0*/  ISETP.GT.U32.AND P1, PT, R2.reuse, R32, PT ;  /* 0x000000200200720c */ /* 0x040fe20003f24070 */
[----:B------:R-:W-:Y:S01]  /*28c0*/  IMAD R34, R2, R34, R39 ;  /* 0x0000002202227224 */ /* 0x000fe200078e0227 */
[----:B------:R-:W-:Y:S01]  /*28d0*/  IABS R39, R43 ;  /* 0x0000002b00277213 */ /* 0x000fe20000000000 */
[----:B------:R-:W-:Y:S01]  /*28e0*/  IMAD.HI.U32 R36, R250, R37, RZ ;  /* 0x00000025fa247227 */ /* 0x000fe200078e00ff */
[----:B------:R-:W-:Y:S02]  /*28f0*/  IABS R143, R142 ;  /* 0x0000008e008f7213 */ /* 0x000fe40000000000 */
[C---:B------:R-:W-:Y:S01]  /*2900*/  ISETP.GT.U32.AND P0, PT, R2.reuse, R34, PT ;  /* 0x000000220200720c */ /* 0x040fe20003f04070 */
[--C-:B------:R-:W-:Y:S01]  /*2910*/  @!P3 IMAD.IADD R35, R35, 0x1, -R2.reuse ;  /* 0x000000012323b824 */ /* 0x100fe200078e0a02 */
[----:B------:R-:W-:Y:S01]  /*2920*/  LOP3.LUT R146, R247, 0x11e, RZ, 0xfc, !PT ;  /* 0x0000011ef7927812 */ /* 0x000fe200078efcff */
[----:B------:R-:W-:Y:S01]  /*2930*/  @!P2 IMAD.IADD R33, R33, 0x1, -R2 ;  /* 0x000000012121a824 */ /* 0x000fe200078e0a02 */
[C---:B------:R-:W-:Y:S01]  /*2940*/  LOP3.LUT R148, R247.reuse, 0x126, RZ, 0xfc, !PT ;  /* 0x00000126f7947812 */ /* 0x040fe200078efcff */
[----:B------:R-:W-:Y:S01]  /*2950*/  IMAD.MOV R36, RZ, RZ, -R36 ;  /* 0x000000ffff247224 */ /* 0x000fe200078e0a24 */
[----:B------:R-:W-:Y:S01]  /*2960*/  ISETP.GT.U32.AND P3, PT, R2, R35, PT ;  /* 0x000000230200720c */ /* 0x000fe20003f64070 */
        /* <DEDUP_REMOVED lines=8> */
[----:B------:R-:W-:Y:S01]  /*29f0*/  IABS R157, R154 ;  /* 0x0000009a009d7213 */ /* 0x000fe20000000000 */
[--C-:B------:R-:W-:Y:S01]  /*2a00*/  @!P0 IMAD.IADD R34, R34, 0x1, -R2.reuse ;  /* 0x0000000122228824 */ /* 0x100fe200078e0a02 */
[----:B------:R-:W-:Y:S01]  /*2a10*/  IABS R153, R150 ;  /* 0x0000009600997213 */ /* 0x000fe20000000000 */
[C---:B------:R-:W-:Y:S01]  /*2a20*/  IMAD R37, R2.reuse, R37, R39 ;  /* 0x0000002502257224 */ /* 0x040fe200078e0227 */
[----:B------:R-:W-:Y:S01]  /*2a30*/  LOP3.LUT R39, R247, 0x56, RZ, 0xfc, !PT ;  /* 0x00000056f7277812 */ /* 0x000fe200078efcff */
[--C-:B------:R-:W-:Y:S01]  /*2a40*/  @!P3 IMAD.IADD R35, R35, 0x1, -R2.reuse ;  /* 0x000000012323b824 */ /* 0x100fe200078e0a02 */
[C---:B------:R-:W-:Y:S01]  /*2a50*/  ISETP.GT.U32.AND P0, PT, R2.reuse, R34, PT ;  /* 0x000000220200720c */ /* 0x040fe20003f04070 */
[----:B------:R-:W-:Y:S01]  /*2a60*/  @!P2 IMAD.IADD R33, R33, 0x1, -R2 ;  /* 0x000000012121a824 */ /* 0x000fe200078e0a02 */
[C---:B------:R-:W-:Y:S01]  /*2a70*/  ISETP.GT.U32.AND P3, PT, R2.reuse, R37, PT ;  /* 0x000000250200720c */ /* 0x040fe20003f64070 */
[----:B------:R-:W-:Y:S01]  /*2a80*/  @!P4 IMAD.MOV R30, RZ, RZ, -R30 ;  /* 0x000000ffff1ec224 */ /* 0x000fe200078e0a1e */
[----:B------:R-:W-:Y:S01]  /*2a90*/  ISETP.GT.U32.AND P2, PT, R2, R36, PT ;  /* 0x000000240200720c */ /* 0x000fe20003f44070 */
[----:B------:R-:W-:Y:S01]  /*2aa0*/  @!P1 IMAD.IADD R32, R32, 0x1, -R2 ;  /* 0x0000000120209824 */ /* 0x000fe200078e0a02 */
[----:B------:R-:W-:Y:S01]  /*2ab0*/  ISETP.GE.AND P4, PT, R38, RZ, PT ;  /* 0x000000ff2600720c */ /* 0x000fe20003f86270 */
[----:B------:R-:W-:Y:S01]  /*2ac0*/  IMAD.HI.U32 R38, R250, R41, RZ ;  /* 0x00000029fa267227 */ /* 0x000fe200078e00ff */
[----:B------:R-:W-:-:S02]  /*2ad0*/  ISETP.GE.AND P1, PT, R40, RZ, PT ;  /* 0x000000ff2800720c */ /* 0x000fc40003f26270 */
[C---:B------:R-:W-:Y:S01]  /*2ae0*/  LOP3.LUT R40, R247.reuse, 0x58, RZ, 0xfc, !PT ;  /* 0x00000058f7287812 */ /* 0x040fe200078efcff */
[----:B------:R-:W-:Y:S01]  /*2af0*/  IMAD.MOV R38, RZ, RZ, -R38 ;  /* 0x000000ffff267224 */ /* 0x000fe200078e0a26 */
[----:B------:R-:W-:Y:S01]  /*2b00*/  LOP3.LUT R152, R247, 0x132, RZ, 0xfc, !PT ;  /* 0x00000132f7987812 */ /* 0x000fe200078efcff */
[--C-:B------:R-:W-:Y:S01]  /*2b10*/  @!P0 IMAD.IADD R34, R34, 0x1, -R2.reuse ;  /* 0x0000000122228824 */ /* 0x100fe200078e0a02 */
[----:B------:R-:W-:Y:S01]  /*2b20*/  ISETP.GE.AND P0, PT, R44, RZ, PT ;  /* 0x000000ff2c00720c */ /* 0x000fe20003f06270 */
[----:B------:R-:W-:Y:S01]  /*2b30*/  IMAD R38, R2, R38, R41 ;  /* 0x0000002602267224 */ /* 0x000fe200078e0229 */
[----:B------:R-:W-:Y:S01]  /*2b40*/  IABS R41, R39 ;  /* 0x0000002700297213 */ /* 0x000fe20000000000 */
[--C-:B------:R-:W-:Y:S01]  /*2b50*/  @!P3 IMAD.IADD R37, R37, 0x1, -R2.reuse ;  /* 0x000000012525b824 */ /* 0x100fe200078e0a02 */
[----:B------:R-:W-:Y:S01]  /*2b60*/  LOP3.LUT R44, R247, 0x5a, RZ, 0xfc, !PT ;  /* 0x0000005af72c7812 */ /* 0x000fe200078efcff */
[----:B------:R-:W-:Y:S01]  /*2b70*/  @!P2 IMAD.IADD R36, R36, 0x1, -R2 ;  /* 0x000000012424a824 */ /* 0x000fe200078e0a02 */
[----:B------:R-:W-:Y:S01]  /*2b80*/  IABS R155, R152 ;  /* 0x00000098009b7213 */ /* 0x000fe20000000000 */
[----:B------:R-:W-:Y:S01]  /*2b90*/  @!P5 IMAD.MOV R33, RZ, RZ, -R33 ;  /* 0x000000ffff21d224 */ /* 0x000fe200078e0a21 */
[----:B------:R-:W-:Y:S01]  /*2ba0*/  ISETP.GE.AND P5, PT, R43, RZ, PT ;  /* 0x000000ff2b00720c */ /* 0x000fe20003fa6270 */
[----:B------:R-:W-:Y:S01]  /*2bb0*/  @!P4 IMAD.MOV R34, RZ, RZ, -R34 ;  /* 0x000000ffff22c224 */ /* 0x000fe200078e0a22 */
[----:B------:R-:W-:Y:S01]  /*2bc0*/  ISETP.GE.AND P4, PT, R39, RZ, PT ;  /* 0x000000ff2700720c */ /* 0x000fe20003f86270 */
[----:B------:R-:W-:Y:S01]  /*2bd0*/  IMAD.HI.U32 R39, R250, R41, RZ ;  /* 0x00000029fa277227 */ /* 0x000fe200078e00ff */
[----:B------:R-:W-:-:S02]  /*2be0*/  ISETP.GT.U32.AND P3, PT, R2, R37, PT ;  /* 0x000000250200720c */ /* 0x000fc40003f64070 */
[----:B------:R-:W-:Y:S01]  /*2bf0*/  ISETP.GT.U32.AND P2, PT, R2, R36, PT ;  /* 0x000000240200720c */ /* 0x000fe20003f44070 */
[----:B------:R-:W-:Y:S01]  /*2c00*/  @!P6 IMAD.MOV R32, RZ, RZ, -R32 ;  /* 0x000000ffff20e224 */ /* 0x000fe200078e0a20 */
[----:B------:R-:W-:Y:S01]  /*2c10*/  IABS R43, R40 ;  /* 0x00000028002b7213 */ /* 0x000fe20000000000 */
[----:B------:R-:W-:Y:S01]  /*2c20*/  @!P1 IMAD.MOV R35, RZ, RZ, -R35 ;  /* 0x000000ffff239224 */ /* 0x000fe200078e0a23 */
[----:B------:R-:W-:Y:S01]  /*2c30*/  ISETP.GE.AND P6, PT, R42, RZ, PT ;  /* 0x000000ff2a00720c */ /* 0x000fe20003fc6270 */
[----:B------:R-:W-:Y:S01]  /*2c40*/  IMAD.MOV R39, RZ, RZ, -R39 ;  /* 0x000000ffff277224 */ /* 0x000fe200078e0a27 */
[----:B------:R-:W-:Y:S01]  /*2c50*/  ISETP.GE.AND P1, PT, R40, RZ, PT ;  /* 0x000000ff2800720c */ /* 0x000fe20003f26270 */
[----:B------:R-:W-:Y:S01]  /*2c60*/  IMAD.HI.U32 R40, R250, R43, RZ ;  /* 0x0000002bfa287227 */ /* 0x000fe200078e00ff */
[----:B------:R-:W-:Y:S02]  /*2c70*/  IABS R45, R44 ;  /* 0x0000002c002d7213 */ /* 0x000fe40000000000 */
[C---:B------:R-:W-:Y:S01]  /*2c80*/  LOP3.LUT R158, R247.reuse, 0x138, RZ, 0xfc, !PT ;  /* 0x00000138f79e7812 */ /* 0x040fe200078efcff */
[C---:B------:R-:W-:Y:S01]  /*2c90*/  IMAD R39, R2.reuse, R39, R41 ;  /* 0x0000002702277224 */ /* 0x040fe200078e0229 */
[C---:B------:R-:W-:Y:S01]  /*2ca0*/  LOP3.LUT R156, R247.reuse, 0x136, RZ, 0xfc, !PT ;  /* 0x00000136f79c7812 */ /* 0x040fe200078efcff */
[----:B------:R-:W-:Y:S01]  /*2cb0*/  IMAD.MOV R40, RZ, RZ, -R40 ;  /* 0x000000ffff287224 */ /* 0x000fe200078e0a28 */
[----:B------:R-:W-:Y:S01]  /*2cc0*/  LOP3.LUT R159, R247, 0x13a, RZ, 0xfc, !PT ;  /* 0x0000013af79f7812 */ /* 0x000fe200078efcff */
[--C-:B------:R-:W-:Y:S01]  /*2cd0*/  @!P3 IMAD.IADD R37, R37, 0x1, -R2.reuse ;  /* 0x000000012525b824 */ /* 0x100fe200078e0a02 */
[----:B------:R-:W-:Y:S01]  /*2ce0*/  ISETP.GT.U32.AND P3, PT, R2, R39, PT ;  /* 0x000000270200720c */ /* 0x000fe20003f64070 */
[----:B------:R-:W-:Y:S01]  /*2cf0*/  @!P2 IMAD.IADD R36, R36, 0x1, -R2 ;  /* 0x000000012424a824 */ /* 0x000fe200078e0a02 */
[C---:B------:R-:W-:Y:S01]  /*2d00*/  ISETP.GT.U32.AND P2, PT, R2.reuse, R38, PT ;  /* 0x000000260200720c */ /* 0x040fe20003f44070 */
[----:B------:R-:W-:Y:S01]  /*2d10*/  IMAD R40, R2, R40, R43 ;  /* 0x0000002802287224 */ /* 0x000fe200078e022b */
[C---:B------:R-:W-:Y:S01]  /*2d20*/  LOP3.LUT R160, R247.reuse, 0x142, RZ, 0xfc, !PT ;  /* 0x00000142f7a07812 */ /* 0x040fe200078efcff */
[----:B------:R-:W-:Y:S01]  /*2d30*/  @!P6 IMAD.MOV R36, RZ, RZ, -R36 ;  /* 0x000000ffff24e224 */ /* 0x000fe200078e0a24 */
[----:B------:R-:W-:Y:S01]  /*2d40*/  LOP3.LUT R164, R247, 0x144, RZ, 0xfc, !PT ;  /* 0x00000144f7a47812 */ /* 0x000fe200078efcff */
[----:B------:R-:W-:Y:S01]  /*2d50*/  IMAD.HI.U32 R41, R250, R45, RZ ;  /* 0x0000002dfa297227 */ /* 0x000fe200078e00ff */
[----:B------:R-:W-:-:S02]  /*2d60*/  ISETP.GT.U32.AND P6, PT, R2, R40, PT ;  /* 0x000000280200720c */ /* 0x000fc40003fc4070 */
[----:B------:R-:W-:Y:S01]  /*2d70*/  IABS R163, R160 ;  /* 0x000000a000a37213 */ /* 0x000fe20000000000 */
[----:B------:R-:W-:Y:S01]  /*2d80*/  IMAD.HI.U32 R42, R250, R47, RZ ;  /* 0x0000002ffa2a7227 */ /* 0x000fe200078e00ff */
[C---:B------:R-:W-:Y:S02]  /*2d90*/  LOP3.LUT R166, R247.reuse, 0x146, RZ, 0xfc, !PT ;  /* 0x00000146f7a67812 */ /* 0x040fe400078efcff */
[----:B------:R-:W-:Y:S01]  /*2da0*/  LOP3.LUT R168, R247, 0x148, RZ, 0xfc, !PT ;  /* 0x00000148f7a87812 */ /* 0x000fe200078efcff */
[----:B------:R-:W-:Y:S01]  /*2db0*/  @!P3 IMAD.IADD R39, R39, 0x1, -R2 ;  /* 0x000000012727b824 */ /* 0x000fe200078e0a02 */
[C---:B------:R-:W-:Y:S01]  /*2dc0*/  LOP3.LUT R171, R247.reuse, 0x14c, RZ, 0xfc, !PT ;  /* 0x0000014cf7ab7812 */ /* 0x040fe200078efcff */
[----:B------:R-:W-:Y:S01]  /*2dd0*/  IMAD.MOV R41, RZ, RZ, -R41 ;  /* 0x000000ffff297224 */ /* 0x000fe200078e0a29 */
[----:B------:R-:W-:Y:S01]  /*2de0*/  IABS R165, R168 ;  /* 0x000000a800a57213 */ /* 0x000fe20000000000 */
[----:B------:R-:W-:Y:S01]  /*2df0*/  IMAD.MOV R42, RZ, RZ, -R42 ;  /* 0x000000ffff2a7224 */ /* 0x000fe200078e0a2a */
[----:B------:R-:W-:Y:S01]  /*2e00*/  ISETP.GT.U32.AND P3, PT, R2, R39, PT ;  /* 0x000000270200720c */ /* 0x000fe20003f64070 */
[--C-:B------:R-:W-:Y:S01]  /*2e10*/  @!P6 IMAD.IADD R40, R40, 0x1, -R2.reuse ;  /* 0x000000012828e824 */ /* 0x100fe200078e0a02 */
[----:B------:R-:W-:Y:S01]  /*2e20*/  IABS R169, R171 ;  /* 0x000000ab00a97213 */ /* 0x000fe20000000000 */
[C---:B------:R-:W-:Y:S01]  /*2e30*/  IMAD R41, R2.reuse, R41, R45 ;  /* 0x0000002902297224 */ /* 0x040fe200078e022d */
[----:B------:R-:W-:Y:S01]  /*2e40*/  LOP3.LUT R170, R247, 0x14a, RZ, 0xfc, !PT ;  /* 0x0000014af7aa7812 */ /* 0x000fe200078efcff */
[C---:B------:R-:W-:Y:S01]  /*2e50*/  IMAD R42, R2.reuse, R42, R47 ;  /* 0x0000002a022a7224 */ /* 0x040fe200078e022f */
[----:B------:R-:W-:Y:S01]  /*2e60*/  ISETP.GT.U32.AND P6, PT, R2, R40, PT ;  /* 0x000000280200720c */ /* 0x000fe20003fc4070 */
[----:B------:R-:W-:Y:S01]  /*2e70*/  @!P5 IMAD.MOV R37, RZ, RZ, -R37 ;  /* 0x000000ffff25d224 */ /* 0x000fe200078e0a25 */
[----:B------:R-:W-:Y:S01]  /*2e80*/  IABS R47, R48 ;  /* 0x00000030002f7213 */ /* 0x000fe20000000000 */
[----:B------:R-:W-:Y:S01]  /*2e90*/  @!P2 IMAD.IADD R38, R38, 0x1, -R2 ;  /* 0x000000012626a824 */ /* 0x000fe200078e0a02 */
[----:B------:R-:W-:Y:S01]  /*2ea0*/  ISETP.GE.AND P5, PT, R44, RZ, PT ;  /* 0x000000ff2c00720c */ /* 0x000fe20003fa6270 */
[----:B------:R-:W-:Y:S01]  /*2eb0*/  IMAD.HI.U32 R44, R250, R49, RZ ;  /* 0x00000031fa2c7227 */ /* 0x000fe200078e00ff */
[----:B------:R-:W-:-:S02]  /*2ec0*/  IABS R167, R170 ;  /* 0x000000aa00a77213 */ /* 0x000fc40000000000 */
[C---:B------:R-:W-:Y:S01]  /*2ed0*/  ISETP.GT.U32.AND P2, PT, R2.reuse, R38, PT ;  /* 0x000000260200720c */ /* 0x040fe20003f44070 */
[--C-:B------:R-:W-:Y:S01]  /*2ee0*/  @!P3 IMAD.IADD R39, R39, 0x1, -R2.reuse ;  /* 0x000000012727b824 */ /* 0x100fe200078e0a02 */
[----:B------:R-:W-:Y:S01]  /*2ef0*/  ISETP.GT.U32.AND P3, PT, R2, R41, PT ;  /* 0x000000290200720c */ /* 0x000fe20003f64070 */
[----:B------:R-:W-:Y:S01]  /*2f00*/  IMAD.HI.U32 R43, R250, R47, RZ ;  /* 0x0000002ffa2b7227 */ /* 0x000fe200078e00ff */
[C---:B------:R-:W-:Y:S02]  /*2f10*/  LOP3.LUT R172, R247.reuse, 0x14e, RZ, 0xfc, !PT ;  /* 0x0000014ef7ac7812 */ /* 0x040fe400078efcff */
[C---:B------:R-:W-:Y:S01]  /*2f20*/  LOP3.LUT R173, R247.reuse, 0x150, RZ, 0xfc, !PT ;  /* 0x00000150f7ad7812 */ /* 0x040fe200078efcff */
[----:B------:R-:W-:Y:S01]  /*2f30*/  @!P6 IMAD.IADD R40, R40, 0x1, -R2 ;  /* 0x000000012828e824 */ /* 0x000fe200078e0a02 */
[C---:B------:R-:W-:Y:S01]  /*2f40*/  ISETP.GT.U32.AND P6, PT, R2.reuse, R42, PT ;  /* 0x0000002a0200720c */ /* 0x040fe20003fc4070 */
[----:B------:R-:W-:Y:S01]  /*2f50*/  IMAD.MOV R43, RZ, RZ, -R43 ;  /* 0x000000ffff2b7224 */ /* 0x000fe200078e0a2b */
[C---:B------:R-:W-:Y:S01]  /*2f60*/  LOP3.LUT R174, R247.reuse, 0x15e, RZ, 0xfc, !PT ;  /* 0x0000015ef7ae7812 */ /* 0x040fe200078efcff */
[----:B------:R-:W-:Y:S01]  /*2f70*/  IMAD.MOV R44, RZ, RZ, -R44 ;  /* 0x000000ffff2c7224 */ /* 0x000fe200078e0a2c */
[C---:B------:R-:W-:Y:S01]  /*2f80*/  LOP3.LUT R176, R247.reuse, 0x160, RZ, 0xfc, !PT ;  /* 0x00000160f7b07812 */ /* 0x040fe200078efcff */
[C---:B------:R-:W-:Y:S01]  /*2f90*/  IMAD R43, R2.reuse, R43, R47 ;  /* 0x0000002b022b7224 */ /* 0x040fe200078e022f */
[----:B------:R-:W-:Y:S01]  /*2fa0*/  LOP3.LUT R178, R247, 0x162, RZ, 0xfc, !PT ;  /* 0x00000162f7b27812 */ /* 0x000fe200078efcff */
[----:B------:R-:W-:Y:S01]  /*2fb0*/  @!P3 IMAD.IADD R41, R41, 0x1, -R2 ;  /* 0x000000012929b824 */ /* 0x000fe200078e0a02 */
[----:B------:R-:W-:Y:S01]  /*2fc0*/  IABS R177, R176 ;  /* 0x000000b000b17213 */ /* 0x000fe20000000000 */
[C---:B------:R-:W-:Y:S01]  /*2fd0*/  IMAD R44, R2.reuse, R44, R49 ;  /* 0x0000002c022c7224 */ /* 0x040fe200078e0231 */
[----:B------:R-:W-:Y:S01]  /*2fe0*/  ISETP.GT.U32.AND P3, PT, R2, R43, PT ;  /* 0x0000002b0200720c */ /* 0x000fe20003f64070 */
[----:B------:R-:W-:Y:S01]  /*2ff0*/  IMAD.HI.U32 R45, R250, R51, RZ ;  /* 0x00000033fa2d7227 */ /* 0x000fe200078e00ff */
[----:B------:R-:W-:-:S02]  /*3000*/  IABS R179, R178 ;  /* 0x000000b200b37213 */ /* 0x000fc40000000000 */
[C---:B------:R-:W-:Y:S01]  /*3010*/  LOP3.LUT R180, R247.reuse, 0x164, RZ, 0xfc, !PT ;  /* 0x00000164f7b47812 */ /* 0x040fe200078efcff */
[----:B------:R-:W-:Y:S01]  /*3020*/  @!P6 IMAD.IADD R42, R42, 0x1, -R2 ;  /* 0x000000012a2ae824 */ /* 0x000fe200078e0a02 */
[C---:B------:R-:W-:Y:S01]  /*3030*/  ISETP.GT.U32.AND P6, PT, R2.reuse, R44, PT ;  /* 0x0000002c0200720c */ /* 0x040fe20003fc4070 */
[----:B------:R-:W-:Y:S01]  /*3040*/  IMAD.MOV R45, RZ, RZ, -R45 ;  /* 0x000000ffff2d7224 */ /* 0x000fe200078e0a2d */
[C---:B------:R-:W-:Y:S01]  /*3050*/  LOP3.LUT R182, R247.reuse, 0x16c, RZ, 0xfc, !PT ;  /* 0x0000016cf7b67812 */ /* 0x040fe200078efcff */
[----:B------:R-:W-:Y:S01]  /*3060*/  @!P1 IMAD.MOV R40, RZ, RZ, -R40 ;  /* 0x000000ffff289224 */ /* 0x000fe200078e0a28 */
[----:B------:R-:W-:Y:S01]  /*3070*/  LOP3.LUT R186, R247, 0x170, RZ, 0xfc, !PT ;  /* 0x00000170f7ba7812 */ /* 0x000fe200078efcff */
[C---:B------:R-:W-:Y:S01]  /*3080*/  IMAD R45, R2.reuse, R45, R51 ;  /* 0x0000002d022d7224 */ /* 0x040fe200078e0233 */
[----:B------:R-:W-:Y:S01]  /*3090*/  IABS R51, R57 ;  /* 0x0000003900337213 */ /* 0x000fe20000000000 */
[--C-:B------:R-:W-:Y:S01]  /*30a0*/  @!P3 IMAD.IADD R43, R43, 0x1, -R2.reuse ;  /* 0x000000012b2bb824 */ /* 0x100fe200078e0a02 */
[----:B------:R-:W-:Y:S01]  /*30b0*/  ISETP.GT.U32.AND P3, PT, R2, R41, PT ;  /* 0x000000290200720c */ /* 0x000fe20003f64070 */
[----:B------:R-:W-:Y:S01]  /*30c0*/  @!P2 IMAD.IADD R38, R38, 0x1, -R2 ;  /* 0x000000012626a824 */ /* 0x000fe200078e0a02 */
[----:B------:R-:W-:Y:S01]  /*30d0*/  ISETP.GT.U32.AND P1, PT, R2, R45, PT ;  /* 0x0000002d0200720c */ /* 0x000fe20003f24070 */
[----:B------:R-:W-:Y:S01]  /*30e0*/  IMAD.HI.U32 R47, R250, R55, RZ ;  /* 0x00000037fa2f7227 */ /* 0x000fe200078e00ff */
[----:B------:R-:W-:-:S02]  /*30f0*/  ISETP.GE.AND P2, PT, R46, RZ, PT ;  /* 0x000000ff2e00720c */ /* 0x000fc40003f46270 */
[----:B------:R-:W-:Y:S01]  /*3100*/  IABS R183, R182 ;  /* 0x000000b600b77213 */ /* 0x000fe20000000000 */
[----:B------:R-:W-:Y:S01]  /*3110*/  @!P6 IMAD.IADD R44, R44, 0x1, -R2 ;  /* 0x000000012c2ce824 */ /* 0x000fe200078e0a02 */
[----:B------:R-:W-:Y:S01]  /*3120*/  ISETP.GT.U32.AND P6, PT, R2, R43, PT ;  /* 0x0000002b0200720c */ /* 0x000fe20003fc4070 */
[----:B------:R-:W-:Y:S01]  /*3130*/  IMAD.HI.U32 R46, R250, R53, RZ ;  /* 0x00000035fa2e7227 */ /* 0x000fe200078e00ff */
[C---:B------:R-:W-:Y:S02]  /*3140*/  LOP3.LUT R184, R247.reuse, 0x16e, RZ, 0xfc, !PT ;  /* 0x0000016ef7b87812 */ /* 0x040fe400078efcff */
[C---:B------:R-:W-:Y:S01]  /*3150*/  LOP3.LUT R189, R247.reuse, 0x174, RZ, 0xfc, !PT ;  /* 0x00000174f7bd7812 */ /* 0x040fe200078efcff */
[----:B------:R-:W-:Y:S01]  /*3160*/  @!P0 IMAD.MOV R38, RZ, RZ, -R38 ;  /* 0x000000ffff268224 */ /* 0x000fe200078e0a26 */
[C---:B------:R-:W-:Y:S01]  /*3170*/  ISETP.GT.U32.AND P0, PT, R2.reuse, R42, PT ;  /* 0x0000002a0200720c */ /* 0x040fe20003f04070 */
[----:B------:R-:W-:Y:S01]  /*3180*/  IMAD.MOV R46, RZ, RZ, -R46 ;  /* 0x000000ffff2e7224 */ /* 0x000fe200078e0a2e */
[----:B------:R-:W-:Y:S01]  /*3190*/  LOP3.LUT R188, R247, 0x172, RZ, 0xfc, !PT ;  /* 0x00000172f7bc7812 */ /* 0x000fe200078efcff */
[----:B------:R-:W-:Y:S01]  /*31a0*/  IMAD.MOV R47, RZ, RZ, -R47 ;  /* 0x000000ffff2f7224 */ /* 0x000fe200078e0a2f */
[----:B------:R-:W-:Y:S01]  /*31b0*/  IABS R187, R189 ;  /* 0x000000bd00bb7213 */ /* 0x000fe20000000000 */
[----:B------:R-:W-:Y:S01]  /*31c0*/  @!P4 IMAD.MOV R39, RZ, RZ, -R39 ;  /* 0x000000ffff27c224 */ /* 0x000fe200078e0a27 */
[C---:B------:R-:W-:Y:S01]  /*31d0*/  ISETP.GT.U32.AND P4, PT, R2.reuse, R44, PT ;  /* 0x0000002c0200720c */ /* 0x040fe20003f84070 */
[C---:B------:R-:W-:Y:S01]  /*31e0*/  IMAD R46, R2.reuse, R46, R53 ;  /* 0x0000002e022e7224 */ /* 0x040fe200078e0235 */
[----:B------:R-:W-:Y:S01]  /*31f0*/  IABS R53, R58 ;  /* 0x0000003a00357213 */ /* 0x000fe20000000000 */
[--C-:B------:R-:W-:Y:S01]  /*3200*/  @!P3 IMAD.IADD R41, R41, 0x1, -R2.reuse ;  /* 0x000000012929b824 */ /* 0x100fe200078e0a02 */
[----:B------:R-:W-:Y:S01]  /*3210*/  IABS R185, R188 ;  /* 0x000000bc00b97213 */ /* 0x000fe20000000000 */
[--C-:B------:R-:W-:Y:S01]  /*3220*/  @!P1 IMAD.IADD R45, R45, 0x1, -R2.reuse ;  /* 0x000000012d2d9824 */ /* 0x100fe200078e0a02 */
[C---:B------:R-:W-:Y:S01]  /*3230*/  ISETP.GT.U32.AND P3, PT, R2.reuse, R46, PT ;  /* 0x0000002e0200720c */ /* 0x040fe20003f64070 */
[----:B------:R-:W-:Y:S01]  /*3240*/  IMAD R47, R2, R47, R55 ;  /* 0x0000002f022f7224 */ /* 0x000fe200078e0237 */
[----:B------:R-:W-:Y:S01]  /*3250*/  ISETP.GE.AND P1, PT, R52, RZ, PT ;  /* 0x000000ff3400720c */ /* 0x000fe20003f26270 */
[----:B------:R-:W-:Y:S01]  /*3260*/  @!P5 IMAD.MOV R41, RZ, RZ, -R41 ;  /* 0x000000ffff29d224 */ /* 0x000fe200078e0a29 */
[C---:B------:R-:W-:Y:S01]  /*3270*/  ISETP.GT.U32.AND P5, PT, R2.reuse, R45, PT ;  /* 0x0000002d0200720c */ /* 0x040fe20003fa4070 */
[----:B------:R-:W-:Y:S01]  /*3280*/  @!P6 IMAD.IADD R43, R43, 0x1, -R2 ;  /* 0x000000012b2be824 */ /* 0x000fe200078e0a02 */
[----:B------:R-:W-:Y:S01]  /*3290*/  ISETP.GT.U32.AND P6, PT, R2, R47, PT ;  /* 0x0000002f0200720c */ /* 0x000fe20003fc4070 */
[----:B------:R-:W-:Y:S01]  /*32a0*/  IMAD.HI.U32 R49, R250, R53, RZ ;  /* 0x00000035fa317227 */ /* 0x000fe200078e00ff */
[----:B------:R-:W-:-:S02]  /*32b0*/  LOP3.LUT R52, R247, 0x6e, RZ, 0xfc, !PT ;  /* 0x0000006ef7347812 */ /* 0x000fc400078efcff */
[C---:B------:R-:W-:Y:S01]  /*32c0*/  LOP3.LUT R190, R247.reuse, 0x176, RZ, 0xfc, !PT ;  /* 0x00000176f7be7812 */ /* 0x040fe200078efcff */
[--C-:B------:R-:W-:Y:S01]  /*32d0*/  @!P0 IMAD.IADD R42, R42, 0x1, -R2.reuse ;  /* 0x000000012a2a8824 */ /* 0x100fe200078e0a02 */
[----:B------:R-:W-:Y:S01]  /*32e0*/  ISETP.GE.AND P0, PT, R48, RZ, PT ;  /* 0x000000ff3000720c */ /* 0x000fe20003f06270 */
[----:B------:R-:W-:Y:S01]  /*32f0*/  IMAD.HI.U32 R48, R250, R51, RZ ;  /* 0x00000033fa307227 */ /* 0x000fe200078e00ff */
[----:B------:R-:W-:Y:S02]  /*3300*/  IABS R55, R52 ;  /* 0x0000003400377213 */ /* 0x000fe40000000000 */
[C---:B------:R-:W-:Y:S01]  /*3310*/  LOP3.LUT R192, R247.reuse, 0x182, RZ, 0xfc, !PT ;  /* 0x00000182f7c07812 */ /* 0x040fe200078efcff */
[----:B------:R-:W-:Y:S01]  /*3320*/  IMAD.MOV R49, RZ, RZ, -R49 ;  /* 0x000000ffff317224 */ /* 0x000fe200078e0a31 */
[C---:B------:R-:W-:Y:S01]  /*3330*/  LOP3.LUT R194, R247.reuse, 0x184, RZ, 0xfc, !PT ;  /* 0x00000184f7c27812 */ /* 0x040fe200078efcff */
[----:B------:R-:W-:Y:S01]  /*3340*/  @!P4 IMAD.IADD R44, R44, 0x1, -R2 ;  /* 0x000000012c2cc824 */ /* 0x000fe200078e0a02 */
[----:B------:R-:W-:Y:S01]  /*3350*/  ISETP.GE.AND P4, PT, R50, RZ, PT ;  /* 0x000000ff3200720c */ /* 0x000fe20003f86270 */
[----:B------:R-:W-:Y:S01]  /*3360*/  IMAD.MOV R48, RZ, RZ, -R48 ;  /* 0x000000ffff307224 */ /* 0x000fe200078e0a30 */
[----:B------:R-:W-:Y:S01]  /*3370*/  IABS R193, R192 ;  /* 0x000000c000c17213 */ /* 0x000fe20000000000 */
[C---:B------:R-:W-:Y:S01]  /*3380*/  IMAD R49, R2.reuse, R49, R53 ;  /* 0x0000003102317224 */ /* 0x040fe200078e0235 */
[----:B------:R-:W-:Y:S01]  /*3390*/  IABS R195, R194 ;  /* 0x000000c200c37213 */ /* 0x000fe20000000000 */
[C---:B------:R-:W-:Y:S01]  /*33a0*/  IMAD R48, R2.reuse, R48, R51 ;  /* 0x0000003002307224 */ /* 0x040fe200078e0233 */
[----:B------:R-:W-:Y:S01]  /*33b0*/  LOP3.LUT R51, R247, 0x6c, RZ, 0xfc, !PT ;  /* 0x0000006cf7337812 */ /* 0x000fe200078efcff */
[--C-:B------:R-:W-:Y:S01]  /*33c0*/  @!P5 IMAD.IADD R45, R45, 0x1, -R2.reuse ;  /* 0x000000012d2dd824 */ /* 0x100fe200078e0a02 */
[C---:B------:R-:W-:Y:S01]  /*33d0*/  ISETP.GT.U32.AND P5, PT, R2.reuse, R49, PT ;  /* 0x000000310200720c */ /* 0x040fe20003fa4070 */
[----:B------:R-:W-:Y:S01]  /*33e0*/  @!P6 IMAD.IADD R47, R47, 0x1, -R2 ;  /* 0x000000012f2fe824 */ /* 0x000fe200078e0a02 */
[----:B------:R-:W-:Y:S01]  /*33f0*/  IABS R53, R51 ;  /* 0x0000003300357213 */ /* 0x000fe20000000000 */
[----:B------:R-:W-:Y:S01]  /*3400*/  @!P0 IMAD.MOV R43, RZ, RZ, -R43 ;  /* 0x000000ffff2b8224 */ /* 0x000fe200078e0a2b */
[C---:B------:R-:W-:Y:S01]  /*3410*/  ISETP.GT.U32.AND P0, PT, R2.reuse, R48, PT ;  /* 0x000000300200720c */ /* 0x040fe20003f04070 */
[----:B------:R-:W-:Y:S01]  /*3420*/  @!P4 IMAD.MOV R44, RZ, RZ, -R44 ;  /* 0x000000ffff2cc224 */ /* 0x000fe200078e0a2c */
[----:B------:R-:W-:Y:S01]  /*3430*/  ISETP.GT.U32.AND P6, PT, R2, R47, PT ;  /* 0x0000002f0200720c */ /* 0x000fe20003fc4070 */
[----:B------:R-:W-:Y:S01]  /*3440*/  @!P3 IMAD.IADD R46, R46, 0x1, -R2 ;  /* 0x000000012e2eb824 */ /* 0x000fe200078e0a02 */
[----:B------:R-:W-:Y:S01]  /*3450*/  ISETP.GE.AND P4, PT, R56, RZ, PT ;  /* 0x000000ff3800720c */ /* 0x000fe20003f86270 */
[----:B------:R-:W-:Y:S01]  /*3460*/  IMAD.HI.U32 R50, R250, R53, RZ ;  /* 0x00000035fa327227 */ /* 0x000fe200078e00ff */
[----:B------:R-:W-:-:S02]  /*3470*/  ISETP.GE.AND P3, PT, R54, RZ, PT ;  /* 0x000000ff3600720c */ /* 0x000fc40003f66270 */
[----:B------:R-:W-:Y:S01]  /*3480*/  LOP3.LUT R56, R247, 0x74, RZ, 0xfc, !PT ;  /* 0x00000074f7387812 */ /* 0x000fe200078efcff */
[----:B------:R-:W-:Y:S01]  /*3490*/  @!P2 IMAD.MOV R42, RZ, RZ, -R42 ;  /* 0x000000ffff2aa224 */ /* 0x000fe200078e0a2a */
[----:B------:R-:W-:Y:S01]  /*34a0*/  ISETP.GT.U32.AND P2, PT, R2, R46, PT ;  /* 0x0000002e0200720c */ /* 0x000fe20003f44070 */
[----:B------:R-:W-:Y:S01]  /*34b0*/  @!P5 IMAD.IADD R49, R49, 0x1, -R2 ;  /* 0x000000013131d824 */ /* 0x000fe200078e0a02 */
[----:B------:R-:W-:Y:S01]  /*34c0*/  IABS R59, R56 ;  /* 0x00000038003b7213 */ /* 0x000fe20000000000 */
[----:B------:R-:W-:Y:S01]  /*34d0*/  IMAD.MOV R50, RZ, RZ, -R50 ;  /* 0x000000ffff327224 */ /* 0x000fe200078e0a32 */
[----:B------:R-:W-:Y:S01]  /*34e0*/  LOP3.LUT R196, R247, 0x18a, RZ, 0xfc, !PT ;  /* 0x0000018af7c47812 */ /* 0x000fe200078efcff */
[--C-:B------:R-:W-:Y:S01]  /*34f0*/  @!P0 IMAD.IADD R48, R48, 0x1, -R2.reuse ;  /* 0x0000000130308824 */ /* 0x100fe200078e0a02 */
[----:B------:R-:W-:Y:S01]  /*3500*/  ISETP.GE.AND P0, PT, R51, RZ, PT ;  /* 0x000000ff3300720c */ /* 0x000fe20003f06270 */
[----:B------:R-:W-:Y:S01]  /*3510*/  @!P6 IMAD.IADD R47, R47, 0x1, -R2 ;  /* 0x000000012f2fe824 */ /* 0x000fe200078e0a02 */
[C---:B------:R-:W-:Y:S01]  /*3520*/  ISETP.GT.U32.AND P5, PT, R2.reuse, R49, PT ;  /* 0x000000310200720c */ /* 0x040fe20003fa4070 */
[----:B------:R-:W-:Y:S01]  /*3530*/  IMAD R50, R2, R50, R53 ;  /* 0x0000003202327224 */ /* 0x000fe200078e0235 */
[----:B------:R-:W-:Y:S01]  /*3540*/  LOP3.LUT R53, R247, 0x72, RZ, 0xfc, !PT ;  /* 0x00000072f7357812 */ /* 0x000fe200078efcff */
[----:B------:R-:W-:Y:S01]  /*3550*/  IMAD.HI.U32 R51, R250, R55, RZ ;  /* 0x00000037fa337227 */ /* 0x000fe200078e00ff */
[----:B------:R-:W-:-:S02]  /*3560*/  ISETP.GE.AND P6, PT, R58, RZ, PT ;  /* 0x000000ff3a00720c */ /* 0x000fc40003fc6270 */
[----:B------:R-:W-:Y:S01]  /*3570*/  LOP3.LUT R198, R247, 0x18c, RZ, 0xfc, !PT ;  /* 0x0000018cf7c67812 */ /* 0x000fe200078efcff */
[----:B------:R-:W-:Y:S01]  /*3580*/  @!P4 IMAD.MOV R47, RZ, RZ, -R47 ;  /* 0x000000ffff2fc224 */ /* 0x000fe200078e0a2f */
[C---:B------:R-:W-:Y:S01]  /*3590*/  ISETP.GT.U32.AND P4, PT, R2.reuse, R50, PT ;  /* 0x000000320200720c */ /* 0x040fe20003f84070 */
[----:B------:R-:W-:Y:S01]  /*35a0*/  IMAD.MOV R51, RZ, RZ, -R51 ;  /* 0x000000ffff337224 */ /* 0x000fe200078e0a33 */
[----:B------:R-:W-:Y:S01]  /*35b0*/  IABS R197, R196 ;  /* 0x000000c400c57213 */ /* 0x000fe20000000000 */
[----:B------:R-:W-:Y:S01]  /*35c0*/  @!P1 IMAD.MOV R45, RZ, RZ, -R45 ;  /* 0x000000ffff2d9224 */ /* 0x000fe200078e0a2d */
[----:B------:R-:W-:Y:S01]  /*35d0*/  ISETP.GT.U32.AND P1, PT, R2, R48, PT ;  /* 0x000000300200720c */ /* 0x000fe20003f24070 */
[----:B------:R-:W-:Y:S01]  /*35e0*/  @!P2 IMAD.IADD R46, R46, 0x1, -R2 ;  /* 0x000000012e2ea824 */ /* 0x000fe200078e0a02 */
[----:B------:R-:W-:Y:S01]  /*35f0*/  ISETP.GE.AND P2, PT, R57, RZ, PT ;  /* 0x000000ff3900720c */ /* 0x000fe20003f46270 */
[----:B------:R-:W-:Y:S01]  /*3600*/  IMAD R51, R2, R51, R55 ;  /* 0x0000003302337224 */ /* 0x000fe200078e0237 */
[----:B------:R-:W-:Y:S01]  /*3610*/  IABS R57, R53 ;  /* 0x0000003500397213 */ /* 0x000fe20000000000 */
[----:B------:R-:W-:Y:S01]  /*3620*/  @!P3 IMAD.MOV R46, RZ, RZ, -R46 ;  /* 0x000000ffff2eb224 */ /* 0x000fe200078e0a2e */
[----:B------:R-:W-:Y:S01]  /*3630*/  ISETP.GE.AND P3, PT, R52, RZ, PT ;  /* 0x000000ff3400720c */ /* 0x000fe20003f66270 */
[--C-:B------:R-:W-:Y:S01]  /*3640*/  @!P5 IMAD.IADD R49, R49, 0x1, -R2.reuse ;  /* 0x000000013131d824 */ /* 0x100fe200078e0a02 */
[----:B------:R-:W-:Y:S01]  /*3650*/  ISETP.GT.U32.AND P5, PT, R2, R51, PT ;  /* 0x000000330200720c */ /* 0x000fe20003fa4070 */
[----:B------:R-:W-:Y:S01]  /*3660*/  @!P4 IMAD.IADD R50, R50, 0x1, -R2 ;  /* 0x000000013232c824 */ /* 0x000fe200078e0a02 */
[----:B------:R-:W-:Y:S01]  /*3670*/  LOP3.LUT R52, R247, 0x70, RZ, 0xfc, !PT ;  /* 0x00000070f7347812 */ /* 0x000fe200078efcff */
[----:B------:R-:W-:Y:S01]  /*3680*/  IMAD.HI.U32 R54, R250, R59, RZ ;  /* 0x0000003bfa367227 */ /* 0x000fe200078e00ff */
[----:B------:R-:W-:-:S02]  /*3690*/  IABS R199, R198 ;  /* 0x000000c600c77213 */ /* 0x000fc40000000000 */
[----:B------:R-:W-:Y:S01]  /*36a0*/  IABS R55, R52 ;  /* 0x0000003400377213 */ /* 0x000fe20000000000 */
[----:B------:R-:W-:Y:S01]  /*36b0*/  @!P1 IMAD.IADD R48, R48, 0x1, -R2 ;  /* 0x0000000130309824 */ /* 0x000fe200078e0a02 */
[----:B------:R-:W-:Y:S01]  /*36c0*/  ISETP.GE.AND P1, PT, R52, RZ, PT ;  /* 0x000000ff3400720c */ /* 0x000fe20003f26270 */
[----:B------:R-:W-:Y:S01]  /*36d0*/  IMAD.MOV R54, RZ, RZ, -R54 ;  /* 0x000000ffff367224 */ /* 0x000fe200078e0a36 */
[----:B------:R-:W-:Y:S01]  /*36e0*/  ISETP.GT.U32.AND P4, PT, R2, R50, PT ;  /* 0x000000320200720c */ /* 0x000fe20003f84070 */
[----:B------:R-:W-:Y:S01]  /*36f0*/  IMAD.HI.U32 R52, R250, R55, RZ ;  /* 0x00000037fa347227 */ /* 0x000fe200078e00ff */
[C---:B------:R-:W-:Y:S02]  /*3700*/  LOP3.LUT R200, R247.reuse, 0x18e, RZ, 0xfc, !PT ;  /* 0x0000018ef7c87812 */ /* 0x040fe400078efcff */
[----:B------:R-:W-:Y:S01]  /*3710*/  LOP3.LUT R202, R247, 0x194, RZ, 0xfc, !PT ;  /* 0x00000194f7ca7812 */ /* 0x000fe200078efcff */
[----:B------:R-:W-:Y:S01]  /*3720*/  @!P5 IMAD.IADD R51, R51, 0x1, -R2 ;  /* 0x000000013333d824 */ /* 0x000fe200078e0a02 */
[----:B------:R-:W-:Y:S01]  /*3730*/  IABS R201, R200 ;  /* 0x000000c800c97213 */ /* 0x000fe20000000000 */
[----:B------:R-:W-:Y:S01]  /*3740*/  IMAD.MOV R52, RZ, RZ, -R52 ;  /* 0x000000ffff347224 */ /* 0x000fe200078e0a34 */
[----:B------:R-:W-:Y:S01]  /*3750*/  IABS R203, R202 ;  /* 0x000000ca00cb7213 */ /* 0x000fe20000000000 */
[----:B------:R-:W-:Y:S01]  /*3760*/  @!P2 IMAD.MOV R48, RZ, RZ, -R48 ;  /* 0x000000ffff30a224 */ /* 0x000fe200078e0a30 */
[----:B------:R-:W-:Y:S01]  /*3770*/  ISETP.GE.AND P2, PT, R53, RZ, PT ;  /* 0x000000ff3500720c */ /* 0x000fe20003f46270 */
[C---:B------:R-:W-:Y:S01]  /*3780*/  IMAD R52, R2.reuse, R52, R55 ;  /* 0x0000003402347224 */ /* 0x040fe200078e0237 */
[----:B------:R-:W-:Y:S01]  /*3790*/  ISETP.GT.U32.AND P5, PT, R2, R51, PT ;  /* 0x000000330200720c */ /* 0x000fe20003fa4070 */
[----:B------:R-:W-:Y:S01]  /*37a0*/  IMAD.HI.U32 R53, R250, R57, RZ ;  /* 0x00000039fa357227 */ /* 0x000fe200078e00ff */
[----:B------:R-:W-:-:S02]  /*37b0*/  LOP3.LUT R211, R247, 0x198, RZ, 0xfc, !PT ;  /* 0x00000198f7d37812 */ /* 0x000fc400078efcff */
[C---:B------:R-:W-:Y:S01]  /*37c0*/  LOP3.LUT R208, R247.reuse, 0x19a, RZ, 0xfc, !PT ;  /* 0x0000019af7d07812 */ /* 0x040fe200078efcff */
[----:B------:R-:W-:Y:S01]  /*37d0*/  @!P4 IMAD.IADD R50, R50, 0x1, -R2 ;  /* 0x000000013232c824 */ /* 0x000fe200078e0a02 */
[C---:B------:R-:W-:Y:S01]  /*37e0*/  ISETP.GT.U32.AND P4, PT, R2.reuse, R52, PT ;  /* 0x000000340200720c */ /* 0x040fe20003f84070 */
[----:B------:R-:W-:Y:S01]  /*37f0*/  IMAD R54, R2, R54, R59 ;  /* 0x0000003602367224 */ /* 0x000fe200078e023b */
[----:B------:R-:W-:Y:S01]  /*3800*/  IABS R59, R60 ;  /* 0x0000003c003b7213 */ /* 0x000fe20000000000 */
[----:B------:R-:W-:Y:S01]  /*3810*/  IMAD.MOV R53, RZ, RZ, -R53 ;  /* 0x000000ffff357224 */ /* 0x000fe200078e0a35 */
[----:B------:R-:W-:Y:S01]  /*3820*/  IABS R205, R208 ;  /* 0x000000d000cd7213 */ /* 0x000fe20000000000 */
[----:B------:R-:W-:Y:S01]  /*3830*/  @!P6 IMAD.MOV R49, RZ, RZ, -R49 ;  /* 0x000000ffff31e224 */ /* 0x000fe200078e0a31 */
[----:B------:R-:W-:Y:S01]  /*3840*/  ISETP.GE.AND P6, PT, R56, RZ, PT ;  /* 0x000000ff3800720c */ /* 0x000fe20003fc6270 */
[----:B------:R-:W-:Y:S01]  /*3850*/  @!P0 IMAD.MOV R50, RZ, RZ, -R50 ;  /* 0x000000ffff328224 */ /* 0x000fe200078e0a32 */
[C---:B------:R-:W-:Y:S01]  /*3860*/  ISETP.GT.U32.AND P0, PT, R2.reuse, R54, PT ;  /* 0x000000360200720c */ /* 0x040fe20003f04070 */
[----:B------:R-:W-:Y:S01]  /*3870*/  IMAD R53, R2, R53, R57 ;  /* 0x0000003502357224 */ /* 0x000fe200078e0239 */
[----:B------:R-:W-:Y:S01]  /*3880*/  LOP3.LUT R56, R247, 0x76, RZ, 0xfc, !PT ;  /* 0x00000076f7387812 */ /* 0x000fe200078efcff */
[--C-:B------:R-:W-:Y:S01]  /*3890*/  @!P5 IMAD.IADD R51, R51, 0x1, -R2.reuse ;  /* 0x000000013333d824 */ /* 0x100fe200078e0a02 */
[----:B------:R-:W-:Y:S01]  /*38a0*/  LOP3.LUT R213, R247, 0x1a0, RZ, 0xfc, !PT ;  /* 0x000001a0f7d57812 */ /* 0x000fe200078efcff */
[----:B------:R-:W-:Y:S01]  /*38b0*/  @!P4 IMAD.IADD R52, R52, 0x1, -R2 ;  /* 0x000000013434c824 */ /* 0x000fe200078e0a02 */
[----:B------:R-:W-:Y:S01]  /*38c0*/  IABS R57, R56 ;  /* 0x0000003800397213 */ /* 0x000fe20000000000 */
[----:B------:R-:W-:Y:S01]  /*38d0*/  @!P3 IMAD.MOV R51, RZ, RZ, -R51 ;  /* 0x000000ffff33b224 */ /* 0x000fe200078e0a33 */
[----:B------:R-:W-:Y:S01]  /*38e0*/  ISETP.GT.U32.AND P5, PT, R2, R53, PT ;  /* 0x000000350200720c */ /* 0x000fe20003fa4070 */
[----:B------:R-:W-:Y:S01]  /*38f0*/  IMAD.HI.U32 R58, R250, R63, RZ ;  /* 0x0000003ffa3a7227 */ /* 0x000fe200078e00ff */
[----:B------:R-:W-:-:S02]  /*3900*/  ISETP.GT.U32.AND P4, PT, R2, R52, PT ;  /* 0x000000340200720c */ /* 0x000fc40003f84070 */
[----:B------:R-:W-:Y:S01]  /*3910*/  ISETP.GE.AND P3, PT, R56, RZ, PT ;  /* 0x000000ff3800720c */ /* 0x000fe20003f66270 */
[----:B------:R-:W-:Y:S01]  /*3920*/  IMAD.HI.U32 R55, R250, R57, RZ ;  /* 0x00000039fa377227 */ /* 0x000fe200078e00ff */
[C---:B------:R-:W-:Y:S02]  /*3930*/  LOP3.LUT R206, R247.reuse, 0x19c, RZ, 0xfc, !PT ;  /* 0x0000019cf7ce7812 */ /* 0x040fe400078efcff */
[----:B------:R-:W-:Y:S01]  /*3940*/  LOP3.LUT R212, R247, 0x19e, RZ, 0xfc, !PT ;  /* 0x0000019ef7d47812 */ /* 0x000fe200078efcff */
[--C-:B------:R-:W-:Y:S01]  /*3950*/  @!P0 IMAD.IADD R54, R54, 0x1, -R2.reuse ;  /* 0x0000000136368824 */ /* 0x100fe200078e0a02 */
[----:B------:R-:W-:Y:S01]  /*3960*/  IABS R207, R206 ;  /* 0x000000ce00cf7213 */ /* 0x000fe20000000000 */
        /* <DEDUP_REMOVED lines=9> */
[----:B------:R-:W-:Y:S01]  /*3a00*/  IMAD.HI.U32 R56, R250, R59, RZ ;  /* 0x0000003bfa387227 */ /* 0x000fe200078e00ff */
[C---:B------:R-:W-:Y:S02]  /*3a10*/  LOP3.LUT R218, R247.reuse, 0x1aa, RZ, 0xfc, !PT ;  /* 0x000001aaf7da7812 */ /* 0x040fe400078efcff */
[C---:B------:R-:W-:Y:S01]  /*3a20*/  LOP3.LUT R219, R247.reuse, 0x1ac, RZ, 0xfc, !PT ;  /* 0x000001acf7db7812 */ /* 0x040fe200078efcff */
[----:B------:R-:W-:Y:S01]  /*3a30*/  IMAD.MOV R57, RZ, RZ, -R57 ;  /* 0x000000ffff397224 */ /* 0x000fe200078e0a39 */
[C---:B------:R-:W-:Y:S01]  /*3a40*/  LOP3.LUT R216, R247.reuse, 0x1ae, RZ, 0xfc, !PT ;  /* 0x000001aef7d87812 */ /* 0x040fe200078efcff */
[----:B------:R-:W-:Y:S01]  /*3a50*/  @!P4 IMAD.IADD R52, R52, 0x1, -R2 ;  /* 0x000000013434c824 */ /* 0x000fe200078e0a02 */
[C---:B------:R-:W-:Y:S01]  /*3a60*/  ISETP.GT.U32.AND P4, PT, R2.reuse, R55, PT ;  /* 0x000000370200720c */ /* 0x040fe20003f84070 */
[----:B------:R-:W-:Y:S01]  /*3a70*/  IMAD.MOV R56, RZ, RZ, -R56 ;  /* 0x000000ffff387224 */ /* 0x000fe200078e0a38 */
[----:B------:R-:W-:Y:S01]  /*3a80*/  IABS R215, R219 ;  /* 0x000000db00d77213 */ /* 0x000fe20000000000 */
[----:B------:R-:W-:Y:S01]  /*3a90*/  IMAD.MOV R58, RZ, RZ, -R58 ;  /* 0x000000ffff3a7224 */ /* 0x000fe200078e0a3a */
[----:B------:R-:W-:Y:S01]  /*3aa0*/  IABS R217, R216 ;  /* 0x000000d800d97213 */ /* 0x000fe20000000000 */
[C---:B------:R-:W-:Y:S01]  /*3ab0*/  IMAD R57, R2.reuse, R57, R61 ;  /* 0x0000003902397224 */ /* 0x040fe200078e023d */
[C---:B------:R-:W-:Y:S01]  /*3ac0*/  LOP3.LUT R220, R247.reuse, 0x1b6, RZ, 0xfc, !PT ;  /* 0x000001b6f7dc7812 */ /* 0x040fe200078efcff */
[C---:B------:R-:W-:Y:S01]  /*3ad0*/  IMAD R56, R2.reuse, R56, R59 ;  /* 0x0000003802387224 */ /* 0x040fe200078e023b */
[C---:B------:R-:W-:Y:S01]  /*3ae0*/  LOP3.LUT R222, R247.reuse, 0x1ba, RZ, 0xfc, !PT ;  /* 0x000001baf7de7812 */ /* 0x040fe200078efcff */
[----:B------:R-:W-:Y:S01]  /*3af0*/  IMAD R58, R2, R58, R63 ;  /* 0x0000003a023a7224 */ /* 0x000fe200078e023f */
[----:B------:R-:W-:Y:S01]  /*3b00*/  LOP3.LUT R226, R247, 0x1be, RZ, 0xfc, !PT ;  /* 0x000001bef7e27812 */ /* 0x000fe200078efcff */
[----:B------:R-:W-:Y:S01]  /*3b10*/  @!P0 IMAD.IADD R54, R54, 0x1, -R2 ;  /* 0x0000000136368824 */ /* 0x000fe200078e0a02 */
[C---:B------:R-:W-:Y:S01]  /*3b20*/  ISETP.GT.U32.AND P0, PT, R2.reuse, R57, PT ;  /* 0x000000390200720c */ /* 0x040fe20003f04070 */
[----:B------:R-:W-:Y:S01]  /*3b30*/  @!P1 IMAD.MOV R52, RZ, RZ, -R52 ;  /* 0x000000ffff349224 */ /* 0x000fe200078e0a34 */
[C---:B------:R-:W-:Y:S01]  /*3b40*/  ISETP.GT.U32.AND P1, PT, R2.reuse, R56, PT ;  /* 0x000000380200720c */ /* 0x040fe20003f24070 */
[----:B------:R-:W-:Y:S01]  /*3b50*/  @!P6 IMAD.MOV R54, RZ, RZ, -R54 ;  /* 0x000000ffff36e224 */ /* 0x000fe200078e0a36 */
[----:B------:R-:W-:Y:S01]  /*3b60*/  ISETP.GT.U32.AND P6, PT, R2, R58, PT ;  /* 0x0000003a0200720c */ /* 0x000fe20003fc4070 */
[--C-:B------:R-:W-:Y:S01]  /*3b70*/  @!P5 IMAD.IADD R53, R53, 0x1, -R2.reuse ;  /* 0x000000013535d824 */ /* 0x100fe200078e0a02 */
[----:B------:R-:W-:Y:S01]  /*3b80*/  ISETP.GE.AND P5, PT, R60, RZ, PT ;  /* 0x000000ff3c00720c */ /* 0x000fe20003fa6270 */
[----:B------:R-:W-:Y:S01]  /*3b90*/  @!P4 IMAD.IADD R55, R55, 0x1, -R2 ;  /* 0x000000013737c824 */ /* 0x000fe200078e0a02 */
[C---:B------:R-:W-:Y:S01]  /*3ba0*/  LOP3.LUT R60, R247.reuse, 0x7e, RZ, 0xfc, !PT ;  /* 0x0000007ef73c7812 */ /* 0x040fe200078efcff */
[----:B------:R-:W-:Y:S01]  /*3bb0*/  @!P2 IMAD.MOV R53, RZ, RZ, -R53 ;  /* 0x000000ffff35a224 */ /* 0x000fe200078e0a35 */
[----:B------:R-:W-:Y:S01]  /*3bc0*/  ISETP.GE.AND P2, PT, R62, RZ, PT ;  /* 0x000000ff3e00720c */ /* 0x000fe20003f46270 */
[----:B------:R-:W-:Y:S01]  /*3bd0*/  IMAD.HI.U32 R120, R250, R125, RZ ;  /* 0x0000007dfa787227 */ /* 0x000fe200078e00ff */
[----:B------:R-:W-:-:S02]  /*3be0*/  LOP3.LUT R62, R247, 0x80, RZ, 0xfc, !PT ;  /* 0x00000080f73e7812 */ /* 0x000fc400078efcff */
[----:B------:R-:W-:Y:S01]  /*3bf0*/  ISETP.GT.U32.AND P4, PT, R2, R55, PT ;  /* 0x000000370200720c */ /* 0x000fe20003f84070 */
[--C-:B------:R-:W-:Y:S01]  /*3c00*/  @!P0 IMAD.IADD R57, R57, 0x1, -R2.reuse ;  /* 0x0000000139398824 */ /* 0x100fe200078e0a02 */
[----:B------:R-:W-:Y:S01]  /*3c10*/  IABS R63, R62 ;  /* 0x0000003e003f7213 */ /* 0x000fe20000000000 */
[--C-:B------:R-:W-:Y:S01]  /*3c20*/  @!P1 IMAD.IADD R56, R56, 0x1, -R2.reuse ;  /* 0x0000000138389824 */ /* 0x100fe200078e0a02 */
[----:B------:R-:W-:Y:S01]  /*3c30*/  IABS R61, R60 ;  /* 0x0000003c003d7213 */ /* 0x000fe20000000000 */
[----:B------:R-:W-:Y:S01]  /*3c40*/  @!P6 IMAD.IADD R58, R58, 0x1, -R2 ;  /* 0x000000013a3ae824 */ /* 0x000fe200078e0a02 */
[----:B------:R-:W-:Y:S01]  /*3c50*/  ISETP.GE.AND P1, PT, R60, RZ, PT ;  /* 0x000000ff3c00720c */ /* 0x000fe20003f26270 */
[----:B------:R-:W-:Y:S01]  /*3c60*/  IMAD.HI.U32 R60, R250, R63, RZ ;  /* 0x0000003ffa3c7227 */ /* 0x000fe200078e00ff */
[C---:B------:R-:W-:Y:S02]  /*3c70*/  ISETP.GT.U32.AND P6, PT, R2.reuse, R57, PT ;  /* 0x000000390200720c */ /* 0x040fe40003fc4070 */
[----:B------:R-:W-:Y:S01]  /*3c80*/  ISETP.GT.U32.AND P0, PT, R2, R56, PT ;  /* 0x000000380200720c */ /* 0x000fe20003f04070 */
[----:B------:R-:W-:Y:S01]  /*3c90*/  IMAD.MOV R60, RZ, RZ, -R60 ;  /* 0x000000ffff3c7224 */ /* 0x000fe200078e0a3c */
[----:B------:R-:W-:Y:S01]  /*3ca0*/  IABS R223, R222 ;  /* 0x000000de00df7213 */ /* 0x000fe20000000000 */
[----:B------:R-:W-:Y:S01]  /*3cb0*/  @!P4 IMAD.IADD R55, R55, 0x1, -R2 ;  /* 0x000000013737c824 */ /* 0x000fe200078e0a02 */
[----:B------:R-:W-:Y:S01]  /*3cc0*/  ISETP.GE.AND P4, PT, R64, RZ, PT ;  /* 0x000000ff4000720c */ /* 0x000fe20003f86270 */
[C---:B------:R-:W-:Y:S01]  /*3cd0*/  IMAD R60, R2.reuse, R60, R63 ;  /* 0x0000003c023c7224 */ /* 0x040fe200078e023f */
[----:B------:R-:W-:Y:S01]  /*3ce0*/  LOP3.LUT R64, R247, 0x82, RZ, 0xfc, !PT ;  /* 0x00000082f7407812 */ /* 0x000fe200078efcff */
[----:B------:R-:W-:Y:S01]  /*3cf0*/  @!P3 IMAD.MOV R55, RZ, RZ, -R55 ;  /* 0x000000ffff37b224 */ /* 0x000fe200078e0a37 */
[----:B------:R-:W-:Y:S01]  /*3d00*/  ISETP.GT.U32.AND P3, PT, R2, R58, PT ;  /* 0x0000003a0200720c */ /* 0x000fe20003f64070 */
[----:B------:R-:W-:Y:S01]  /*3d10*/  IMAD.HI.U32 R59, R250, R61, RZ ;  /* 0x0000003dfa3b7227 */ /* 0x000fe200078e00ff */
[----:B------:R-:W-:-:S02]  /*3d20*/  IABS R65, R64 ;  /* 0x0000004000417213 */ /* 0x000fc40000000000 */
[----:B------:R-:W-:Y:S01]  /*3d30*/  LOP3.LUT R224, R247, 0x1c2, RZ, 0xfc, !PT ;  /* 0x000001c2f7e07812 */ /* 0x000fe200078efcff */
[----:B------:R-:W-:Y:S01]  /*3d40*/  @!P6 IMAD.IADD R57, R57, 0x1, -R2 ;  /* 0x000000013939e824 */ /* 0x000fe200078e0a02 */
[----:B------:R-:W-:Y:S01]  /*3d50*/  ISETP.GT.U32.AND P6, PT, R2, R60, PT ;  /* 0x0000003c0200720c */ /* 0x000fe20003fc4070 */
[----:B------:R-:W-:Y:S01]  /*3d60*/  IMAD.MOV R59, RZ, RZ, -R59 ;  /* 0x000000ffff3b7224 */ /* 0x000fe200078e0a3b */
[----:B------:R-:W-:Y:S01]  /*3d70*/  IABS R227, R224 ;  /* 0x000000e000e37213 */ /* 0x000fe20000000000 */
[----:B------:R-:W-:Y:S01]  /*3d80*/  IMAD.HI.U32 R63, R250, R69, RZ ;  /* 0x00000045fa3f7227 */ /* 0x000fe200078e00ff */
[C---:B------:R-:W-:Y:S02]  /*3d90*/  LOP3.LUT R229, R247.reuse, 0x1c6, RZ, 0xfc, !PT ;  /* 0x000001c6f7e57812 */ /* 0x040fe400078efcff */
[C---:B------:R-:W-:Y:S01]  /*3da0*/  LOP3.LUT R228, R247.reuse, 0x1c8, RZ, 0xfc, !PT ;  /* 0x000001c8f7e47812 */ /* 0x040fe200078efcff */
[----:B------:R-:W-:Y:S01]  /*3db0*/  IMAD R59, R2, R59, R61 ;  /* 0x0000003b023b7224 */ /* 0x000fe200078e023d */
[C---:B------:R-:W-:Y:S01]  /*3dc0*/  LOP3.LUT R230, R247.reuse, 0x1d0, RZ, 0xfc, !PT ;  /* 0x000001d0f7e67812 */ /* 0x040fe200078efcff */
[----:B------:R-:W-:Y:S01]  /*3dd0*/  IMAD.HI.U32 R61, R250, R65, RZ ;  /* 0x00000041fa3d7227 */ /* 0x000fe200078e00ff */
[----:B------:R-:W-:-:S02]  /*3de0*/  LOP3.LUT R235, R247, 0x1d2, RZ, 0xfc, !PT ;  /* 0x000001d2f7eb7812 */ /* 0x000fc400078efcff */
[----:B------:R-:W-:Y:S01]  /*3df0*/  IABS R231, R230 ;  /* 0x000000e600e77213 */ /* 0x000fe20000000000 */
[--C-:B------:R-:W-:Y:S01]  /*3e00*/  @!P3 IMAD.IADD R58, R58, 0x1, -R2.reuse ;  /* 0x000000013a3ab824 */ /* 0x100fe200078e0a02 */
[----:B------:R-:W-:Y:S01]  /*3e10*/  ISETP.GE.AND P3, PT, R62, RZ, PT ;  /* 0x000000ff3e00720c */ /* 0x000fe20003f66270 */
[----:B------:R-:W-:Y:S01]  /*3e20*/  @!P6 IMAD.IADD R60, R60, 0x1, -R2 ;  /* 0x000000013c3ce824 */ /* 0x000fe200078e0a02 */
[C---:B------:R-:W-:Y:S01]  /*3e30*/  LOP3.LUT R236, R247.reuse, 0x1d4, RZ, 0xfc, !PT ;  /* 0x000001d4f7ec7812 */ /* 0x040fe200078efcff */
[----:B------:R-:W-:Y:S01]  /*3e40*/  IMAD.HI.U32 R62, R250, R67, RZ ;  /* 0x00000043fa3e7227 */ /* 0x000fe200078e00ff */
[C---:B------:R-:W-:Y:S02]  /*3e50*/  LOP3.LUT R232, R247.reuse, 0x1d6, RZ, 0xfc, !PT ;  /* 0x000001d6f7e87812 */ /* 0x040fe400078efcff */
[C---:B------:R-:W-:Y:S01]  /*3e60*/  ISETP.GT.U32.AND P6, PT, R2.reuse, R60, PT ;  /* 0x0000003c0200720c */ /* 0x040fe20003fc4070 */
[----:B------:R-:W-:Y:S01]  /*3e70*/  IMAD.MOV R61, RZ, RZ, -R61 ;  /* 0x000000ffff3d7224 */ /* 0x000fe200078e0a3d */
[----:B------:R-:W-:Y:S01]  /*3e80*/  IABS R233, R236 ;  /* 0x000000ec00e97213 */ /* 0x000fe20000000000 */
[----:B------:R-:W-:Y:S01]  /*3e90*/  IMAD.MOV R62, RZ, RZ, -R62 ;  /* 0x000000ffff3e7224 */ /* 0x000fe200078e0a3e */
[C---:B------:R-:W-:Y:S01]  /*3ea0*/  LOP3.LUT R238, R247.reuse, 0x1de, RZ, 0xfc, !PT ;  /* 0x000001def7ee7812 */ /* 0x040fe200078efcff */
[C---:B------:R-:W-:Y:S01]  /*3eb0*/  IMAD R61, R2.reuse, R61, R65 ;  /* 0x0000003d023d7224 */ /* 0x040fe200078e0241 */
[C---:B------:R-:W-:Y:S01]  /*3ec0*/  LOP3.LUT R248, R247.reuse, 0x1e8, RZ, 0xfc, !PT ;  /* 0x000001e8f7f87812 */ /* 0x040fe200078efcff */
[----:B------:R-:W-:Y:S01]  /*3ed0*/  IMAD.MOV R63, RZ, RZ, -R63 ;  /* 0x000000ffff3f7224 */ /* 0x000fe200078e0a3f */
[----:B------:R-:W-:Y:S01]  /*3ee0*/  LOP3.LUT R3, R247, 0x1ea, RZ, 0xfc, !PT ;  /* 0x000001eaf7037812 */ /* 0x000fe200078efcff */
[C---:B------:R-:W-:Y:S01]  /*3ef0*/  IMAD R62, R2.reuse, R62, R67 ;  /* 0x0000003e023e7224 */ /* 0x040fe200078e0243 */
[----:B------:R-:W-:Y:S01]  /*3f00*/  IABS R67, R70 ;  /* 0x0000004600437213 */ /* 0x000fe20000000000 */
[----:B------:R-:W-:Y:S01]  /*3f10*/  @!P2 IMAD.MOV R57, RZ, RZ, -R57 ;  /* 0x000000ffff39a224 */ /* 0x000fe200078e0a39 */
[----:B------:R-:W-:Y:S01]  /*3f20*/  ISETP.GT.U32.AND P2, PT, R2, R61, PT ;  /* 0x0000003d0200720c */ /* 0x000fe20003f44070 */
[----:B------:R-:W-:Y:S01]  /*3f30*/  @!P0 IMAD.IADD R56, R56, 0x1, -R2 ;  /* 0x0000000138388824 */ /* 0x000fe200078e0a02 */
[C---:B------:R-:W-:Y:S01]  /*3f40*/  ISETP.GT.U32.AND P0, PT, R2.reuse, R59, PT ;  /* 0x0000003b0200720c */ /* 0x040fe20003f04070 */
[C---:B------:R-:W-:Y:S01]  /*3f50*/  IMAD R63, R2.reuse, R63, R69 ;  /* 0x0000003f023f7224 */ /* 0x040fe200078e0245 */
[----:B------:R-:W-:Y:S01]  /*3f60*/  IABS R69, R72 ;  /* 0x0000004800457213 */ /* 0x000fe20000000000 */
[----:B------:R-:W-:Y:S01]  /*3f70*/  @!P4 IMAD.MOV R58, RZ, RZ, -R58 ;  /* 0x000000ffff3ac224 */ /* 0x000fe200078e0a3a */
[----:B------:R-:W-:Y:S01]  /*3f80*/  ISETP.GT.U32.AND P4, PT, R2, R62, PT ;  /* 0x0000003e0200720c */ /* 0x000fe20003f84070 */
[----:B------:R-:W-:Y:S01]  /*3f90*/  @!P6 IMAD.IADD R60, R60, 0x1, -R2 ;  /* 0x000000013c3ce824 */ /* 0x000fe200078e0a02 */
[----:B------:R-:W-:Y:S01]  /*3fa0*/  ISETP.GT.U32.AND P6, PT, R2, R63, PT ;  /* 0x0000003f0200720c */ /* 0x000fe20003fc4070 */
[----:B------:R-:W-:Y:S01]  /*3fb0*/  IMAD.HI.U32 R65, R250, R69, RZ ;  /* 0x00000045fa417227 */ /* 0x000fe200078e00ff */
[----:B------:R-:W-:-:S02]  /*3fc0*/  IABS R244, R3 ;  /* 0x0000000300f47213 */ /* 0x000fc40000000000 */
[----:B------:R-:W-:Y:S01]  /*3fd0*/  LOP3.LUT R249, R247, 0x1ec, RZ, 0xfc, !PT ;  /* 0x000001ecf7f97812 */ /* 0x000fe200078efcff */
[--C-:B------:R-:W-:Y:S01]  /*3fe0*/  @!P2 IMAD.IADD R61, R61, 0x1, -R2.reuse ;  /* 0x000000013d3da824 */ /* 0x100fe200078e0a02 */
[----:B------:R-:W-:Y:S01]  /*3ff0*/  ISETP.GE.AND P2, PT, R68, RZ, PT ;  /* 0x000000ff4400720c */ /* 0x000fe20003f46270 */
[--C-:B------:R-:W-:Y:S01]  /*4000*/  @!P0 IMAD.IADD R59, R59, 0x1, -R2.reuse ;  /* 0x000000013b3b8824 */ /* 0x100fe200078e0a02 */
[----:B------:R-:W-:Y:S01]  /*4010*/  ISETP.GE.AND P0, PT, R64, RZ, PT ;  /* 0x000000ff4000720c */ /* 0x000fe20003f06270 */
[----:B------:R-:W-:Y:S01]  /*4020*/  IMAD.HI.U32 R64, R250, R67, RZ ;  /* 0x00000043fa407227 */ /* 0x000fe200078e00ff */
[----:B------:R-:W-:Y:S01]  /*4030*/  IABS R68, R75 ;  /* 0x0000004b00447213 */ /* 0x000fe20000000000 */
[----:B------:R3:W-:Y:S01]  /*4040*/  STL [R1+0x40], R249 ;  /* 0x000040f901007387 */ /* 0x0007e20000100800 */
[----:B------:R-:W-:Y:S01]  /*4050*/  LOP3.LUT R246, R247, 0x1ee, RZ, 0xfc, !PT ;  /* 0x000001eef7f67812 */ /* 0x000fe200078efcff */
[--C-:B------:R-:W-:Y:S01]  /*4060*/  @!P4 IMAD.IADD R62, R62, 0x1, -R2.reuse ;  /* 0x000000013e3ec824 */ /* 0x100fe200078e0a02 */
[C---:B------:R-:W-:Y:S01]  /*4070*/  ISETP.GT.U32.AND P4, PT, R2.reuse, R61, PT ;  /* 0x0000003d0200720c */ /* 0x040fe20003f84070 */
[----:B------:R-:W-:Y:S01]  /*4080*/  @!P6 IMAD.IADD R63, R63, 0x1, -R2 ;  /* 0x000000013f3fe824 */ /* 0x000fe200078e0a02 */
[C---:B------:R-:W-:Y:S01]  /*4090*/  LOP3.LUT R245, R247.reuse, 0x1f0, RZ, 0xfc, !PT ;  /* 0x000001f0f7f57812 */ /* 0x040fe200078efcff */
[----:B------:R-:W-:Y:S01]  /*40a0*/  IMAD.MOV R64, RZ, RZ, -R64 ;  /* 0x000000ffff407224 */ /* 0x000fe200078e0a40 */
[C---:B------:R-:W-:Y:S01]  /*40b0*/  ISETP.GT.U32.AND P6, PT, R2.reuse, R62, PT ;  /* 0x0000003e0200720c */ /* 0x040fe20003fc4070 */
[----:B------:R-:W-:Y:S01]  /*40c0*/  IMAD.MOV R65, RZ, RZ, -R65 ;  /* 0x000000ffff417224 */ /* 0x000fe200078e0a41 */
[----:B------:R4:W-:Y:S01]  /*40d0*/  STL [R1+0x44], R246 ;  /* 0x000044f601007387 */ /* 0x0009e20000100800 */
[C---:B------:R-:W-:Y:S01]  /*40e0*/  IMAD R64, R2.reuse, R64, R67 ;  /* 0x0000004002407224 */ /* 0x040fe200078e0243 */
[----:B-1----:R-:W-:Y:S01]  /*40f0*/  LOP3.LUT R5, R247, 0x1f2, RZ, 0xfc, !PT ;  /* 0x000001f2f7057812 */ /* 0x002fe200078efcff */
[----:B------:R-:W-:Y:S01]  /*4100*/  @!P5 IMAD.MOV R56, RZ, RZ, -R56 ;  /* 0x000000ffff38d224 */ /* 0x000fe200078e0a38 */
[C---:B------:R-:W-:Y:S01]  /*4110*/  ISETP.GT.U32.AND P5, PT, R2.reuse, R59, PT ;  /* 0x0000003b0200720c */ /* 0x040fe20003fa4070 */
[C---:B------:R-:W-:Y:S01]  /*4120*/  IMAD R65, R2.reuse, R65, R69 ;  /* 0x0000004102417224 */ /* 0x040fe200078e0245 */
[----:B------:R-:W-:Y:S01]  /*4130*/  IABS R69, R74 ;  /* 0x0000004a00457213 */ /* 0x000fe20000000000 */
[----:B------:R-:W-:Y:S01]  /*4140*/  @!P4 IMAD.IADD R61, R61, 0x1, -R2 ;  /* 0x000000013d3dc824 */ /* 0x000fe200078e0a02 */
[----:B------:R-:W-:Y:S01]  /*4150*/  ISETP.GT.U32.AND P4, PT, R2, R64, PT ;  /* 0x000000400200720c */ /* 0x000fe20003f84070 */
[----:B------:R-:W-:Y:S01]  /*4160*/  @!P3 IMAD.MOV R60, RZ, RZ, -R60 ;  /* 0x000000ffff3cb224 */ /* 0x000fe200078e0a3c */
[----:B------:R1:W-:Y:S01]  /*4170*/  STL [R1+0x48], R245 ;  /* 0x000048f501007387 */ /* 0x0003e20000100800 */
[----:B------:R-:W-:Y:S01]  /*4180*/  @!P6 IMAD.IADD R62, R62, 0x1, -R2 ;  /* 0x000000013e3ee824 */ /* 0x000fe200078e0a02 */
[----:B------:R-:W-:Y:S01]  /*4190*/  ISETP.GT.U32.AND P6, PT, R2, R65, PT ;  /* 0x000000410200720c */ /* 0x000fe20003fc4070 */
[----:B------:R-:W-:Y:S01]  /*41a0*/  IMAD.HI.U32 R67, R250, R69, RZ ;  /* 0x00000045fa437227 */ /* 0x000fe200078e00ff */
[----:B------:R-:W-:-:S02]  /*41b0*/  LOP3.LUT R4, R247, 0x1f4, RZ, 0xfc, !PT ;  /* 0x000001f4f7047812 */ /* 0x000fc400078efcff */
[----:B------:R-:W-:Y:S01]  /*41c0*/  LOP3.LUT R252, R247, 0x1f6, RZ, 0xfc, !PT ;  /* 0x000001f6f7fc7812 */ /* 0x000fe200078efcff */
[--C-:B------:R-:W-:Y:S01]  /*41d0*/  @!P5 IMAD.IADD R59, R59, 0x1, -R2.reuse ;  /* 0x000000013b3bd824 */ /* 0x100fe200078e0a02 */
[----:B------:R-:W-:Y:S01]  /*41e0*/  ISETP.GE.AND P5, PT, R66, RZ, PT ;  /* 0x000000ff4200720c */ /* 0x000fe20003fa6270 */
[----:B------:R-:W-:Y:S01]  /*41f0*/  IMAD.HI.U32 R66, R250, R71, RZ ;  /* 0x00000047fa427227 */ /* 0x000fe200078e00ff */
[----:B--2---:R-:W-:Y:S02]  /*4200*/  IABS R7, R4 ;  /* 0x0000000400077213 */ /* 0x004fe40000000000 */
[----:B------:R-:W-:Y:S01]  /*4210*/  LOP3.LUT R0, R247, 0x1f8, RZ, 0xfc, !PT ;  /* 0x000001f8f7007812 */ /* 0x000fe200078efcff */
[--C-:B------:R-:W-:Y:S01]  /*4220*/  @!P4 IMAD.IADD R64, R64, 0x1, -R2.reuse ;  /* 0x000000014040c824 */ /* 0x100fe200078e0a02 */
[----:B------:R-:W-:Y:S01]  /*4230*/  ISETP.GE.AND P4, PT, R72, RZ, PT ;  /* 0x000000ff4800720c */ /* 0x000fe20003f86270 */
[----:B------:R-:W-:Y:S01]  /*4240*/  @!P6 IMAD.IADD R65, R65, 0x1, -R2 ;  /* 0x000000014141e824 */ /* 0x000fe200078e0a02 */
[----:B------:R-:W-:Y:S01]  /*4250*/  LOP3.LUT R72, R247, 0x94, RZ, 0xfc, !PT ;  /* 0x00000094f7487812 */ /* 0x000fe200078efcff */
[----:B------:R-:W-:Y:S01]  /*4260*/  @!P1 IMAD.MOV R59, RZ, RZ, -R59 ;  /* 0x000000ffff3b9224 */ /* 0x000fe200078e0a3b */
[C---:B------:R-:W-:Y:S01]  /*4270*/  ISETP.GT.U32.AND P6, PT, R2.reuse, R64, PT ;  /* 0x000000400200720c */ /* 0x040fe20003fc4070 */
[----:B------:R-:W-:Y:S01]  /*4280*/  IMAD.MOV R66, RZ, RZ, -R66 ;  /* 0x000000ffff427224 */ /* 0x000fe200078e0a42 */
[C---:B------:R-:W-:Y:S01]  /*4290*/  ISETP.GT.U32.AND P1, PT, R2.reuse, R63, PT ;  /* 0x0000003f0200720c */ /* 0x040fe20003f24070 */
[----:B------:R-:W-:Y:S01]  /*42a0*/  IMAD.MOV R67, RZ, RZ, -R67 ;  /* 0x000000ffff437224 */ /* 0x000fe200078e0a43 */
[----:B------:R-:W-:Y:S01]  /*42b0*/  IABS R6, R0 ;  /* 0x0000000000067213 */ /* 0x000fe20000000000 */
[----:B------:R-:W-:-:S02]  /*42c0*/  IMAD R66, R2, R66, R71 ;  /* 0x0000004202427224 */ /* 0x000fc400078e0247 */
[----:B------:R-:W-:Y:S01]  /*42d0*/  @!P0 IMAD.MOV R61, RZ, RZ, -R61 ;  /* 0x000000ffff3d8224 */ /* 0x000fe200078e0a3d */
[C---:B------:R-:W-:Y:S01]  /*42e0*/  ISETP.GT.U32.AND P0, PT, R2.reuse, R65, PT ;  /* 0x000000410200720c */ /* 0x040fe20003f04070 */
[C---:B------:R-:W-:Y:S01]  /*42f0*/  IMAD R67, R2.reuse, R67, R69 ;  /* 0x0000004302437224 */ /* 0x040fe200078e0245 */
[----:B------:R-:W-:Y:S01]  /*4300*/  ISETP.GT.U32.AND P3, PT, R2, R66, PT ;  /* 0x000000420200720c */ /* 0x000fe20003f64070 */
[----:B------:R-:W-:Y:S02]  /*4310*/  IMAD.MOV.U32 R71, RZ, RZ, R68 ;  /* 0x000000ffff477224 */ /* 0x000fe400078e0044 */
[--C-:B------:R-:W-:Y:S01]  /*4320*/  @!P6 IMAD.IADD R64, R64, 0x1, -R2.reuse ;  /* 0x000000014040e824 */ /* 0x100fe200078e0a02 */
[----:B------:R-:W-:Y:S01]  /*4330*/  ISETP.GT.U32.AND P6, PT, R2, R67, PT ;  /* 0x000000430200720c */ /* 0x000fe20003fc4070 */
[----:B------:R-:W-:Y:S01]  /*4340*/  @!P1 IMAD.IADD R63, R63, 0x1, -R2 ;  /* 0x000000013f3f9824 */ /* 0x000fe200078e0a02 */
[----:B------:R-:W-:Y:S01]  /*4350*/  ISETP.GE.AND P1, PT, R70, RZ, PT ;  /* 0x000000ff4600720c */ /* 0x000fe20003f26270 */
[----:B------:R-:W-:Y:S01]  /*4360*/  IMAD.HI.U32 R68, R250, R71, RZ ;  /* 0x00000047fa447227 */ /* 0x000fe200078e00ff */
[----:B------:R-:W-:-:S03]  /*4370*/  LOP3.LUT R70, R247, 0x92, RZ, 0xfc, !PT ;  /* 0x00000092f7467812 */ /* 0x000fc600078efcff */
[----:B------:R-:W-:Y:S01]  /*4380*/  IMAD.MOV R68, RZ, RZ, -R68 ;  /* 0x000000ffff447224 */ /* 0x000fe200078e0a44 */
[----:B------:R-:W-:Y:S01]  /*4390*/  IABS R69, R70 ;  /* 0x0000004600457213 */ /* 0x000fe20000000000 */
[--C-:B------:R-:W-:Y:S01]  /*43a0*/  @!P0 IMAD.IADD R65, R65, 0x1, -R2.reuse ;  /* 0x0000000141418824 */ /* 0x100fe200078e0a02 */
[----:B------:R-:W-:Y:S01]  /*43b0*/  ISETP.GE.AND P0, PT, R75, RZ, PT ;  /* 0x000000ff4b00720c */ /* 0x000fe20003f06270 */
[--C-:B------:R-:W-:Y:S01]  /*43c0*/  @!P3 IMAD.IADD R66, R66, 0x1, -R2.reuse ;  /* 0x000000014242b824 */ /* 0x100fe200078e0a02 */
[----:B------:R-:W-:Y:S01]  /*43d0*/  ISETP.GE.AND P3, PT, R70, RZ, PT ;  /* 0x000000ff4600720c */ /* 0x000fe20003f66270 */
[C---:B------:R-:W-:Y:S02]  /*43e0*/  IMAD R68, R2.reuse, R68, R71 ;  /* 0x0000004402447224 */ /* 0x040fe400078e0247 */
[----:B------:R-:W-:Y:S02]  /*43f0*/  IMAD.MOV.U32 R71, RZ, RZ, R69 ;  /* 0x000000ffff477224 */ /* 0x000fe400078e0045 */
[----:B------:R-:W-:Y:S01]  /*4400*/  @!P6 IMAD.IADD R67, R67, 0x1, -R2 ;  /* 0x000000014343e824 */ /* 0x000fe200078e0a02 */
[C---:B------:R-:W-:Y:S01]  /*4410*/  ISETP.GT.U32.AND P6, PT, R2.reuse, R66, PT ;  /* 0x000000420200720c */ /* 0x040fe20003fc4070 */
[----:B------:R-:W-:Y:S01]  /*4420*/  @!P4 IMAD.MOV R65, RZ, RZ, -R65 ;  /* 0x000000ffff41c224 */ /* 0x000fe200078e0a41 */
[----:B------:R-:W-:Y:S01]  /*4430*/  ISETP.GT.U32.AND P4, PT, R2, R68, PT ;  /* 0x000000440200720c */ /* 0x000fe20003f84070 */
[----:B------:R-:W-:-:S04]  /*4440*/  IMAD.HI.U32 R69, R250, R71, RZ ;  /* 0x00000047fa457227 */ /* 0x000fc800078e00ff */
[----:B------:R-:W-:Y:S01]  /*4450*/  @!P5 IMAD.MOV R62, RZ, RZ, -R62 ;  /* 0x000000ffff3ed224 */ /* 0x000fe200078e0a3e */
[----:B------:R-:W-:Y:S01]  /*4460*/  ISETP.GE.AND P5, PT, R73, RZ, PT ;  /* 0x000000ff4900720c */ /* 0x000fe20003fa6270 */
[----:B------:R-:W-:Y:S01]  /*4470*/  IMAD.MOV R69, RZ, RZ, -R69 ;  /* 0x000000ffff457224 */ /* 0x000fe200078e0a45 */
[----:B------:R-:W-:Y:S01]  /*4480*/  IABS R73, R72 ;  /* 0x0000004800497213 */ /* 0x000fe20000000000 */
[----:B------:R-:W-:Y:S01]  /*4490*/  @!P2 IMAD.MOV R63, RZ, RZ, -R63 ;  /* 0x000000ffff3fa224 */ /* 0x000fe200078e0a3f */
[----:B------:R-:W-:Y:S01]  /*44a0*/  ISETP.GE.AND P2, PT, R74, RZ, PT ;  /* 0x000000ff4a00720c */ /* 0x000fe20003f46270 */
[----:B------:R-:W-:Y:S01]  /*44b0*/  @!P1 IMAD.MOV R64, RZ, RZ, -R64 ;  /* 0x000000ffff409224 */ /* 0x000fe200078e0a40 */
[----:B------:R-:W-:Y:S01]  /*44c0*/  LOP3.LUT R74, R247, 0x96, RZ, 0xfc, !PT ;  /* 0x00000096f74a7812 */ /* 0x000fe200078efcff */
[C---:B------:R-:W-:Y:S01]  /*44d0*/  IMAD R69, R2.reuse, R69, R71 ;  /* 0x0000004502457224 */ /* 0x040fe200078e0247 */
[----:B------:R-:W-:Y:S01]  /*44e0*/  ISETP.GT.U32.AND P1, PT, R2, R67, PT ;  /* 0x000000430200720c */ /* 0x000fe20003f24070 */
[--C-:B------:R-:W-:Y:S01]  /*44f0*/  @!P6 IMAD.IADD R66, R66, 0x1, -R2.reuse ;  /* 0x000000014242e824 */ /* 0x100fe200078e0a02 */
[----:B------:R-:W-:Y:S01]  /*4500*/  IABS R75, R74 ;  /* 0x0000004a004b7213 */ /* 0x000fe20000000000 */
[----:B------:R-:W-:Y:S01]  /*4510*/  @!P4 IMAD.IADD R68, R68, 0x1, -R2 ;  /* 0x000000014444c824 */ /* 0x000fe200078e0a02 */
[----:B------:R-:W-:Y:S01]  /*4520*/  ISETP.GT.U32.AND P6, PT, R2, R69, PT ;  /* 0x000000450200720c */ /* 0x000fe20003fc4070 */
[----:B------:R-:W-:Y:S01]  /*4530*/  IMAD.HI.U32 R70, R250, R73, RZ ;  /* 0x00000049fa467227 */ /* 0x000fe200078e00ff */
[----:B------:R-:W-:-:S03]  /*4540*/  ISETP.GE.AND P4, PT, R74, RZ, PT ;  /* 0x000000ff4a00720c */ /* 0x000fc60003f86270 */
[----:B------:R-:W-:Y:S01]  /*4550*/  @!P5 IMAD.MOV R66, RZ, RZ, -R66 ;  /* 0x000000ffff42d224 */ /* 0x000fe200078e0a42 */
[----:B------:R-:W-:Y:S01]  /*4560*/  ISETP.GT.U32.AND P5, PT, R2, R68, PT ;  /* 0x000000440200720c */ /* 0x000fe20003fa4070 */
[----:B------:R-:W-:-:S04]  /*4570*/  IMAD.HI.U32 R71, R250, R75, RZ ;  /* 0x0000004bfa477227 */ /* 0x000fc800078e00ff */
[----:B------:R-:W-:Y:S02]  /*4580*/  IMAD.MOV R70, RZ, RZ, -R70 ;  /* 0x000000ffff467224 */ /* 0x000fe400078e0a46 */
[--C-:B------:R-:W-:Y:S01]  /*4590*/  @!P1 IMAD.IADD R67, R67, 0x1, -R2.reuse ;  /* 0x0000000143439824 */ /* 0x100fe200078e0a02 */
[----:B------:R-:W-:Y:S01]  /*45a0*/  ISETP.GE.AND P1, PT, R72, RZ, PT ;  /* 0x000000ff4800720c */ /* 0x000fe20003f26270 */
[----:B------:R-:W-:Y:S02]  /*45b0*/  IMAD.MOV R71, RZ, RZ, -R71 ;  /* 0x000000ffff477224 */ /* 0x000fe400078e0a47 */
[C---:B------:R-:W-:Y:S02]  /*45c0*/  IMAD R70, R2.reuse, R70, R73 ;  /* 0x0000004602467224 */ /* 0x040fe400078e0249 */
[----:B------:R-:W-:Y:S01]  /*45d0*/  IMAD R71, R2, R71, R75 ;  /* 0x0000004702477224 */ /* 0x000fe200078e024b */
[----:B------:R-:W-:Y:S01]  /*45e0*/  IABS R75, R78 ;  /* 0x0000004e004b7213 */ /* 0x000fe20000000000 */
[----:B------:R-:W-:-:S02]  /*45f0*/  @!P6 IMAD.IADD R69, R69, 0x1, -R2 ;  /* 0x000000014545e824 */ /* 0x000fc400078e0a02 */
[----:B------:R-:W-:Y:S01]  /*4600*/  @!P2 IMAD.MOV R67, RZ, RZ, -R67 ;  /* 0x000000ffff43a224 */ /* 0x000fe200078e0a43 */
[----:B------:R-:W-:Y:S01]  /*4610*/  ISETP.GT.U32.AND P2, PT, R2, R70, PT ;  /* 0x000000460200720c */ /* 0x000fe20003f44070 */
[----:B------:R-:W-:Y:S01]  /*4620*/  @!P5 IMAD.IADD R68, R68, 0x1, -R2 ;  /* 0x000000014444d824 */ /* 0x000fe200078e0a02 */
[----:B------:R-:W-:Y:S01]  /*4630*/  ISETP.GT.U32.AND P6, PT, R2, R69, PT ;  /* 0x000000450200720c */ /* 0x000fe20003fc4070 */
[----:B------:R-:W-:Y:S01]  /*4640*/  IMAD.HI.U32 R72, R250, R77, RZ ;  /* 0x0000004dfa487227 */ /* 0x000fe200078e00ff */
[----:B------:R-:W-:-:S03]  /*4650*/  ISETP.GT.U32.AND P5, PT, R2, R71, PT ;  /* 0x000000470200720c */ /* 0x000fc60003fa4070 */
[----:B------:R-:W-:Y:S02]  /*4660*/  IMAD.MOV R72, RZ, RZ, -R72 ;  /* 0x000000ffff487224 */ /* 0x000fe400078e0a48 */
[----:B------:R-:W-:-:S04]  /*4670*/  IMAD.HI.U32 R73, R250, R75, RZ ;  /* 0x0000004bfa497227 */ /* 0x000fc800078e00ff */
[----:B------:R-:W-:Y:S01]  /*4680*/  IMAD R72, R2, R72, R77 ;  /* 0x0000004802487224 */ /* 0x000fe200078e024d */
[----:B------:R-:W-:Y:S01]  /*4690*/  IABS R77, R80 ;  /* 0x00000050004d7213 */ /* 0x000fe20000000000 */
[--C-:B------:R-:W-:Y:S01]  /*46a0*/  @!P2 IMAD.IADD R70, R70, 0x1, -R2.reuse ;  /* 0x000000014646a824 */ /* 0x100fe200078e0a02 */
[----:B------:R-:W-:Y:S01]  /*46b0*/  ISETP.GE.AND P2, PT, R76, RZ, PT ;  /* 0x000000ff4c00720c */ /* 0x000fe20003f46270 */
[--C-:B------:R-:W-:Y:S01]  /*46c0*/  @!P6 IMAD.IADD R69, R69, 0x1, -R2.reuse ;  /* 0x000000014545e824 */ /* 0x100fe200078e0a02 */
[C---:B------:R-:W-:Y:S01]  /*46d0*/  ISETP.GT.U32.AND P6, PT, R2.reuse, R72, PT ;  /* 0x000000480200720c */ /* 0x040fe20003fc4070 */
[----:B------:R-:W-:Y:S01]  /*46e0*/  @!P5 IMAD.IADD R71, R71, 0x1, -R2 ;  /* 0x000000014747d824 */ /* 0x000fe200078e0a02 */
[----:B------:R-:W-:Y:S01]  /*46f0*/  ISETP.GT.U32.AND P5, PT, R2, R70, PT ;  /* 0x000000460200720c */ /* 0x000fe20003fa4070 */
[----:B------:R-:W-:Y:S02]  /*4700*/  IMAD.MOV R73, RZ, RZ, -R73 ;  /* 0x000000ffff497224 */ /* 0x000fe400078e0a49 */
[----:B------:R-:W-:-:S04]  /*4710*/  IMAD.HI.U32 R74, R250, R77, RZ ;  /* 0x0000004dfa4a7227 */ /* 0x000fc800078e00ff */
[----:B------:R-:W-:Y:S02]  /*4720*/  IMAD R73, R2, R73, R75 ;  /* 0x0000004902497224 */ /* 0x000fe400078e024b */
[----:B------:R-:W-:Y:S02]  /*4730*/  IMAD.MOV R74, RZ, RZ, -R74 ;  /* 0x000000ffff4a7224 */ /* 0x000fe400078e0a4a */
[--C-:B------:R-:W-:Y:S01]  /*4740*/  @!P6 IMAD.IADD R72, R72, 0x1, -R2.reuse ;  /* 0x000000014848e824 */ /* 0x100fe200078e0a02 */
[----:B------:R-:W-:Y:S01]  /*4750*/  ISETP.GT.U32.AND P6, PT, R2, R71, PT ;  /* 0x000000470200720c */ /* 0x000fe20003fc4070 */
[----:B------:R-:W-:Y:S01]  /*4760*/  @!P5 IMAD.IADD R70, R70, 0x1, -R2 ;  /* 0x000000014646d824 */ /* 0x000fe200078e0a02 */
[----:B------:R-:W-:Y:S01]  /*4770*/  ISETP.GT.U32.AND P5, PT, R2, R73, PT ;  /* 0x000000490200720c */ /* 0x000fe20003fa4070 */
[----:B------:R-:W-:-:S04]  /*4780*/  IMAD.HI.U32 R76, R250, R81, RZ ;  /* 0x00000051fa4c7227 */ /* 0x000fc800078e00ff */
[C---:B------:R-:W-:Y:S01]  /*4790*/  IMAD R74, R2.reuse, R74, R77 ;  /* 0x0000004a024a7224 */ /* 0x040fe200078e024d */
[----:B------:R-:W-:Y:S01]  /*47a0*/  IABS R77, R84 ;  /* 0x00000054004d7213 */ /* 0x000fe20000000000 */
[----:B------:R-:W-:Y:S02]  /*47b0*/  IMAD.MOV R76, RZ, RZ, -R76 ;  /* 0x000000ffff4c7224 */ /* 0x000fe400078e0a4c */
[----:B------:R-:W-:Y:S01]  /*47c0*/  @!P0 IMAD.MOV R68, RZ, RZ, -R68 ;  /* 0x000000ffff448224 */ /* 0x000fe200078e0a44 */
[C---:B------:R-:W-:Y:S01]  /*47d0*/  ISETP.GT.U32.AND P0, PT, R2.reuse, R72, PT ;  /* 0x000000480200720c */ /* 0x040fe20003f04070 */
[--C-:B------:R-:W-:Y:S01]  /*47e0*/  @!P6 IMAD.IADD R71, R71, 0x1, -R2.reuse ;  /* 0x000000014747e824 */ /* 0x100fe200078e0a02 */
[C---:B------:R-:W-:Y:S01]  /*47f0*/  ISETP.GT.U32.AND P6, PT, R2.reuse, R74, PT ;  /* 0x0000004a0200720c */ /* 0x040fe20003fc4070 */
[----:B------:R-:W-:Y:S02]  /*4800*/  IMAD R76, R2, R76, R81 ;  /* 0x0000004c024c7224 */ /* 0x000fe400078e0251 */
[----:B------:R-:W-:-:S02]  /*4810*/  @!P5 IMAD.IADD R73, R73, 0x1, -R2 ;  /* 0x000000014949d824 */ /* 0x000fc400078e0a02 */
[----:B------:R-:W-:Y:S02]  /*4820*/  @!P1 IMAD.MOV R70, RZ, RZ, -R70 ;  /* 0x000000ffff469224 */ /* 0x000fe400078e0a46 */
[----:B------:R-:W-:Y:S01]  /*4830*/  @!P4 IMAD.MOV R71, RZ, RZ, -R71 ;  /* 0x000000ffff47c224 */ /* 0x000fe200078e0a47 */
[----:B------:R-:W-:Y:S01]  /*4840*/  ISETP.GT.U32.AND P1, PT, R2, R73, PT ;  /* 0x000000490200720c */ /* 0x000fe20003f24070 */
[----:B------:R-:W-:Y:S01]  /*4850*/  IMAD.HI.U32 R75, R250, R79, RZ ;  /* 0x0000004ffa4b7227 */ /* 0x000fe200078e00ff */
[----:B------:R-:W-:-:S03]  /*4860*/  ISETP.GT.U32.AND P4, PT, R2, R76, PT ;  /* 0x0000004c0200720c */ /* 0x000fc60003f84070 */
[----:B------:R-:W-:Y:S01]  /*4870*/  @!P3 IMAD.MOV R69, RZ, RZ, -R69 ;  /* 0x000000ffff45b224 */ /* 0x000fe200078e0a45 */
[----:B------:R-:W-:Y:S01]  /*4880*/  ISETP.GE.AND P3, PT, R78, RZ, PT ;  /* 0x000000ff4e00720c */ /* 0x000fe20003f66270 */
[----:B------:R-:W-:Y:S02]  /*4890*/  IMAD.MOV R75, RZ, RZ, -R75 ;  /* 0x000000ffff4b7224 */ /* 0x000fe400078e0a4b */
[--C-:B------:R-:W-:Y:S01]  /*48a0*/  @!P0 IMAD.IADD R72, R72, 0x1, -R2.reuse ;  /* 0x0000000148488824 */ /* 0x100fe200078e0a02 */
[----:B------:R-:W-:Y:S01]  /*48b0*/  ISETP.GE.AND P0, PT, R80, RZ, PT ;  /* 0x000000ff5000720c */ /* 0x000fe20003f06270 */
[--C-:B------:R-:W-:Y:S01]  /*48c0*/  @!P6 IMAD.IADD R74, R74, 0x1, -R2.reuse ;  /* 0x000000014a4ae824 */ /* 0x100fe200078e0a02 */
[----:B------:R-:W-:Y:S01]  /*48d0*/  LOP3.LUT R80, R247, 0xa4, RZ, 0xfc, !PT ;  /* 0x000000a4f7507812 */ /* 0x000fe200078efcff */
[C---:B------:R-:W-:Y:S02]  /*48e0*/  IMAD R75, R2.reuse, R75, R79 ;  /* 0x0000004b024b7224 */ /* 0x040fe400078e024f */
[----:B------:R-:W-:Y:S01]  /*48f0*/  IMAD.MOV.U32 R79, RZ, RZ, R77 ;  /* 0x000000ffff4f7224 */ /* 0x000fe200078e004d */
[----:B------:R-:W-:Y:S01]  /*4900*/  IABS R81, R80 ;  /* 0x0000005000517213 */ /* 0x000fe20000000000 */
[--C-:B------:R-:W-:Y:S01]  /*4910*/  @!P1 IMAD.IADD R73, R73, 0x1, -R2.reuse ;  /* 0x0000000149499824 */ /* 0x100fe200078e0a02 */
[----:B------:R-:W-:Y:S01]  /*4920*/  ISETP.GT.U32.AND P6, PT, R2, R74, PT ;  /* 0x0000004a0200720c */ /* 0x000fe20003fc4070 */
[----:B------:R-:W-:Y:S01]  /*4930*/  @!P4 IMAD.IADD R76, R76, 0x1, -R2 ;  /* 0x000000014c4cc824 */ /* 0x000fe200078e0a02 */
[----:B------:R-:W-:Y:S01]  /*4940*/  ISETP.GT.U32.AND P5, PT, R2, R75, PT ;  /* 0x0000004b0200720c */ /* 0x000fe20003fa4070 */
[----:B------:R-:W-:Y:S01]  /*4950*/  IMAD.HI.U32 R77, R250, R79, RZ ;  /* 0x0000004ffa4d7227 */ /* 0x000fe200078e00ff */
[----:B------:R-:W-:-:S02]  /*4960*/  ISETP.GE.AND P1, PT, R83, RZ, PT ;  /* 0x000000ff5300720c */ /* 0x000fc40003f26270 */
[----:B------:R-:W-:Y:S01]  /*4970*/  ISETP.GE.AND P4, PT, R84, RZ, PT ;  /* 0x000000ff5400720c */ /* 0x000fe20003f86270 */
[----:B------:R-:W-:Y:S01]  /*4980*/  @!P3 IMAD.MOV R73, RZ, RZ, -R73 ;  /* 0x000000ffff49b224 */ /* 0x000fe200078e0a49 */
[----:B------:R-:W-:Y:S01]  /*4990*/  ISETP.GT.U32.AND P3, PT, R2, R76, PT ;  /* 0x0000004c0200720c */ /* 0x000fe20003f64070 */
[----:B------:R-:W-:Y:S02]  /*49a0*/  IMAD.MOV R77, RZ, RZ, -R77 ;  /* 0x000000ffff4d7224 */ /* 0x000fe400078e0a4d */
[----:B------:R-:W-:-:S04]  /*49b0*/  IMAD.HI.U32 R78, R250, R81, RZ ;  /* 0x00000051fa4e7227 */ /* 0x000fc800078e00ff */
[----:B------:R-:W-:Y:S01]  /*49c0*/  IMAD R77, R2, R77, R79 ;  /* 0x0000004d024d7224 */ /* 0x000fe200078e024f */
[C---:B------:R-:W-:Y:S01]  /*49d0*/  LOP3.LUT R79, R247.reuse, 0xa6, RZ, 0xfc, !PT ;  /* 0x000000a6f74f7812 */ /* 0x040fe200078efcff */
[----:B------:R-:W-:Y:S02]  /*49e0*/  IMAD.MOV R78, RZ, RZ, -R78 ;  /* 0x000000ffff4e7224 */ /* 0x000fe400078e0a4e */
[--C-:B------:R-:W-:Y:S01]  /*49f0*/  @!P6 IMAD.IADD R74, R74, 0x1, -R2.reuse ;  /* 0x000000014a4ae824 */ /* 0x100fe200078e0a02 */
[C---:B------:R-:W-:Y:S01]  /*4a00*/  ISETP.GT.U32.AND P6, PT, R2.reuse, R77, PT ;  /* 0x0000004d0200720c */ /* 0x040fe20003fc4070 */
[----:B------:R-:W-:Y:S01]  /*4a10*/  IMAD R78, R2, R78, R81 ;  /* 0x0000004e024e7224 */ /* 0x000fe200078e0251 */
[----:B------:R-:W-:Y:S01]  /*4a20*/  LOP3.LUT R81, R247, 0xaa, RZ, 0xfc, !PT ;  /* 0x000000aaf7517812 */ /* 0x000fe200078efcff */
[--C-:B------:R-:W-:Y:S01]  /*4a30*/  @!P3 IMAD.IADD R76, R76, 0x1, -R2.reuse ;  /* 0x000000014c4cb824 */ /* 0x100fe200078e0a02 */
[----:B------:R-:W-:Y:S01]  /*4a40*/  IABS R83, R79 ;  /* 0x0000004f00537213 */ /* 0x000fe20000000000 */
[----:B------:R-:W-:Y:S01]  /*4a50*/  @!P5 IMAD.IADD R75, R75, 0x1, -R2 ;  /* 0x000000014b4bd824 */ /* 0x000fe200078e0a02 */
[----:B------:R-:W-:Y:S01]  /*4a60*/  ISETP.GT.U32.AND P3, PT, R2, R78, PT ;  /* 0x0000004e0200720c */ /* 0x000fe20003f64070 */
[----:B------:R-:W-:Y:S01]  /*4a70*/  @!P0 IMAD.MOV R74, RZ, RZ, -R74 ;  /* 0x000000ffff4a8224 */ /* 0x000fe200078e0a4a */
[----:B------:R-:W-:Y:S01]  /*4a80*/  ISETP.GE.AND P0, PT, R79, RZ, PT ;  /* 0x000000ff4f00720c */ /* 0x000fe20003f06270 */
[----:B------:R-:W-:Y:S01]  /*4a90*/  IMAD.HI.U32 R79, R250, R83, RZ ;  /* 0x00000053fa4f7227 */ /* 0x000fe200078e00ff */
[----:B------:R-:W-:-:S02]  /*4aa0*/  ISETP.GT.U32.AND P5, PT, R2, R75, PT ;  /* 0x0000004b0200720c */ /* 0x000fc40003fa4070 */
[----:B------:R-:W-:Y:S01]  /*4ab0*/  IABS R87, R81 ;  /* 0x0000005100577213 */ /* 0x000fe20000000000 */
[----:B------:R-:W-:Y:S02]  /*4ac0*/  @!P6 IMAD.IADD R77, R77, 0x1, -R2 ;  /* 0x000000014d4de824 */ /* 0x000fe400078e0a02 */
[----:B------:R-:W-:Y:S01]  /*4ad0*/  @!P2 IMAD.MOV R72, RZ, RZ, -R72 ;  /* 0x000000ffff48a224 */ /* 0x000fe200078e0a48 */
[----:B------:R-:W-:Y:S01]  /*4ae0*/  ISETP.GE.AND P2, PT, R82, RZ, PT ;  /* 0x000000ff5200720c */ /* 0x000fe20003f46270 */
[----:B------:R-:W-:Y:S01]  /*4af0*/  @!P1 IMAD.MOV R76, RZ, RZ, -R76 ;  /* 0x000000ffff4c9224 */ /* 0x000fe200078e0a4c */
[----:B------:R-:W-:Y:S01]  /*4b00*/  ISETP.GT.U32.AND P6, PT, R2, R77, PT ;  /* 0x0000004d0200720c */ /* 0x000fe20003fc4070 */
[--C-:B------:R-:W-:Y:S01]  /*4b10*/  @!P3 IMAD.IADD R78, R78, 0x1, -R2.reuse ;  /* 0x000000014e4eb824 */ /* 0x100fe200078e0a02 */
[----:B------:R-:W-:Y:S01]  /*4b20*/  ISETP.GE.AND P1, PT, R81, RZ, PT ;  /* 0x000000ff5100720c */ /* 0x000fe20003f26270 */
[----:B------:R-:W-:Y:S01]  /*4b30*/  IMAD.MOV R79, RZ, RZ, -R79 ;  /* 0x000000ffff4f7224 */ /* 0x000fe200078e0a4f */
[----:B------:R-:W-:Y:S01]  /*4b40*/  LOP3.LUT R82, R247, 0xac, RZ, 0xfc, !PT ;  /* 0x000000acf7527812 */ /* 0x000fe200078efcff */
[----:B------:R-:W-:Y:S01]  /*4b50*/  @!P5 IMAD.IADD R75, R75, 0x1, -R2 ;  /* 0x000000014b4bd824 */ /* 0x000fe200078e0a02 */
[----:B------:R-:W-:Y:S01]  /*4b60*/  ISETP.GT.U32.AND P3, PT, R2, R78, PT ;  /* 0x0000004e0200720c */ /* 0x000fe20003f64070 */
[----:B------:R-:W-:Y:S01]  /*4b70*/  IMAD.HI.U32 R81, R250, R87, RZ ;  /* 0x00000057fa517227 */ /* 0x000fe200078e00ff */
[----:B------:R-:W-:-:S02]  /*4b80*/  ISETP.GE.AND P5, PT, R80, RZ, PT ;  /* 0x000000ff5000720c */ /* 0x000fc40003fa6270 */
[----:B------:R-:W-:Y:S01]  /*4b90*/  LOP3.LUT R80, R247, 0xa8, RZ, 0xfc, !PT ;  /* 0x000000a8f7507812 */ /* 0x000fe200078efcff */
[----:B------:R-:W-:Y:S01]  /*4ba0*/  IMAD R79, R2, R79, R83 ;  /* 0x0000004f024f7224 */ /* 0x000fe200078e0253 */
[----:B------:R-:W-:Y:S01]  /*4bb0*/  IABS R89, R82 ;  /* 0x0000005200597213 */ /* 0x000fe20000000000 */
[--C-:B------:R-:W-:Y:S01]  /*4bc0*/  @!P6 IMAD.IADD R77, R77, 0x1, -R2.reuse ;  /* 0x000000014d4de824 */ /* 0x100fe200078e0a02 */
[----:B------:R-:W-:Y:S01]  /*4bd0*/  IABS R85, R80 ;  /* 0x0000005000557213 */ /* 0x000fe20000000000 */
[----:B------:R-:W-:Y:S01]  /*4be0*/  IMAD.MOV R81, RZ, RZ, -R81 ;  /* 0x000000ffff517224 */ /* 0x000fe200078e0a51 */
[----:B------:R-:W-:Y:S01]  /*4bf0*/  ISETP.GE.AND P6, PT, R82, RZ, PT ;  /* 0x000000ff5200720c */ /* 0x000fe20003fc6270 */
[----:B------:R-:W-:Y:S01]  /*4c00*/  @!P4 IMAD.MOV R77, RZ, RZ, -R77 ;  /* 0x000000ffff4dc224 */ /* 0x000fe200078e0a4d */
[----:B------:R-:W-:Y:S01]  /*4c10*/  ISETP.GT.U32.AND P4, PT, R2, R79, PT ;  /* 0x0000004f0200720c */ /* 0x000fe20003f84070 */
[----:B------:R-:W-:Y:S02]  /*4c20*/  @!P3 IMAD.IADD R78, R78, 0x1, -R2 ;  /* 0x000000014e4eb824 */ /* 0x000fe400078e0a02 */
[----:B------:R-:W-:Y:S01]  /*4c30*/  IMAD R81, R2, R81, R87 ;  /* 0x0000005102517224 */ /* 0x000fe200078e0257 */
[----:B------:R-:W-:Y:S01]  /*4c40*/  IABS R87, R90 ;  /* 0x0000005a00577213 */ /* 0x000fe20000000000 */
[----:B------:R-:W-:Y:S01]  /*4c50*/  @!P2 IMAD.MOV R75, RZ, RZ, -R75 ;  /* 0x000000ffff4ba224 */ /* 0x000fe200078e0a4b */
[----:B------:R-:W-:Y:S01]  /*4c60*/  ISETP.GE.AND P2, PT, R80, RZ, PT ;  /* 0x000000ff5000720c */ /* 0x000fe20003f46270 */
[----:B------:R-:W-:Y:S01]  /*4c70*/  @!P5 IMAD.MOV R78, RZ, RZ, -R78 ;  /* 0x000000ffff4ed224 */ /* 0x000fe200078e0a4e */
[----:B------:R-:W-:Y:S01]  /*4c80*/  ISETP.GT.U32.AND P5, PT, R2, R81, PT ;  /* 0x000000510200720c */ /* 0x000fe20003fa4070 */
[----:B------:R-:W-:-:S04]  /*4c90*/  IMAD.HI.U32 R80, R250, R85, RZ ;  /* 0x00000055fa507227 */ /* 0x000fc800078e00ff */
[----:B------:R-:W-:Y:S02]  /*4ca0*/  IMAD.MOV R80, RZ, RZ, -R80 ;  /* 0x000000ffff507224 */ /* 0x000fe400078e0a50 */
[--C-:B------:R-:W-:Y:S02]  /*4cb0*/  @!P4 IMAD.IADD R79, R79, 0x1, -R2.reuse ;  /* 0x000000014f4fc824 */ /* 0x100fe400078e0a02 */
[----:B------:R-:W-:Y:S01]  /*4cc0*/  IMAD R80, R2, R80, R85 ;  /* 0x0000005002507224 */ /* 0x000fe200078e0255 */
[----:B------:R-:W-:Y:S01]  /*4cd0*/  IABS R85, R88 ;  /* 0x0000005800557213 */ /* 0x000fe20000000000 */
[----:B------:R-:W-:Y:S01]  /*4ce0*/  IMAD.HI.U32 R82, R250, R89, RZ ;  /* 0x00000059fa527227 */ /* 0x000fe200078e00ff */
[C---:B------:R-:W-:Y:S02]  /*4cf0*/  ISETP.GT.U32.AND P4, PT, R2.reuse, R79, PT ;  /* 0x0000004f0200720c */ /* 0x040fe40003f84070 */
[----:B------:R-:W-:Y:S01]  /*4d00*/  ISETP.GT.U32.AND P3, PT, R2, R80, PT ;  /* 0x000000500200720c */ /* 0x000fe20003f64070 */
[----:B------:R-:W-:-:S02]  /*4d10*/  @!P5 IMAD.IADD R81, R81, 0x1, -R2 ;  /* 0x000000015151d824 */ /* 0x000fc400078e0a02 */
[----:B------:R-:W-:Y:S02]  /*4d20*/  IMAD.MOV R82, RZ, RZ, -R82 ;  /* 0x000000ffff527224 */ /* 0x000fe400078e0a52 */
[----:B------:R-:W-:Y:S01]  /*4d30*/  IMAD.HI.U32 R84, R250, R87, RZ ;  /* 0x00000057fa547227 */ /* 0x000fe200078e00ff */
[----:B------:R-:W-:-:S03]  /*4d40*/  ISETP.GT.U32.AND P5, PT, R2, R81, PT ;  /* 0x000000510200720c */ /* 0x000fc60003fa4070 */
[----:B------:R-:W-:Y:S01]  /*4d50*/  IMAD R82, R2, R82, R89 ;  /* 0x0000005202527224 */ /* 0x000fe200078e0259 */
[----:B------:R-:W-:Y:S01]  /*4d60*/  IABS R89, R93 ;  /* 0x0000005d00597213 */ /* 0x000fe20000000000 */
[----:B------:R-:W-:Y:S02]  /*4d70*/  IMAD.MOV R84, RZ, RZ, -R84 ;  /* 0x000000ffff547224 */ /* 0x000fe400078e0a54 */
[--C-:B------:R-:W-:Y:S02]  /*4d80*/  @!P3 IMAD.IADD R80, R80, 0x1, -R2.reuse ;  /* 0x000000015050b824 */ /* 0x100fe400078e0a02 */
[--C-:B------:R-:W-:Y:S01]  /*4d90*/  @!P4 IMAD.IADD R79, R79, 0x1, -R2.reuse ;  /* 0x000000014f4fc824 */ /* 0x100fe200078e0a02 */
[C---:B------:R-:W-:Y:S01]  /*4da0*/  ISETP.GT.U32.AND P4, PT, R2.reuse, R82, PT ;  /* 0x000000520200720c */ /* 0x040fe20003f84070 */
[C---:B------:R-:W-:Y:S01]  /*4db0*/  IMAD R84, R2.reuse, R84, R87 ;  /* 0x0000005402547224 */ /* 0x040fe200078e0257 */
[----:B------:R-:W-:Y:S01]  /*4dc0*/  ISETP.GT.U32.AND P3, PT, R2, R80, PT ;  /* 0x000000500200720c */ /* 0x000fe20003f64070 */
[----:B------:R-:W-:-:S02]  /*4dd0*/  @!P5 IMAD.IADD R81, R81, 0x1, -R2 ;  /* 0x000000015151d824 */ /* 0x000fc400078e0a02 */
[----:B------:R-:W-:Y:S01]  /*4de0*/  IMAD.HI.U32 R83, R250, R85, RZ ;  /* 0x00000055fa537227 */ /* 0x000fe200078e00ff */
[----:B------:R-:W-:-:S03]  /*4df0*/  ISETP.GT.U32.AND P5, PT, R2, R84, PT ;  /* 0x000000540200720c */ /* 0x000fc60003fa4070 */
[----:B------:R-:W-:Y:S02]  /*4e00*/  IMAD.MOV R83, RZ, RZ, -R83 ;  /* 0x000000ffff537224 */ /* 0x000fe400078e0a53 */
[----:B------:R-:W-:Y:S02]  /*4e10*/  IMAD.MOV.U32 R87, RZ, RZ, R86 ;  /* 0x000000ffff577224 */ /* 0x000fe400078e0056 */
[----:B------:R-:W-:Y:S02]  /*4e20*/  IMAD R83, R2, R83, R85 ;  /* 0x0000005302537224 */ /* 0x000fe400078e0255 */
[----:B------:R-:W-:Y:S01]  /*4e30*/  @!P4 IMAD.IADD R82, R82, 0x1, -R2 ;  /* 0x000000015252c824 */ /* 0x000fe200078e0a02 */
[----:B------:R-:W-:Y:S01]  /*4e40*/  ISETP.GE.AND P4, PT, R88, RZ, PT ;  /* 0x000000ff5800720c */ /* 0x000fe20003f86270 */
[----:B------:R-:W-:-:S04]  /*4e50*/  IMAD.HI.U32 R85, R250, R87, RZ ;  /* 0x00000057fa557227 */ /* 0x000fc800078e00ff */
[--C-:B------:R-:W-:Y:S01]  /*4e60*/  @!P3 IMAD.IADD R80, R80, 0x1, -R2.reuse ;  /* 0x000000015050b824 */ /* 0x100fe200078e0a02 */
[C---:B------:R-:W-:Y:S01]  /*4e70*/  ISETP.GT.U32.AND P3, PT, R2.reuse, R83, PT ;  /* 0x000000530200720c */ /* 0x040fe20003f64070 */
[----:B------:R-:W-:Y:S01]  /*4e80*/  @!P0 IMAD.MOV R79, RZ, RZ, -R79 ;  /* 0x000000ffff4f8224 */ /* 0x000fe200078e0a4f */
[----:B------:R-:W-:Y:S01]  /*4e90*/  ISETP.GT.U32.AND P0, PT, R2, R82, PT ;  /* 0x000000520200720c */ /* 0x000fe20003f04070 */
[----:B------:R-:W-:Y:S02]  /*4ea0*/  @!P5 IMAD.IADD R84, R84, 0x1, -R2 ;  /* 0x000000015454d824 */ /* 0x000fe400078e0a02 */
[----:B------:R-:W-:Y:S02]  /*4eb0*/  IMAD.MOV R85, RZ, RZ, -R85 ;  /* 0x000000ffff557224 */ /* 0x000fe400078e0a55 */
[----:B------:R-:W-:Y:S01]  /*4ec0*/  IMAD.HI.U32 R86, R250, R89, RZ ;  /* 0x00000059fa567227 */ /* 0x000fe200078e00ff */
[----:B------:R-:W-:-:S03]  /*4ed0*/  ISETP.GT.U32.AND P5, PT, R2, R84, PT ;  /* 0x000000540200720c */ /* 0x000fc60003fa4070 */
[----:B------:R-:W-:Y:S02]  /*4ee0*/  IMAD R85, R2, R85, R87 ;  /* 0x0000005502557224 */ /* 0x000fe400078e0257 */
[----:B------:R-:W-:-:S04]  /*4ef0*/  IMAD.HI.U32 R87, R250, R91, RZ ;  /* 0x0000005bfa577227 */ /* 0x000fc800078e00ff */
[----:B------:R-:W-:Y:S02]  /*4f00*/  IMAD.MOV R86, RZ, RZ, -R86 ;  /* 0x000000ffff567224 */ /* 0x000fe400078e0a56 */
[----:B------:R-:W-:Y:S02]  /*4f10*/  IMAD.MOV R87, RZ, RZ, -R87 ;  /* 0x000000ffff577224 */ /* 0x000fe400078e0a57 */
[--C-:B------:R-:W-:Y:S01]  /*4f20*/  @!P3 IMAD.IADD R83, R83, 0x1, -R2.reuse ;  /* 0x000000015353b824 */ /* 0x100fe200078e0a02 */
[----:B------:R-:W-:Y:S01]  /*4f30*/  ISETP.GE.AND P3, PT, R90, RZ, PT ;  /* 0x000000ff5a00720c */ /* 0x000fe20003f66270 */
[----:B------:R-:W-:Y:S01]  /*4f40*/  IMAD R86, R2, R86, R89 ;  /* 0x0000005602567224 */ /* 0x000fe200078e0259 */
[C---:B------:R-:W-:Y:S01]  /*4f50*/  LOP3.LUT R90, R247.reuse, 0xb8, RZ, 0xfc, !PT ;  /* 0x000000b8f75a7812 */ /* 0x040fe200078efcff */
[----:B------:R-:W-:Y:S01]  /*4f60*/  @!P0 IMAD.IADD R82, R82, 0x1, -R2 ;  /* 0x0000000152528824 */ /* 0x000fe200078e0a02 */
[C---:B------:R-:W-:Y:S01]  /*4f70*/  ISETP.GT.U32.AND P0, PT, R2.reuse, R85, PT ;  /* 0x000000550200720c */ /* 0x040fe20003f04070 */
[C---:B------:R-:W-:Y:S01]  /*4f80*/  IMAD R87, R2.reuse, R87, R91 ;  /* 0x0000005702577224 */ /* 0x040fe200078e025b */
[----:B------:R-:W-:Y:S01]  /*4f90*/  IABS R91, R90 ;  /* 0x0000005a005b7213 */ /* 0x000fe20000000000 */
[----:B------:R-:W-:Y:S01]  /*4fa0*/  @!P2 IMAD.MOV R80, RZ, RZ, -R80 ;  /* 0x000000ffff50a224 */ /* 0x000fe200078e0a50 */
[C---:B------:R-:W-:Y:S01]  /*4fb0*/  ISETP.GT.U32.AND P2, PT, R2.reuse, R83, PT ;  /* 0x000000530200720c */ /* 0x040fe20003f44070 */
[----:B------:R-:W-:Y:S01]  /*4fc0*/  @!P6 IMAD.MOV R82, RZ, RZ, -R82 ;  /* 0x000000ffff52e224 */ /* 0x000fe200078e0a52 */
[----:B------:R-:W-:Y:S01]  /*4fd0*/  ISETP.GT.U32.AND P6, PT, R2, R86, PT ;  /* 0x000000560200720c */ /* 0x000fe20003fc4070 */
[----:B------:R-:W-:Y:S01]  /*4fe0*/  @!P5 IMAD.IADD R84, R84, 0x1, -R2 ;  /* 0x000000015454d824 */ /* 0x000fe200078e0a02 */
[----:B------:R-:W-:Y:S01]  /*4ff0*/  ISETP.GT.U32.AND P5, PT, R2, R87, PT ;  /* 0x000000570200720c */ /* 0x000fe20003fa4070 */
[----:B------:R-:W-:Y:S01]  /*5000*/  @!P1 IMAD.MOV R81, RZ, RZ, -R81 ;  /* 0x000000ffff519224 */ /* 0x000fe200078e0a51 */
[----:B------:R-:W-:Y:S01]  /*5010*/  ISETP.GE.AND P1, PT, R92, RZ, PT ;  /* 0x000000ff5c00720c */ /* 0x000fe20003f26270 */
[----:B------:R-:W-:Y:S01]  /*5020*/  IMAD.HI.U32 R88, R250, R91, RZ ;  /* 0x0000005bfa587227 */ /* 0x000fe200078e00ff */
[----:B------:R-:W-:-:S03]  /*5030*/  LOP3.LUT R92, R247, 0xba, RZ, 0xfc, !PT ;  /* 0x000000baf75c7812 */ /* 0x000fc600078efcff */
[--C-:B------:R-:W-:Y:S01]  /*5040*/  @!P0 IMAD.IADD R85, R85, 0x1, -R2.reuse ;  /* 0x0000000155558824 */ /* 0x100fe200078e0a02 */
[----:B------:R-:W-:Y:S01]  /*5050*/  ISETP.GE.AND P0, PT, R94, RZ, PT ;  /* 0x000000ff5e00720c */ /* 0x000fe20003f06270 */
[--C-:B------:R-:W-:Y:S01]  /*5060*/  @!P2 IMAD.IADD R83, R83, 0x1, -R2.reuse ;  /* 0x000000015353a824 */ /* 0x100fe200078e0a02 */
[----:B------:R-:W-:Y:S01]  /*5070*/  ISETP.GE.AND P2, PT, R93, RZ, PT ;  /* 0x000000ff5d00720c */ /* 0x000fe20003f46270 */
[--C-:B------:R-:W-:Y:S01]  /*5080*/  @!P6 IMAD.IADD R86, R86, 0x1, -R2.reuse ;  /* 0x000000015656e824 */ /* 0x100fe200078e0a02 */
[----:B------:R-:W-:Y:S01]  /*5090*/  IABS R93, R92 ;  /* 0x0000005c005d7213 */ /* 0x000fe20000000000 */
[----:B------:R-:W-:Y:S01]  /*50a0*/  @!P5 IMAD.IADD R87, R87, 0x1, -R2 ;  /* 0x000000015757d824 */ /* 0x000fe200078e0a02 */
[C---:B------:R-:W-:Y:S01]  /*50b0*/  ISETP.GT.U32.AND P6, PT, R2.reuse, R85, PT ;  /* 0x000000550200720c */ /* 0x040fe20003fc4070 */
[----:B------:R-:W-:Y:S01]  /*50c0*/  @!P4 IMAD.MOV R83, RZ, RZ, -R83 ;  /* 0x000000ffff53c224 */ /* 0x000fe200078e0a53 */
[C---:B------:R-:W-:Y:S01]  /*50d0*/  ISETP.GT.U32.AND P5, PT, R2.reuse, R86, PT ;  /* 0x000000560200720c */ /* 0x040fe20003fa4070 */
[----:B------:R-:W-:Y:S01]  /*50e0*/  IMAD.MOV R88, RZ, RZ, -R88 ;  /* 0x000000ffff587224 */ /* 0x000fe200078e0a58 */
[----:B------:R-:W-:Y:S01]  /*50f0*/  ISETP.GT.U32.AND P4, PT, R2, R87, PT ;  /* 0x000000570200720c */ /* 0x000fe20003f84070 */
[----:B------:R-:W-:Y:S01]  /*5100*/  IMAD.HI.U32 R89, R250, R93, RZ ;  /* 0x0000005dfa597227 */ /* 0x000fe200078e00ff */
[----:B------:R-:W-:-:S03]  /*5110*/  LOP3.LUT R94, R247, 0xbc, RZ, 0xfc, !PT ;  /* 0x000000bcf75e7812 */ /* 0x000fc600078efcff */
[C---:B------:R-:W-:Y:S01]  /*5120*/  IMAD R88, R2.reuse, R88, R91 ;  /* 0x0000005802587224 */ /* 0x040fe200078e025b */
[----:B------:R-:W-:Y:S01]  /*5130*/  IABS R95, R94 ;  /* 0x0000005e005f7213 */ /* 0x000fe20000000000 */
[----:B------:R-:W-:Y:S02]  /*5140*/  IMAD.MOV R89, RZ, RZ, -R89 ;  /* 0x000000ffff597224 */ /* 0x000fe400078e0a59 */
[--C-:B------:R-:W-:Y:S01]  /*5150*/  @!P6 IMAD.IADD R85, R85, 0x1, -R2.reuse ;  /* 0x000000015555e824 */ /* 0x100fe200078e0a02 */
[C---:B------:R-:W-:Y:S01]  /*5160*/  ISETP.GT.U32.AND P6, PT, R2.reuse, R88, PT ;  /* 0x000000580200720c */ /* 0x040fe20003fc4070 */
[----:B------:R-:W-:Y:S02]  /*5170*/  IMAD R89, R2, R89, R93 ;  /* 0x0000005902597224 */ /* 0x000fe400078e025d */
[--C-:B------:R-:W-:Y:S02]  /*5180*/  @!P4 IMAD.IADD R87, R87, 0x1, -R2.reuse ;  /* 0x000000015757c824 */ /* 0x100fe400078e0a02 */
[----:B------:R-:W-:Y:S01]  /*5190*/  @!P5 IMAD.IADD R86, R86, 0x1, -R2 ;  /* 0x000000015656d824 */ /* 0x000fe200078e0a02 */
[----:B------:R-:W-:Y:S01]  /*51a0*/  ISETP.GT.U32.AND P4, PT, R2, R89, PT ;  /* 0x000000590200720c */ /* 0x000fe20003f84070 */
[----:B------:R-:W-:Y:S01]  /*51b0*/  IMAD.HI.U32 R91, R250, R97, RZ ;  /* 0x00000061fa5b7227 */ /* 0x000fe200078e00ff */
[----:B------:R-:W-:-:S03]  /*51c0*/  ISETP.GE.AND P5, PT, R90, RZ, PT ;  /* 0x000000ff5a00720c */ /* 0x000fc60003fa6270 */
[----:B------:R-:W-:-:S04]  /*51d0*/  IMAD.HI.U32 R90, R250, R95, RZ ;  /* 0x0000005ffa5a7227 */ /* 0x000fc800078e00ff */
[----:B------:R-:W-:Y:S02]  /*51e0*/  IMAD.MOV R90, RZ, RZ, -R90 ;  /* 0x000000ffff5a7224 */ /* 0x000fe400078e0a5a */
[--C-:B------:R-:W-:Y:S01]  /*51f0*/  @!P6 IMAD.IADD R88, R88, 0x1, -R2.reuse ;  /* 0x000000015858e824 */ /* 0x100fe200078e0a02 */
[----:B------:R-:W-:Y:S01]  /*5200*/  ISETP.GE.AND P6, PT, R92, RZ, PT ;  /* 0x000000ff5c00720c */ /* 0x000fe20003fc6270 */
[----:B------:R-:W-:Y:S02]  /*5210*/  IMAD.MOV R91, RZ, RZ, -R91 ;  /* 0x000000ffff5b7224 */ /* 0x000fe400078e0a5b */
[C---:B------:R-:W-:Y:S01]  /*5220*/  IMAD R90, R2.reuse, R90, R95 ;  /* 0x0000005a025a7224 */ /* 0x040fe200078e025f */
[----:B------:R-:W-:Y:S01]  /*5230*/  IABS R95, R98 ;  /* 0x00000062005f7213 */ /* 0x000fe20000000000 */
[----:B------:R-:W-:Y:S01]  /*5240*/  @!P4 IMAD.IADD R89, R89, 0x1, -R2 ;  /* 0x000000015959c824 */ /* 0x000fe200078e0a02 */
[C---:B------:R-:W-:Y:S01]  /*5250*/  ISETP.GT.U32.AND P4, PT, R2.reuse, R88, PT ;  /* 0x000000580200720c */ /* 0x040fe20003f84070 */
[C---:B------:R-:W-:Y:S01]  /*5260*/  IMAD R91, R2.reuse, R91, R97 ;  /* 0x0000005b025b7224 */ /* 0x040fe200078e0261 */
[----:B------:R-:W-:Y:S01]  /*5270*/  IABS R97, R100 ;  /* 0x0000006400617213 */ /* 0x000fe20000000000 */
[----:B------:R-:W-:Y:S01]  /*5280*/  @!P3 IMAD.MOV R84, RZ, RZ, -R84 ;  /* 0x000000ffff54b224 */ /* 0x000fe200078e0a54 */
[----:B------:R-:W-:Y:S01]  /*5290*/  ISETP.GT.U32.AND P3, PT, R2, R89, PT ;  /* 0x000000590200720c */ /* 0x000fe20003f64070 */
[----:B------:R-:W-:-:S04]  /*52a0*/  IMAD.HI.U32 R92, R250, R95, RZ ;  /* 0x0000005ffa5c7227 */ /* 0x000fc800078e00ff */
[----:B------:R-:W-:Y:S01]  /*52b0*/  @!P2 IMAD.MOV R86, RZ, RZ, -R86 ;  /* 0x000000ffff56a224 */ /* 0x000fe200078e0a56 */
[----:B------:R-:W-:Y:S01]  /*52c0*/  ISETP.GT.U32.AND P2, PT, R2, R91, PT ;  /* 0x0000005b0200720c */ /* 0x000fe20003f44070 */
[----:B------:R-:W-:-:S04]  /*52d0*/  IMAD.HI.U32 R93, R250, R97, RZ ;  /* 0x00000061fa5d7227 */ /* 0x000fc800078e00ff */
[----:B------:R-:W-:Y:S02]  /*52e0*/  IMAD.MOV R92, RZ, RZ, -R92 ;  /* 0x000000ffff5c7224 */ /* 0x000fe400078e0a5c */
[----:B------:R-:W-:Y:S01]  /*52f0*/  @!P1 IMAD.MOV R85, RZ, RZ, -R85 ;  /* 0x000000ffff559224 */ /* 0x000fe200078e0a55 */
[----:B------:R-:W-:Y:S01]  /*5300*/  ISETP.GT.U32.AND P1, PT, R2, R90, PT ;  /* 0x0000005a0200720c */ /* 0x000fe20003f24070 */
[--C-:B------:R-:W-:Y:S01]  /*5310*/  @!P4 IMAD.IADD R88, R88, 0x1, -R2.reuse ;  /* 0x000000015858c824 */ /* 0x100fe200078e0a02 */
[----:B------:R-:W-:Y:S01]  /*5320*/  ISETP.GE.AND P4, PT, R96, RZ, PT ;  /* 0x000000ff6000720c */ /* 0x000fe20003f86270 */
[----:B------:R-:W-:Y:S02]  /*5330*/  IMAD.MOV R93, RZ, RZ, -R93 ;  /* 0x000000ffff5d7224 */ /* 0x000fe400078e0a5d */
[----:B------:R-:W-:Y:S01]  /*5340*/  IMAD R92, R2, R92, R95 ;  /* 0x0000005c025c7224 */ /* 0x000fe200078e025f */
[----:B------:R-:W-:Y:S01]  /*5350*/  LOP3.LUT R95, R247, 0xc4, RZ, 0xfc, !PT ;  /* 0x000000c4f75f7812 */ /* 0x000fe200078efcff */
[----:B------:R-:W-:Y:S01]  /*5360*/  @!P3 IMAD.IADD R89, R89, 0x1, -R2 ;  /* 0x000000015959b824 */ /* 0x000fe200078e0a02 */
[----:B------:R-:W-:Y:S01]  /*5370*/  ISETP.GE.AND P3, PT, R98, RZ, PT ;  /* 0x000000ff6200720c */ /* 0x000fe20003f66270 */
[C---:B------:R-:W-:Y:S01]  /*5380*/  IMAD R93, R2.reuse, R93, R97 ;  /* 0x0000005d025d7224 */ /* 0x040fe200078e0261 */
[----:B------:R-:W-:Y:S01]  /*5390*/  LOP3.LUT R98, R247, 0xc6, RZ, 0xfc, !PT ;  /* 0x000000c6f7627812 */ /* 0x000fe200078efcff */
[----:B------:R-:W-:Y:S01]  /*53a0*/  @!P5 IMAD.MOV R88, RZ, RZ, -R88 ;  /* 0x000000ffff58d224 */ /* 0x000fe200078e0a58 */
[C---:B------:R-:W-:Y:S01]  /*53b0*/  ISETP.GT.U32.AND P5, PT, R2.reuse, R92, PT ;  /* 0x0000005c0200720c */ /* 0x040fe20003fa4070 */
[--C-:B------:R-:W-:Y:S01]  /*53c0*/  @!P2 IMAD.IADD R91, R91, 0x1, -R2.reuse ;  /* 0x000000015b5ba824 */ /* 0x100fe200078e0a02 */
[----:B------:R-:W-:Y:S01]  /*53d0*/  IABS R97, R95 ;  /* 0x0000005f00617213 */ /* 0x000fe20000000000 */
[----:B------:R-:W-:Y:S01]  /*53e0*/  @!P6 IMAD.MOV R89, RZ, RZ, -R89 ;  /* 0x000000ffff59e224 */ /* 0x000fe200078e0a59 */
[----:B------:R-:W-:Y:S01]  /*53f0*/  ISETP.GT.U32.AND P6, PT, R2, R93, PT ;  /* 0x0000005d0200720c */ /* 0x000fe20003fc4070 */
        /* <DEDUP_REMOVED lines=8> */
[----:B------:R-:W-:Y:S02]  /*5480*/  IMAD.MOV R94, RZ, RZ, -R94 ;  /* 0x000000ffff5e7224 */ /* 0x000fe400078e0a5e */
[--C-:B------:R-:W-:Y:S01]  /*5490*/  @!P6 IMAD.IADD R93, R93, 0x1, -R2.reuse ;  /* 0x000000015d5de824 */ /* 0x100fe200078e0a02 */
[----:B------:R-:W-:Y:S01]  /*54a0*/  ISETP.GT.U32.AND P5, PT, R2, R92, PT ;  /* 0x0000005c0200720c */ /* 0x000fe20003fa4070 */
[----:B------:R-:W-:Y:S01]  /*54b0*/  @!P2 IMAD.IADD R91, R91, 0x1, -R2 ;  /* 0x000000015b5ba824 */ /* 0x000fe200078e0a02 */
[----:B------:R-:W-:Y:S01]  /*54c0*/  ISETP.GE.AND P2, PT, R95, RZ, PT ;  /* 0x000000ff5f00720c */ /* 0x000fe20003f46270 */
[----:B------:R-:W-:Y:S01]  /*54d0*/  IMAD.HI.U32 R95, R250, R99, RZ ;  /* 0x00000063fa5f7227 */ /* 0x000fe200078e00ff */
[----:B------:R-:W-:-:S03]  /*54e0*/  ISETP.GT.U32.AND P6, PT, R2, R93, PT ;  /* 0x0000005d0200720c */ /* 0x000fc60003fc4070 */
[--C-:B------:R-:W-:Y:S01]  /*54f0*/  @!P1 IMAD.IADD R90, R90, 0x1, -R2.reuse ;  /* 0x000000015a5a9824 */ /* 0x100fe200078e0a02 */
[----:B------:R-:W-:Y:S01]  /*5500*/  ISETP.GE.AND P1, PT, R100, RZ, PT ;  /* 0x000000ff6400720c */ /* 0x000fe20003f26270 */
[----:B------:R-:W-:Y:S01]  /*5510*/  IMAD.MOV R95, RZ, RZ, -R95 ;  /* 0x000000ffff5f7224 */ /* 0x000fe200078e0a5f */
[----:B------:R-:W-:Y:S01]  /*5520*/  LOP3.LUT R100, R247, 0xc8, RZ, 0xfc, !PT ;  /* 0x000000c8f7647812 */ /* 0x000fe200078efcff */
[C---:B------:R-:W-:Y:S02]  /*5530*/  IMAD R94, R2.reuse, R94, R97 ;  /* 0x0000005e025e7224 */ /* 0x040fe400078e0261 */
[----:B------:R-:W-:Y:S01]  /*5540*/  IMAD R95, R2, R95, R99 ;  /* 0x0000005f025f7224 */ /* 0x000fe200078e0263 */
[----:B------:R-:W-:Y:S01]  /*5550*/  IABS R96, R100 ;  /* 0x0000006400607213 */ /* 0x000fe20000000000 */
[--C-:B------:R-:W-:Y:S01]  /*5560*/  @!P5 IMAD.IADD R92, R92, 0x1, -R2.reuse ;  /* 0x000000015c5cd824 */ /* 0x100fe200078e0a02 */
[C---:B------:R-:W-:Y:S01]  /*5570*/  ISETP.GT.U32.AND P5, PT, R2.reuse, R94, PT ;  /* 0x0000005e0200720c */ /* 0x040fe20003fa4070 */
[----:B------:R-:W-:Y:S01]  /*5580*/  @!P6 IMAD.IADD R93, R93, 0x1, -R2 ;  /* 0x000000015d5de824 */ /* 0x000fe200078e0a02 */
[----:B------:R-:W-:Y:S01]  /*5590*/  ISETP.GT.U32.AND P6, PT, R2, R95, PT ;  /* 0x0000005f0200720c */ /* 0x000fe20003fc4070 */
[----:B------:R-:W-:Y:S01]  /*55a0*/  IMAD.MOV.U32 R97, RZ, RZ, R96 ;  /* 0x000000ffff617224 */ /* 0x000fe200078e0060 */
[----:B------:R-:W-:Y:S01]  /*55b0*/  IABS R99, R102 ;  /* 0x0000006600637213 */ /* 0x000fe20000000000 */
[----:B------:R-:W-:Y:S01]  /*55c0*/  @!P0 IMAD.MOV R90, RZ, RZ, -R90 ;  /* 0x000000ffff5a8224 */ /* 0x000fe200078e0a5a */
[----:B------:R-:W-:Y:S01]  /*55d0*/  ISETP.GE.AND P0, PT, R98, RZ, PT ;  /* 0x000000ff6200720c */ /* 0x000fe20003f06270 */
[----:B------:R-:W-:-:S04]  /*55e0*/  IMAD.HI.U32 R96, R250, R97, RZ ;  /* 0x00000061fa607227 */ /* 0x000fc800078e00ff */
[----:B------:R-:W-:Y:S02]  /*55f0*/  IMAD.MOV R96, RZ, RZ, -R96 ;  /* 0x000000ffff607224 */ /* 0x000fe400078e0a60 */
[--C-:B------:R-:W-:Y:S02]  /*5600*/  @!P5 IMAD.IADD R94, R94, 0x1, -R2.reuse ;  /* 0x000000015e5ed824 */ /* 0x100fe400078e0a02 */
[C---:B------:R-:W-:Y:S02]  /*5610*/  IMAD R96, R2.reuse, R96, R97 ;  /* 0x0000006002607224 */ /* 0x040fe400078e0261 */
        /* <DEDUP_REMOVED lines=8> */
[----:B------:R-:W-:Y:S02]  /*56a0*/  IMAD.MOV R98, RZ, RZ, -R98 ;  /* 0x000000ffff627224 */ /* 0x000fe400078e0a62 */
[----:B------:R-:W-:Y:S01]  /*56b0*/  @!P6 IMAD.IADD R94, R94, 0x1, -R2 ;  /* 0x000000015e5ee824 */ /* 0x000fe200078e0a02 */
[C---:B------:R-:W-:Y:S01]  /*56c0*/  ISETP.GT.U32.AND P6, PT, R2.reuse, R97, PT ;  /* 0x000000610200720c */ /* 0x040fe20003fc4070 */
[----:B------:R-:W-:Y:S02]  /*56d0*/  IMAD R98, R2, R98, R101 ;  /* 0x0000006202627224 */ /* 0x000fe400078e0265 */
[----:B------:R-:W-:Y:S02]  /*56e0*/  IMAD.MOV.U32 R101, RZ, RZ, R99 ;  /* 0x000000ffff657224 */ /* 0x000fe400078e0063 */
[----:B------:R-:W-:-:S04]  /*56f0*/  IMAD.HI.U32 R99, R250, R103, RZ ;  /* 0x00000067fa637227 */ /* 0x000fc800078e00ff */
[----:B------:R-:W-:Y:S02]  /*5700*/  IMAD.MOV R99, RZ, RZ, -R99 ;  /* 0x000000ffff637224 */ /* 0x000fe400078e0a63 */
[----:B------:R-:W-:Y:S01]  /*5710*/  @!P2 IMAD.MOV R94, RZ, RZ, -R94 ;  /* 0x000000ffff5ea224 */ /* 0x000fe200078e0a5e */
[C---:B------:R-:W-:Y:S01]  /*5720*/  ISETP.GT.U32.AND P2, PT, R2.reuse, R98, PT ;  /* 0x000000620200720c */ /* 0x040fe20003f44070 */
[C---:B------:R-:W-:Y:S01]  /*5730*/  IMAD R99, R2.reuse, R99, R103 ;  /* 0x0000006302637224 */ /* 0x040fe200078e0267 */
[----:B------:R-:W-:Y:S01]  /*5740*/  IABS R103, R108 ;  /* 0x0000006c00677213 */ /* 0x000fe20000000000 */
[--C-:B------:R-:W-:Y:S02]  /*5750*/  @!P6 IMAD.IADD R97, R97, 0x1, -R2.reuse ;  /* 0x000000016161e824 */ /* 0x100fe400078e0a02 */
[----:B------:R-:W-:Y:S01]  /*5760*/  @!P4 IMAD.MOV R91, RZ, RZ, -R91 ;  /* 0x000000ffff5bc224 */ /* 0x000fe200078e0a5b */
[----:B------:R-:W-:Y:S01]  /*5770*/  ISETP.GT.U32.AND P6, PT, R2, R99, PT ;  /* 0x000000630200720c */ /* 0x000fe20003fc4070 */
[----:B------:R-:W-:Y:S01]  /*5780*/  @!P5 IMAD.IADD R96, R96, 0x1, -R2 ;  /* 0x000000016060d824 */ /* 0x000fe200078e0a02 */
[----:B------:R-:W-:Y:S01]  /*5790*/  ISETP.GE.AND P4, PT, R100, RZ, PT ;  /* 0x000000ff6400720c */ /* 0x000fe20003f86270 */
[----:B------:R-:W-:-:S03]  /*57a0*/  IMAD.HI.U32 R100, R250, R101, RZ ;  /* 0x00000065fa647227 */ /* 0x000fc600078e00ff */
[----:B------:R-:W-:Y:S01]  /*57b0*/  ISETP.GT.U32.AND P5, PT, R2, R96, PT ;  /* 0x000000600200720c */ /* 0x000fe20003fa4070 */
[----:B------:R-:W-:Y:S01]  /*57c0*/  @!P2 IMAD.IADD R98, R98, 0x1, -R2 ;  /* 0x000000016262a824 */ /* 0x000fe200078e0a02 */
[C---:B------:R-:W-:Y:S01]  /*57d0*/  ISETP.GT.U32.AND P2, PT, R2.reuse, R97, PT ;  /* 0x000000610200720c */ /* 0x040fe20003f44070 */
[----:B------:R-:W-:Y:S02]  /*57e0*/  IMAD.MOV R100, RZ, RZ, -R100 ;  /* 0x000000ffff647224 */ /* 0x000fe400078e0a64 */
[----:B------:R-:W-:Y:S01]  /*57f0*/  @!P3 IMAD.MOV R92, RZ, RZ, -R92 ;  /* 0x000000ffff5cb224 */ /* 0x000fe200078e0a5c */
[C---:B------:R-:W-:Y:S01]  /*5800*/  ISETP.GT.U32.AND P3, PT, R2.reuse, R95, PT ;  /* 0x0000005f0200720c */ /* 0x040fe20003f64070 */
[----:B------:R-:W-:Y:S02]  /*5810*/  @!P6 IMAD.IADD R99, R99, 0x1, -R2 ;  /* 0x000000016363e824 */ /* 0x000fe400078e0a02 */
[----:B------:R-:W-:Y:S02]  /*5820*/  IMAD R100, R2, R100, R101 ;  /* 0x0000006402647224 */ /* 0x000fe400078e0265 */
[----:B------:R-:W-:Y:S01]  /*5830*/  IMAD.HI.U32 R101, R250, R103, RZ ;  /* 0x00000067fa657227 */ /* 0x000fe200078e00ff */
[----:B------:R-:W-:-:S03]  /*5840*/  ISETP.GT.U32.AND P6, PT, R2, R99, PT ;  /* 0x000000630200720c */ /* 0x000fc60003fc4070 */
[----:B------:R-:W-:Y:S02]  /*5850*/  IMAD.MOV R101, RZ, RZ, -R101 ;  /* 0x000000ffff657224 */ /* 0x000fe400078e0a65 */
[--C-:B------:R-:W-:Y:S01]  /*5860*/  @!P2 IMAD.IADD R97, R97, 0x1, -R2.reuse ;  /* 0x000000016161a824 */ /* 0x100fe200078e0a02 */
[C---:B------:R-:W-:Y:S01]  /*5870*/  ISETP.GT.U32.AND P2, PT, R2.reuse, R100, PT ;  /* 0x000000640200720c */ /* 0x040fe20003f44070 */
[----:B------:R-:W-:Y:S02]  /*5880*/  IMAD R101, R2, R101, R103 ;  /* 0x0000006502657224 */ /* 0x000fe400078e0267 */
[--C-:B------:R-:W-:Y:S01]  /*5890*/  @!P3 IMAD.IADD R95, R95, 0x1, -R2.reuse ;  /* 0x000000015f5fb824 */ /* 0x100fe200078e0a02 */
[----:B------:R-:W-:Y:S01]  /*58a0*/  ISETP.GE.AND P3, PT, R104, RZ, PT ;  /* 0x000000ff6800720c */ /* 0x000fe20003f66270 */
[--C-:B------:R-:W-:Y:S01]  /*58b0*/  @!P5 IMAD.IADD R96, R96, 0x1, -R2.reuse ;  /* 0x000000016060d824 */ /* 0x100fe200078e0a02 */
[----:B------:R-:W-:Y:S01]  /*58c0*/  ISETP.GE.AND P5, PT, R105, RZ, PT ;  /* 0x000000ff6900720c */ /* 0x000fe20003fa6270 */
[--C-:B------:R-:W-:Y:S01]  /*58d0*/  @!P6 IMAD.IADD R99, R99, 0x1, -R2.reuse ;  /* 0x000000016363e824 */ /* 0x100fe200078e0a02 */
[C---:B------:R-:W-:Y:S01]  /*58e0*/  ISETP.GT.U32.AND P6, PT, R2.reuse, R101, PT ;  /* 0x000000650200720c */ /* 0x040fe20003fc4070 */
[----:B------:R-:W-:Y:S01]  /*58f0*/  @!P0 IMAD.MOV R95, RZ, RZ, -R95 ;  /* 0x000000ffff5f8224 */ /* 0x000fe200078e0a5f */
[----:B------:R-:W-:Y:S01]  /*5900*/  ISETP.GT.U32.AND P0, PT, R2, R98, PT ;  /* 0x000000620200720c */ /* 0x000fe20003f04070 */
[----:B------:R-:W-:Y:S01]  /*5910*/  @!P1 IMAD.MOV R93, RZ, RZ, -R93 ;  /* 0x000000ffff5d9224 */ /* 0x000fe200078e0a5d */
[----:B------:R-:W-:Y:S01]  /*5920*/  IABS R105, R110 ;  /* 0x0000006e00697213 */ /* 0x000fe20000000000 */
[----:B------:R-:W-:Y:S01]  /*5930*/  @!P2 IMAD.IADD R100, R100, 0x1, -R2 ;  /* 0x000000016464a824 */ /* 0x000fe200078e0a02 */
[----:B------:R-:W-:Y:S01]  /*5940*/  ISETP.GE.AND P1, PT, R102, RZ, PT ;  /* 0x000000ff6600720c */ /* 0x000fe20003f26270 */
[----:B------:R-:W-:Y:S01]  /*5950*/  IMAD.HI.U32 R103, R250, R107, RZ ;  /* 0x0000006bfa677227 */ /* 0x000fe200078e00ff */
[----:B------:R-:W-:-:S02]  /*5960*/  ISETP.GE.AND P2, PT, R108, RZ, PT ;  /* 0x000000ff6c00720c */ /* 0x000fc40003f46270 */
[----:B------:R-:W-:Y:S01]  /*5970*/  LOP3.LUT R108, R247, 0xda, RZ, 0xfc, !PT ;  /* 0x000000daf76c7812 */ /* 0x000fe200078efcff */
[----:B------:R-:W-:-:S04]  /*5980*/  IMAD.HI.U32 R102, R250, R105, RZ ;  /* 0x00000069fa667227 */ /* 0x000fc800078e00ff */
[----:B------:R-:W-:Y:S01]  /*5990*/  @!P6 IMAD.IADD R101, R101, 0x1, -R2 ;  /* 0x000000016565e824 */ /* 0x000fe200078e0a02 */
[----:B------:R-:W-:Y:S01]  /*59a0*/  ISETP.GT.U32.AND P6, PT, R2, R100, PT ;  /* 0x000000640200720c */ /* 0x000fe20003fc4070 */
[----:B------:R-:W-:-:S04]  /*59b0*/  IMAD.HI.U32 R104, R250, R109, RZ ;  /* 0x0000006dfa687227 */ /* 0x000fc800078e00ff */
[----:B------:R-:W-:Y:S02]  /*59c0*/  IMAD.MOV R103, RZ, RZ, -R103 ;  /* 0x000000ffff677224 */ /* 0x000fe400078e0a67 */
[----:B------:R-:W-:Y:S02]  /*59d0*/  IMAD.MOV R102, RZ, RZ, -R102 ;  /* 0x000000ffff667224 */ /* 0x000fe400078e0a66 */
[----:B------:R-:W-:Y:S01]  /*59e0*/  @!P0 IMAD.IADD R98, R98, 0x1, -R2 ;  /* 0x0000000162628824 */ /* 0x000fe200078e0a02 */
[----:B------:R-:W-:Y:S01]  /*59f0*/  ISETP.GE.AND P0, PT, R106, RZ, PT ;  /* 0x000000ff6a00720c */ /* 0x000fe20003f06270 */
[----:B------:R-:W-:Y:S02]  /*5a00*/  IMAD.MOV R104, RZ, RZ, -R104 ;  /* 0x000000ffff687224 */ /* 0x000fe400078e0a68 */
[C---:B------:R-:W-:Y:S01]  /*5a10*/  IMAD R103, R2.reuse, R103, R107 ;  /* 0x0000006702677224 */ /* 0x040fe200078e026b */
[----:B------:R-:W-:Y:S01]  /*5a20*/  IABS R107, R108 ;  /* 0x0000006c006b7213 */ /* 0x000fe20000000000 */
[----:B------:R-:W-:-:S02]  /*5a30*/  IMAD R102, R2, R102, R105 ;  /* 0x0000006602667224 */ /* 0x000fc400078e0269 */
[C---:B------:R-:W-:Y:S01]  /*5a40*/  IMAD R104, R2.reuse, R104, R109 ;  /* 0x0000006802687224 */ /* 0x040fe200078e026d */
[----:B------:R-:W-:Y:S01]  /*5a50*/  IABS R109, R113 ;  /* 0x00000071006d7213 */ /* 0x000fe20000000000 */
[----:B------:R-:W-:Y:S01]  /*5a60*/  @!P3 IMAD.MOV R98, RZ, RZ, -R98 ;  /* 0x000000ffff62b224 */ /* 0x000fe200078e0a62 */
[C---:B------:R-:W-:Y:S01]  /*5a70*/  ISETP.GT.U32.AND P3, PT, R2.reuse, R103, PT ;  /* 0x000000670200720c */ /* 0x040fe20003f64070 */
[----:B------:R-:W-:Y:S01]  /*5a80*/  @!P4 IMAD.MOV R96, RZ, RZ, -R96 ;  /* 0x000000ffff60c224 */ /* 0x000fe200078e0a60 */
[C---:B------:R-:W-:Y:S01]  /*5a90*/  ISETP.GT.U32.AND P4, PT, R2.reuse, R102, PT ;  /* 0x000000660200720c */ /* 0x040fe20003f84070 */
[----:B------:R-:W-:Y:S01]  /*5aa0*/  @!P1 IMAD.MOV R97, RZ, RZ, -R97 ;  /* 0x000000ffff619224 */ /* 0x000fe200078e0a61 */
[----:B------:R-:W-:Y:S01]  /*5ab0*/  ISETP.GT.U32.AND P1, PT, R2, R101, PT ;  /* 0x000000650200720c */ /* 0x000fe20003f24070 */
[----:B------:R-:W-:Y:S01]  /*5ac0*/  @!P6 IMAD.IADD R100, R100, 0x1, -R2 ;  /* 0x000000016464e824 */ /* 0x000fe200078e0a02 */
[----:B------:R-:W-:Y:S01]  /*5ad0*/  ISETP.GT.U32.AND P6, PT, R2, R104, PT ;  /* 0x000000680200720c */ /* 0x000fe20003fc4070 */
[----:B------:R-:W-:-:S04]  /*5ae0*/  IMAD.HI.U32 R105, R250, R107, RZ ;  /* 0x0000006bfa697227 */ /* 0x000fc800078e00ff */
[----:B------:R-:W-:Y:S02]  /*5af0*/  IMAD.MOV R105, RZ, RZ, -R105 ;  /* 0x000000ffff697224 */ /* 0x000fe400078e0a69 */
[--C-:B------:R-:W-:Y:S02]  /*5b00*/  @!P3 IMAD.IADD R103, R103, 0x1, -R2.reuse ;  /* 0x000000016767b824 */ /* 0x100fe400078e0a02 */
[--C-:B------:R-:W-:Y:S01]  /*5b10*/  @!P4 IMAD.IADD R102, R102, 0x1, -R2.reuse ;  /* 0x000000016666c824 */ /* 0x100fe200078e0a02 */
[----:B------:R-:W-:Y:S01]  /*5b20*/  ISETP.GE.AND P4, PT, R112, RZ, PT ;  /* 0x000000ff7000720c */ /* 0x000fe20003f86270 */
[--C-:B------:R-:W-:Y:S01]  /*5b30*/  @!P1 IMAD.IADD R101, R101, 0x1, -R2.reuse ;  /* 0x0000000165659824 */ /* 0x100fe200078e0a02 */
[----:B------:R-:W-:Y:S01]  /*5b40*/  LOP3.LUT R112, R247, 0xe0, RZ, 0xfc, !PT ;  /* 0x000000e0f7707812 */ /* 0x000fe200078efcff */
[C---:B------:R-:W-:Y:S01]  /*5b50*/  IMAD R105, R2.reuse, R105, R107 ;  /* 0x0000006902697224 */ /* 0x040fe200078e026b */
[----:B------:R-:W-:Y:S01]  /*5b60*/  ISETP.GT.U32.AND P3, PT, R2, R102, PT ;  /* 0x000000660200720c */ /* 0x000fe20003f64070 */
[----:B------:R-:W-:Y:S01]  /*5b70*/  @!P6 IMAD.IADD R104, R104, 0x1, -R2 ;  /* 0x000000016868e824 */ /* 0x000fe200078e0a02 */
[C---:B------:R-:W-:Y:S01]  /*5b80*/  ISETP.GT.U32.AND P6, PT, R2.reuse, R103, PT ;  /* 0x000000670200720c */ /* 0x040fe20003fc4070 */
[----:B------:R-:W-:Y:S01]  /*5b90*/  @!P2 IMAD.MOV R101, RZ, RZ, -R101 ;  /* 0x000000ffff65a224 */ /* 0x000fe200078e0a65 */
[----:B------:R-:W-:Y:S01]  /*5ba0*/  ISETP.GT.U32.AND P2, PT, R2, R105, PT ;  /* 0x000000690200720c */ /* 0x000fe20003f44070 */
[----:B------:R-:W-:Y:S01]  /*5bb0*/  IMAD.HI.U32 R106, R250, R109, RZ ;  /* 0x0000006dfa6a7227 */ /* 0x000fe200078e00ff */
[----:B------:R-:W-:-:S02]  /*5bc0*/  ISETP.GE.AND P1, PT, R111, RZ, PT ;  /* 0x000000ff6f00720c */ /* 0x000fc40003f26270 */
[----:B------:R-:W-:Y:S01]  /*5bd0*/  IABS R111, R112 ;  /* 0x00000070006f7213 */ /* 0x000fe20000000000 */
[----:B------:R-:W-:Y:S01]  /*5be0*/  @!P0 IMAD.MOV R100, RZ, RZ, -R100 ;  /* 0x000000ffff648224 */ /* 0x000fe200078e0a64 */
[----:B------:R-:W-:Y:S01]  /*5bf0*/  ISETP.GT.U32.AND P0, PT, R2, R104, PT ;  /* 0x000000680200720c */ /* 0x000fe20003f04070 */
[----:B------:R-:W-:Y:S01]  /*5c00*/  @!P5 IMAD.MOV R99, RZ, RZ, -R99 ;  /* 0x000000ffff63d224 */ /* 0x000fe200078e0a63 */
[----:B------:R-:W-:Y:S01]  /*5c10*/  ISETP.GE.AND P5, PT, R110, RZ, PT ;  /* 0x000000ff6e00720c */ /* 0x000fe20003fa6270 */
[----:B------:R-:W-:Y:S01]  /*5c20*/  IMAD.MOV R106, RZ, RZ, -R106 ;  /* 0x000000ffff6a7224 */ /* 0x000fe200078e0a6a */
[----:B------:R-:W-:Y:S01]  /*5c30*/  LOP3.LUT R110, R247, 0xde, RZ, 0xfc, !PT ;  /* 0x000000def76e7812 */ /* 0x000fe200078efcff */
[--C-:B------:R-:W-:Y:S02]  /*5c40*/  @!P6 IMAD.IADD R103, R103, 0x1, -R2.reuse ;  /* 0x000000016767e824 */ /* 0x100fe400078e0a02 */
[----:B------:R-:W-:Y:S01]  /*5c50*/  IMAD R106, R2, R106, R109 ;  /* 0x0000006a026a7224 */ /* 0x000fe200078e026d */
[----:B------:R-:W-:Y:S01]  /*5c60*/  IABS R109, R110 ;  /* 0x0000006e006d7213 */ /* 0x000fe20000000000 */
[--C-:B------:R-:W-:Y:S01]  /*5c70*/  @!P3 IMAD.IADD R102, R102, 0x1, -R2.reuse ;  /* 0x000000016666b824 */ /* 0x100fe200078e0a02 */
[----:B------:R-:W-:Y:S01]  /*5c80*/  ISETP.GE.AND P3, PT, R108, RZ, PT ;  /* 0x000000ff6c00720c */ /* 0x000fe20003f66270 */
[----:B------:R-:W-:Y:S01]  /*5c90*/  @!P2 IMAD.IADD R105, R105, 0x1, -R2 ;  /* 0x000000016969a824 */ /* 0x000fe200078e0a02 */
[----:B------:R-:W-:Y:S01]  /*5ca0*/  ISETP.GT.U32.AND P6, PT, R2, R106, PT ;  /* 0x0000006a0200720c */ /* 0x000fe20003fc4070 */
[----:B------:R-:W-:Y:S01]  /*5cb0*/  IMAD.HI.U32 R107, R250, R109, RZ ;  /* 0x0000006dfa6b7227 */ /* 0x000fe200078e00ff */
[----:B------:R-:W-:-:S02]  /*5cc0*/  ISETP.GE.AND P2, PT, R110, RZ, PT ;  /* 0x000000ff6e00720c */ /* 0x000fc40003f46270 */
[----:B------:R-:W-:Y:S01]  /*5cd0*/  LOP3.LUT R110, R247, 0xe4, RZ, 0xfc, !PT ;  /* 0x000000e4f76e7812 */ /* 0x000fe200078efcff */
[----:B------:R-:W-:Y:S01]  /*5ce0*/  @!P0 IMAD.IADD R104, R104, 0x1, -R2 ;  /* 0x0000000168688824 */ /* 0x000fe200078e0a02 */
[----:B------:R-:W-:Y:S01]  /*5cf0*/  ISETP.GE.AND P0, PT, R113, RZ, PT ;  /* 0x000000ff7100720c */ /* 0x000fe20003f06270 */
[----:B------:R-:W-:Y:S01]  /*5d00*/  @!P5 IMAD.MOV R102, RZ, RZ, -R102 ;  /* 0x000000ffff66d224 */ /* 0x000fe200078e0a66 */
[----:B------:R-:W-:Y:S01]  /*5d10*/  IABS R113, R114 ;  /* 0x0000007200717213 */ /* 0x000fe20000000000 */
[----:B------:R-:W-:Y:S01]  /*5d20*/  IMAD.MOV R107, RZ, RZ, -R107 ;  /* 0x000000ffff6b7224 */ /* 0x000fe200078e0a6b */
[----:B------:R-:W-:Y:S01]  /*5d30*/  ISETP.GT.U32.AND P5, PT, R2, R105, PT ;  /* 0x000000690200720c */ /* 0x000fe20003fa4070 */
[----:B------:R-:W-:-:S04]  /*5d40*/  IMAD.HI.U32 R108, R250, R111, RZ ;  /* 0x0000006ffa6c7227 */ /* 0x000fc800078e00ff */
[----:B------:R-:W-:Y:S02]  /*5d50*/  IMAD R107, R2, R107, R109 ;  /* 0x0000006b026b7224 */ /* 0x000fe400078e026d */
[----:B------:R-:W-:-:S04]  /*5d60*/  IMAD.HI.U32 R109, R250, R113, RZ ;  /* 0x00000071fa6d7227 */ /* 0x000fc800078e00ff */
[--C-:B------:R-:W-:Y:S02]  /*5d70*/  @!P6 IMAD.IADD R106, R106, 0x1, -R2.reuse ;  /* 0x000000016a6ae824 */ /* 0x100fe400078e0a02 */
[----:B------:R-:W-:Y:S02]  /*5d80*/  IMAD.MOV R109, RZ, RZ, -R109 ;  /* 0x000000ffff6d7224 */ /* 0x000fe400078e0a6d */
[----:B------:R-:W-:Y:S01]  /*5d90*/  @!P5 IMAD.IADD R105, R105, 0x1, -R2 ;  /* 0x000000016969d824 */ /* 0x000fe200078e0a02 */
[C---:B------:R-:W-:Y:S01]  /*5da0*/  ISETP.GT.U32.AND P6, PT, R2.reuse, R106, PT ;  /* 0x0000006a0200720c */ /* 0x040fe20003fc4070 */
[C---:B------:R-:W-:Y:S01]  /*5db0*/  IMAD R109, R2.reuse, R109, R113 ;  /* 0x0000006d026d7224 */ /* 0x040fe200078e0271 */
[----:B------:R-:W-:Y:S01]  /*5dc0*/  IABS R113, R110 ;  /* 0x0000006e00717213 */ /* 0x000fe20000000000 */
[----:B------:R-:W-:Y:S02]  /*5dd0*/  @!P3 IMAD.MOV R105, RZ, RZ, -R105 ;  /* 0x000000ffff69b224 */ /* 0x000fe400078e0a69 */
[----:B------:R-:W-:Y:S01]  /*5de0*/  IMAD.MOV R108, RZ, RZ, -R108 ;  /* 0x000000ffff6c7224 */ /* 0x000fe200078e0a6c */
[C---:B------:R-:W-:Y:S01]  /*5df0*/  ISETP.GT.U32.AND P3, PT, R2.reuse, R109, PT ;  /* 0x0000006d0200720c */ /* 0x040fe20003f64070 */
[----:B------:R-:W-:Y:S01]  /*5e00*/  @!P1 IMAD.MOV R103, RZ, RZ, -R103 ;  /* 0x000000ffff679224 */ /* 0x000fe200078e0a67 */
[C---:B------:R-:W-:Y:S01]  /*5e10*/  ISETP.GT.U32.AND P1, PT, R2.reuse, R107, PT ;  /* 0x0000006b0200720c */ /* 0x040fe20003f24070 */
[----:B------:R-:W-:-:S02]  /*5e20*/  IMAD R108, R2, R108, R111 ;  /* 0x0000006c026c7224 */ /* 0x000fc400078e026f */
[----:B------:R-:W-:Y:S01]  /*5e30*/  @!P4 IMAD.MOV R104, RZ, RZ, -R104 ;  /* 0x000000ffff68c224 */ /* 0x000fe200078e0a68 */
[----:B------:R-:W-:Y:S01]  /*5e40*/  ISETP.GE.AND P4, PT, R112, RZ, PT ;  /* 0x000000ff7000720c */ /* 0x000fe20003f86270 */
[--C-:B------:R-:W-:Y:S01]  /*5e50*/  @!P6 IMAD.IADD R106, R106, 0x1, -R2.reuse ;  /* 0x000000016a6ae824 */ /* 0x100fe200078e0a02 */
[----:B------:R-:W-:Y:S01]  /*5e60*/  ISETP.GE.AND P6, PT, R114, RZ, PT ;  /* 0x000000ff7200720c */ /* 0x000fe20003fc6270 */
[----:B------:R-:W-:Y:S01]  /*5e70*/  IMAD.HI.U32 R112, R250, R117, RZ ;  /* 0x00000075fa707227 */ /* 0x000fe200078e00ff */
[----:B------:R-:W-:Y:S02]  /*5e80*/  LOP3.LUT R114, R247, 0xe6, RZ, 0xfc, !PT ;  /* 0x000000e6f7727812 */ /* 0x000fe400078efcff */
[----:B------:R-:W-:Y:S01]  /*5e90*/  ISETP.GT.U32.AND P5, PT, R2, R108, PT ;  /* 0x0000006c0200720c */ /* 0x000fe20003fa4070 */
[--C-:B------:R-:W-:Y:S01]  /*5ea0*/  @!P3 IMAD.IADD R109, R109, 0x1, -R2.reuse ;  /* 0x000000016d6db824 */ /* 0x100fe200078e0a02 */
[----:B------:R-:W-:Y:S01]  /*5eb0*/  IABS R115, R114 ;  /* 0x0000007200737213 */ /* 0x000fe20000000000 */
[----:B------:R-:W-:-:S02]  /*5ec0*/  @!P1 IMAD.IADD R107, R107, 0x1, -R2 ;  /* 0x000000016b6b9824 */ /* 0x000fc400078e0a02 */
[----:B------:R-:W-:Y:S01]  /*5ed0*/  @!P0 IMAD.MOV R106, RZ, RZ, -R106 ;  /* 0x000000ffff6a8224 */ /* 0x000fe200078e0a6a */
[----:B------:R-:W-:Y:S01]  /*5ee0*/  ISETP.GT.U32.AND P3, PT, R2, R109, PT ;  /* 0x0000006d0200720c */ /* 0x000fe20003f64070 */
[----:B------:R-:W-:Y:S01]  /*5ef0*/  IMAD.HI.U32 R111, R250, R115, RZ ;  /* 0x00000073fa6f7227 */ /* 0x000fe200078e00ff */
[----:B------:R-:W-:Y:S02]  /*5f00*/  ISETP.GT.U32.AND P1, PT, R2, R107, PT ;  /* 0x0000006b0200720c */ /* 0x000fe40003f24070 */
[----:B------:R-:W-:Y:S01]  /*5f10*/  ISETP.GE.AND P0, PT, R110, RZ, PT ;  /* 0x000000ff6e00720c */ /* 0x000fe20003f06270 */
[----:B------:R-:W-:Y:S02]  /*5f20*/  IMAD.MOV R111, RZ, RZ, -R111 ;  /* 0x000000ffff6f7224 */ /* 0x000fe400078e0a6f */
[----:B------:R-:W-:Y:S02]  /*5f30*/  @!P5 IMAD.IADD R108, R108, 0x1, -R2 ;  /* 0x000000016c6cd824 */ /* 0x000fe400078e0a02 */
[----:B------:R-:W-:-:S02]  /*5f40*/  IMAD R111, R2, R111, R115 ;  /* 0x0000006f026f7224 */ /* 0x000fc400078e0273 */
[----:B------:R-:W-:Y:S01]  /*5f50*/  IMAD.HI.U32 R110, R250, R113, RZ ;  /* 0x00000071fa6e7227 */ /* 0x000fe200078e00ff */
[----:B------:R-:W-:-:S03]  /*5f60*/  ISETP.GT.U32.AND P5, PT, R2, R108, PT ;  /* 0x0000006c0200720c */ /* 0x000fc60003fa4070 */
[----:B------:R-:W-:Y:S01]  /*5f70*/  @!P3 IMAD.IADD R109, R109, 0x1, -R2 ;  /* 0x000000016d6db824 */ /* 0x000fe200078e0a02 */
[----:B------:R-:W-:Y:S01]  /*5f80*/  ISETP.GT.U32.AND P3, PT, R2, R111, PT ;  /* 0x0000006f0200720c */ /* 0x000fe20003f64070 */
[----:B------:R-:W-:Y:S02]  /*5f90*/  IMAD.MOV R110, RZ, RZ, -R110 ;  /* 0x000000ffff6e7224 */ /* 0x000fe400078e0a6e */
[----:B------:R-:W-:Y:S01]  /*5fa0*/  @!P1 IMAD.IADD R107, R107, 0x1, -R2 ;  /* 0x000000016b6b9824 */ /* 0x000fe200078e0a02 */
[----:B------:R-:W-:Y:S01]  /*5fb0*/  ISETP.GE.AND P1, PT, R114, RZ, PT ;  /* 0x000000ff7200720c */ /* 0x000fe20003f26270 */
[----:B------:R-:W-:Y:S02]  /*5fc0*/  IMAD.MOV R112, RZ, RZ, -R112 ;  /* 0x000000ffff707224 */ /* 0x000fe400078e0a70 */
[----:B------:R-:W-:Y:S01]  /*5fd0*/  IMAD R110, R2, R110, R113 ;  /* 0x0000006e026e7224 */ /* 0x000fe200078e0271 */
[----:B------:R-:W-:Y:S01]  /*5fe0*/  LOP3.LUT R113, R247, 0xea, RZ, 0xfc, !PT ;  /* 0x000000eaf7717812 */ /* 0x000fe200078efcff */
[--C-:B------:R-:W-:Y:S01]  /*5ff0*/  @!P5 IMAD.IADD R108, R108, 0x1, -R2.reuse ;  /* 0x000000016c6cd824 */ /* 0x100fe200078e0a02 */
[----:B------:R-:W-:Y:S01]  /*6000*/  ISETP.GE.AND P5, PT, R116, RZ, PT ;  /* 0x000000ff7400720c */ /* 0x000fe20003fa6270 */
[C---:B------:R-:W-:Y:S01]  /*6010*/  IMAD R112, R2.reuse, R112, R117 ;  /* 0x0000007002707224 */ /* 0x040fe200078e0275 */
[----:B------:R-:W-:Y:S01]  /*6020*/  IABS R117, R113 ;  /* 0x0000007100757213 */ /* 0x000fe20000000000 */
[----:B------:R-:W-:Y:S01]  /*6030*/  @!P2 IMAD.MOV R107, RZ, RZ, -R107 ;  /* 0x000000ffff6ba224 */ /* 0x000fe200078e0a6b */
[----:B------:R-:W-:Y:S01]  /*6040*/  ISETP.GT.U32.AND P2, PT, R2, R110, PT ;  /* 0x0000006e0200720c */ /* 0x000fe20003f44070 */
[----:B------:R-:W-:-:S02]  /*6050*/  @!P3 IMAD.IADD R111, R111, 0x1, -R2 ;  /* 0x000000016f6fb824 */ /* 0x000fc400078e0a02 */
[----:B------:R-:W-:Y:S01]  /*6060*/  @!P4 IMAD.MOV R108, RZ, RZ, -R108 ;  /* 0x000000ffff6cc224 */ /* 0x000fe200078e0a6c */
[----:B------:R-:W-:Y:S01]  /*6070*/  ISETP.GE.AND P4, PT, R113, RZ, PT ;  /* 0x000000ff7100720c */ /* 0x000fe20003f86270 */
[----:B------:R-:W-:Y:S01]  /*6080*/  IMAD.HI.U32 R113, R250, R117, RZ ;  /* 0x00000075fa717227 */ /* 0x000fe200078e00ff */
[----:B------:R-:W-:-:S03]  /*6090*/  ISETP.GT.U32.AND P3, PT, R2, R111, PT ;  /* 0x0000006f0200720c */ /* 0x000fc60003f64070 */
[----:B------:R-:W-:Y:S01]  /*60a0*/  @!P6 IMAD.MOV R109, RZ, RZ, -R109 ;  /* 0x000000ffff6de224 */ /* 0x000fe200078e0a6d */
[----:B------:R-:W-:Y:S01]  /*60b0*/  ISETP.GT.U32.AND P6, PT, R2, R112, PT ;  /* 0x000000700200720c */ /* 0x000fe20003fc4070 */
[----:B------:R-:W-:-:S04]  /*60c0*/  IMAD.HI.U32 R114, R250, R119, RZ ;  /* 0x00000077fa727227 */ /* 0x000fc800078e00ff */
[----:B------:R-:W-:Y:S02]  /*60d0*/  IMAD.MOV R113, RZ, RZ, -R113 ;  /* 0x000000ffff717224 */ /* 0x000fe400078e0a71 */
[----:B------:R-:W-:Y:S02]  /*60e0*/  @!P2 IMAD.IADD R110, R110, 0x1, -R2 ;  /* 0x000000016e6ea824 */ /* 0x000fe400078e0a02 */
[----:B------:R-:W-:Y:S02]  /*60f0*/  IMAD.MOV R114, RZ, RZ, -R114 ;  /* 0x000000ffff727224 */ /* 0x000fe400078e0a72 */
[C---:B------:R-:W-:Y:S01]  /*6100*/  IMAD R113, R2.reuse, R113, R117 ;  /* 0x0000007102717224 */ /* 0x040fe200078e0275 */
[C---:B------:R-:W-:Y:S01]  /*6110*/  ISETP.GT.U32.AND P2, PT, R2.reuse, R110, PT ;  /* 0x0000006e0200720c */ /* 0x040fe20003f44070 */
[C---:B------:R-:W-:Y:S01]  /*6120*/  IMAD R114, R2.reuse, R114, R119 ;  /* 0x0000007202727224 */ /* 0x040fe200078e0277 */
[----:B------:R-:W-:Y:S01]  /*6130*/  IABS R119, R126 ;  /* 0x0000007e00777213 */ /* 0x000fe20000000000 */
[--C-:B------:R-:W-:Y:S01]  /*6140*/  @!P3 IMAD.IADD R111, R111, 0x1, -R2.reuse ;  /* 0x000000016f6fb824 */ /* 0x100fe200078e0a02 */
[----:B------:R-:W-:Y:S01]  /*6150*/  ISETP.GT.U32.AND P3, PT, R2, R113, PT ;  /* 0x000000710200720c */ /* 0x000fe20003f64070 */
[----:B------:R-:W-:Y:S01]  /*6160*/  @!P6 IMAD.IADD R112, R112, 0x1, -R2 ;  /* 0x000000017070e824 */ /* 0x000fe200078e0a02 */
[----:B------:R-:W-:Y:S01]  /*6170*/  ISETP.GT.U32.AND P6, PT, R2, R114, PT ;  /* 0x000000720200720c */ /* 0x000fe20003fc4070 */
[----:B------:R-:W-:-:S04]  /*6180*/  IMAD.HI.U32 R115, R250, R121, RZ ;  /* 0x00000079fa737227 */ /* 0x000fc800078e00ff */
[----:B------:R-:W-:Y:S02]  /*6190*/  IMAD.MOV R115, RZ, RZ, -R115 ;  /* 0x000000ffff737224 */ /* 0x000fe400078e0a73 */
[----:B------:R-:W-:Y:S01]  /*61a0*/  @!P2 IMAD.IADD R110, R110, 0x1, -R2 ;  /* 0x000000016e6ea824 */ /* 0x000fe200078e0a02 */
[----:B------:R-:W-:Y:S01]  /*61b0*/  ISETP.GE.AND P2, PT, R118, RZ, PT ;  /* 0x000000ff7600720c */ /* 0x000fe20003f46270 */
[----:B------:R-:W-:-:S04]  /*61c0*/  IMAD.HI.U32 R116, R250, R123, RZ ;  /* 0x0000007bfa747227 */ /* 0x000fc800078e00ff */
[--C-:B------:R-:W-:Y:S01]  /*61d0*/  @!P3 IMAD.IADD R113, R113, 0x1, -R2.reuse ;  /* 0x000000017171b824 */ /* 0x100fe200078e0a02 */
[C---:B------:R-:W-:Y:S01]  /*61e0*/  ISETP.GT.U32.AND P3, PT, R2.reuse, R112, PT ;  /* 0x000000700200720c */ /* 0x040fe20003f64070 */
[----:B------:R-:W-:Y:S01]  /*61f0*/  IMAD R115, R2, R115, R121 ;  /* 0x0000007302737224 */ /* 0x000fe200078e0279 */
[----:B------:R-:W-:Y:S01]  /*6200*/  IABS R121, R127 ;  /* 0x0000007f00797213 */ /* 0x000fe20000000000 */
[----:B------:R-:W-:Y:S02]  /*6210*/  @!P6 IMAD.IADD R114, R114, 0x1, -R2 ;  /* 0x000000017272e824 */ /* 0x000fe400078e0a02 */
[----:B------:R-:W-:Y:S01]  /*6220*/  @!P0 IMAD.MOV R110, RZ, RZ, -R110 ;  /* 0x000000ffff6e8224 */ /* 0x000fe200078e0a6e */
[C---:B------:R-:W-:Y:S01]  /*6230*/  ISETP.GT.U32.AND P0, PT, R2.reuse, R113, PT ;  /* 0x000000710200720c */ /* 0x040fe20003f04070 */
[----:B------:R-:W-:Y:S01]  /*6240*/  IMAD.MOV R116, RZ, RZ, -R116 ;  /* 0x000000ffff747224 */ /* 0x000fe200078e0a74 */
[----:B------:R-:W-:Y:S01]  /*6250*/  ISETP.GT.U32.AND P6, PT, R2, R114, PT ;  /* 0x000000720200720c */ /* 0x000fe20003fc4070 */
[----:B------:R-:W-:-:S04]  /*6260*/  IMAD.HI.U32 R117, R250, R119, RZ ;  /* 0x00000077fa757227 */ /* 0x000fc800078e00ff */
[----:B------:R-:W-:Y:S01]  /*6270*/  IMAD R116, R2, R116, R123 ;  /* 0x0000007402747224 */ /* 0x000fe200078e027b */
[----:B------:R-:W-:Y:S01]  /*6280*/  IABS R123, R128 ;  /* 0x00000080007b7213 */ /* 0x000fe20000000000 */
[----:B------:R-:W-:-:S04]  /*6290*/  IMAD.HI.U32 R118, R250, R121, RZ ;  /* 0x00000079fa767227 */ /* 0x000fc800078e00ff */
[----:B------:R-:W-:Y:S02]  /*62a0*/  IMAD.MOV R117, RZ, RZ, -R117 ;  /* 0x000000ffff757224 */ /* 0x000fe400078e0a75 */
[----:B------:R-:W-:Y:S02]  /*62b0*/  IMAD.MOV R118, RZ, RZ, -R118 ;  /* 0x000000ffff767224 */ /* 0x000fe400078e0a76 */
[----:B------:R-:W-:Y:S01]  /*62c0*/  @!P1 IMAD.MOV R111, RZ, RZ, -R111 ;  /* 0x000000ffff6f9224 */ /* 0x000fe200078e0a6f */
[----:B------:R-:W-:Y:S01]  /*62d0*/  ISETP.GT.U32.AND P1, PT, R2, R115, PT ;  /* 0x000000730200720c */ /* 0x000fe20003f24070 */
[----:B------:R-:W-:Y:S01]  /*62e0*/  @!P3 IMAD.IADD R112, R112, 0x1, -R2 ;  /* 0x000000017070b824 */ /* 0x000fe200078e0a02 */
[C---:B------:R-:W-:Y:S01]  /*62f0*/  ISETP.GT.U32.AND P3, PT, R2.reuse, R116, PT ;  /* 0x000000740200720c */ /* 0x040fe20003f64070 */
[C---:B------:R-:W-:Y:S02]  /*6300*/  IMAD R117, R2.reuse, R117, R119 ;  /* 0x0000007502757224 */ /* 0x040fe400078e0277 */
[----:B------:R-:W-:-:S02]  /*6310*/  IMAD R118, R2, R118, R121 ;  /* 0x0000007602767224 */ /* 0x000fc400078e0279 */
[--C-:B------:R-:W-:Y:S01]  /*6320*/  @!P0 IMAD.IADD R113, R113, 0x1, -R2.reuse ;  /* 0x0000000171718824 */ /* 0x100fe200078e0a02 */
[----:B------:R-:W-:Y:S01]  /*6330*/  ISETP.GT.U32.AND P0, PT, R2, R117, PT ;  /* 0x000000750200720c */ /* 0x000fe20003f04070 */
[----:B------:R-:W-:Y:S01]  /*6340*/  @!P6 IMAD.IADD R114, R114, 0x1, -R2 ;  /* 0x000000017272e824 */ /* 0x000fe200078e0a02 */
[----:B------:R-:W-:Y:S01]  /*6350*/  ISETP.GT.U32.AND P6, PT, R2, R118, PT ;  /* 0x000000760200720c */ /* 0x000fe20003fc4070 */
[----:B------:R-:W-:Y:S02]  /*6360*/  @!P5 IMAD.MOV R112, RZ, RZ, -R112 ;  /* 0x000000ffff70d224 */ /* 0x000fe400078e0a70 */
[--C-:B------:R-:W-:Y:S01]  /*6370*/  @!P1 IMAD.IADD R115, R115, 0x1, -R2.reuse ;  /* 0x0000000173739824 */ /* 0x100fe200078e0a02 */
[----:B------:R-:W-:Y:S01]  /*6380*/  ISETP.GE.AND P1, PT, R122, RZ, PT ;  /* 0x000000ff7a00720c */ /* 0x000fe20003f26270 */
[----:B------:R-:W-:Y:S01]  /*6390*/  @!P3 IMAD.IADD R116, R116, 0x1, -R2 ;  /* 0x000000017474b824 */ /* 0x000fe200078e0a02 */
[----:B------:R-:W-:Y:S01]  /*63a0*/  ISETP.GE.AND P3, PT, R124, RZ, PT ;  /* 0x000000ff7c00720c */ /* 0x000fe20003f66270 */
[----:B------:R-:W-:Y:S01]  /*63b0*/  IMAD.HI.U32 R119, R250, R123, RZ ;  /* 0x0000007bfa777227 */ /* 0x000fe200078e00ff */
[----:B------:R-:W-:-:S02]  /*63c0*/  LOP3.LUT R124, R247, 0xfa, RZ, 0xfc, !PT ;  /* 0x000000faf77c7812 */ /* 0x000fc400078efcff */
[C---:B------:R-:W-:Y:S01]  /*63d0*/  ISETP.GT.U32.AND P5, PT, R2.reuse, R116, PT ;  /* 0x000000740200720c */ /* 0x040fe20003fa4070 */
[--C-:B------:R-:W-:Y:S01]  /*63e0*/  @!P0 IMAD.IADD R117, R117, 0x1, -R2.reuse ;  /* 0x0000000175758824 */ /* 0x100fe200078e0a02 */
[----:B------:R-:W-:Y:S01]  /*63f0*/  ISETP.GT.U32.AND P0, PT, R2, R115, PT ;  /* 0x000000730200720c */ /* 0x000fe20003f04070 */
[----:B------:R-:W-:Y:S02]  /*6400*/  @!P6 IMAD.IADD R118, R118, 0x1, -R2 ;  /* 0x000000017676e824 */ /* 0x000fe400078e0a02 */
[----:B------:R-:W-:Y:S01]  /*6410*/  IMAD.MOV R119, RZ, RZ, -R119 ;  /* 0x000000ffff777224 */ /* 0x000fe200078e0a77 */
[C---:B------:R-:W-:Y:S01]  /*6420*/  ISETP.GT.U32.AND P6, PT, R2.reuse, R117, PT ;  /* 0x000000750200720c */ /* 0x040fe20003fc4070 */
[----:B------:R-:W-:Y:S02]  /*6430*/  IMAD.MOV R120, RZ, RZ, -R120 ;  /* 0x000000ffff787224 */ /* 0x000fe400078e0a78 */
[C---:B------:R-:W-:Y:S01]  /*6440*/  IMAD R119, R2.reuse, R119, R123 ;  /* 0x0000007702777224 */ /* 0x040fe200078e027b */
[----:B------:R-:W-:Y:S01]  /*6450*/  IABS R123, R124 ;  /* 0x0000007c007b7213 */ /* 0x000fe20000000000 */
[C---:B------:R-:W-:Y:S01]  /*6460*/  IMAD R120, R2.reuse, R120, R125 ;  /* 0x0000007802787224 */ /* 0x040fe200078e027d */
[----:B------:R-:W-:Y:S01]  /*6470*/  IABS R125, R130 ;  /* 0x00000082007d7213 */ /* 0x000fe20000000000 */
[----:B------:R-:W-:Y:S01]  /*6480*/  @!P4 IMAD.MOV R113, RZ, RZ, -R113 ;  /* 0x000000ffff71c224 */ /* 0x000fe200078e0a71 */
[----:B------:R-:W-:Y:S01]  /*6490*/  ISETP.GT.U32.AND P4, PT, R2, R118, PT ;  /* 0x000000760200720c */ /* 0x000fe20003f84070 */
[--C-:B------:R-:W-:Y:S01]  /*64a0*/  @!P0 IMAD.IADD R115, R115, 0x1, -R2.reuse ;  /* 0x0000000173738824 */ /* 0x100fe200078e0a02 */
[----:B------:R-:W-:Y:S01]  /*64b0*/  ISETP.GE.AND P0, PT, R126, RZ, PT ;  /* 0x000000ff7e00720c */ /* 0x000fe20003f06270 */
[----:B------:R-:W-:Y:S01]  /*64c0*/  @!P5 IMAD.IADD R116, R116, 0x1, -R2 ;  /* 0x000000017474d824 */ /* 0x000fe200078e0a02 */
[----:B------:R-:W-:Y:S01]  /*64d0*/  ISETP.GT.U32.AND P5, PT, R2, R120, PT ;  /* 0x000000780200720c */ /* 0x000fe20003fa4070 */
[----:B------:R-:W-:Y:S01]  /*64e0*/  IMAD.HI.U32 R121, R250, R123, RZ ;  /* 0x0000007bfa797227 */ /* 0x000fe200078e00ff */
[----:B------:R-:W-:-:S03]  /*64f0*/  LOP3.LUT R126, R247, 0x102, RZ, 0xfc, !PT ;  /* 0x00000102f77e7812 */ /* 0x000fc600078efcff */
[----:B------:R-:W-:Y:S01]  /*6500*/  @!P6 IMAD.IADD R117, R117, 0x1, -R2 ;  /* 0x000000017575e824 */ /* 0x000fe200078e0a02 */
[----:B------:R-:W-:Y:S01]  /*6510*/  ISETP.GE.AND P6, PT, R127, RZ, PT ;  /* 0x000000ff7f00720c */ /* 0x000fe20003fc6270 */
[----:B------:R-:W-:-:S04]  /*6520*/  IMAD.HI.U32 R122, R250, R125, RZ ;  /* 0x0000007dfa7a7227 */ /* 0x000fc800078e00ff */
[----:B------:R-:W-:Y:S02]  /*6530*/  IMAD.MOV R121, RZ, RZ, -R121 ;  /* 0x000000ffff797224 */ /* 0x000fe400078e0a79 */
[----:B------:R-:W-:Y:S02]  /*6540*/  IMAD.MOV R122, RZ, RZ, -R122 ;  /* 0x000000ffff7a7224 */ /* 0x000fe400078e0a7a */
[C---:B------:R-:W-:Y:S01]  /*6550*/  IMAD R121, R2.reuse, R121, R123 ;  /* 0x0000007902797224 */ /* 0x040fe200078e027b */
[C---:B------:R-:W-:Y:S01]  /*6560*/  LOP3.LUT R123, R247.reuse, 0xfe, RZ, 0xfc, !PT ;  /* 0x000000fef77b7812 */ /* 0x040fe200078efcff */
[----:B------:R-:W-:Y:S01]  /*6570*/  @!P2 IMAD.MOV R114, RZ, RZ, -R114 ;  /* 0x000000ffff72a224 */ /* 0x000fe200078e0a72 */
[----:B------:R-:W-:Y:S01]  /*6580*/  ISETP.GT.U32.AND P2, PT, R2, R119, PT ;  /* 0x000000770200720c */ /* 0x000fe20003f44070 */
[--C-:B------:R-:W-:Y:S01]  /*6590*/  @!P4 IMAD.IADD R118, R118, 0x1, -R2.reuse ;  /* 0x000000017676c824 */ /* 0x100fe200078e0a02 */
[----:B------:R-:W-:Y:S01]  /*65a0*/  ISETP.GE.AND P4, PT, R128, RZ, PT ;  /* 0x000000ff8000720c */ /* 0x000fe20003f86270 */
[----:B------:R-:W-:Y:S01]  /*65b0*/  @!P5 IMAD.IADD R120, R120, 0x1, -R2 ;  /* 0x000000017878d824 */ /* 0x000fe200078e0a02 */
[----:B------:R-:W-:Y:S01]  /*65c0*/  LOP3.LUT R128, R247, 0x106, RZ, 0xfc, !PT ;  /* 0x00000106f7807812 */ /* 0x000fe200078efcff */
        /* <DEDUP_REMOVED lines=9> */
[----:B------:R-:W-:Y:S01]  /*6660*/  ISETP.GE.AND P2, PT, R129, RZ, PT ;  /* 0x000000ff8100720c */ /* 0x000fe20003f46270 */
[----:B------:R-:W-:Y:S01]  /*6670*/  @!P3 IMAD.MOV R116, RZ, RZ, -R116 ;  /* 0x000000ffff74b224 */ /* 0x000fe200078e0a74 */
[----:B------:R-:W-:Y:S01]  /*6680*/  ISETP.GE.AND P3, PT, R124, RZ, PT ;  /* 0x000000ff7c00720c */ /* 0x000fe20003f66270 */
[----:B------:R-:W-:Y:S01]  /*6690*/  IMAD.HI.U32 R162, R250, R169, RZ ;  /* 0x000000a9faa27227 */ /* 0x000fe200078e00ff */
[----:B------:R-:W-:-:S02]  /*66a0*/  ISETP.GT.U32.AND P1, PT, R2, R119, PT ;  /* 0x000000770200720c */ /* 0x000fc40003f24070 */
[----:B------:R-:W-:Y:S01]  /*66b0*/  LOP3.LUT R124, R247, 0x100, RZ, 0xfc, !PT ;  /* 0x00000100f77c7812 */ /* 0x000fe200078efcff */
[--C-:B------:R-:W-:Y:S01]  /*66c0*/  @!P0 IMAD.IADD R121, R121, 0x1, -R2.reuse ;  /* 0x0000000179798824 */ /* 0x100fe200078e0a02 */
[----:B------:R-:W-:Y:S01]  /*66d0*/  IABS R131, R128 ;  /* 0x0000008000837213 */ /* 0x000fe20000000000 */
[--C-:B------:R-:W-:Y:S01]  /*66e0*/  @!P5 IMAD.IADD R120, R120, 0x1, -R2.reuse ;  /* 0x000000017878d824 */ /* 0x100fe200078e0a02 */
[----:B------:R-:W-:Y:S01]  /*66f0*/  ISETP.GE.AND P5, PT, R123, RZ, PT ;  /* 0x000000ff7b00720c */ /* 0x000fe20003fa6270 */
[----:B------:R-:W-:Y:S01]  /*6700*/  @!P6 IMAD.IADD R122, R122, 0x1, -R2 ;  /* 0x000000017a7ae824 */ /* 0x000fe200078e0a02 */
[----:B------:R-:W-:Y:S01]  /*6710*/  ISETP.GT.U32.AND P6, PT, R2, R121, PT ;  /* 0x000000790200720c */ /* 0x000fe20003fc4070 */
[----:B------:R-:W-:Y:S01]  /*6720*/  IMAD.HI.U32 R123, R250, R125, RZ ;  /* 0x0000007dfa7b7227 */ /* 0x000fe200078e00ff */
[----:B------:R-:W-:Y:S02]  /*6730*/  IABS R127, R124 ;  /* 0x0000007c007f7213 */ /* 0x000fe40000000000 */
[----:B------:R-:W-:Y:S01]  /*6740*/  ISETP.GE.AND P0, PT, R124, RZ, PT ;  /* 0x000000ff7c00720c */ /* 0x000fe20003f06270 */
[----:B------:R-:W-:-:S02]  /*6750*/  IMAD.MOV R123, RZ, RZ, -R123 ;  /* 0x000000ffff7b7224 */ /* 0x000fc400078e0a7b */
[----:B------:R-:W-:-:S04]  /*6760*/  IMAD.HI.U32 R124, R250, R127, RZ ;  /* 0x0000007ffa7c7227 */ /* 0x000fc800078e00ff */
[----:B------:R-:W-:Y:S01]  /*6770*/  IMAD R123, R2, R123, R125 ;  /* 0x0000007b027b7224 */ /* 0x000fe200078e027d */
[----:B------:R-:W-:Y:S01]  /*6780*/  LOP3.LUT R125, R247, 0x104, RZ, 0xfc, !PT ;  /* 0x00000104f77d7812 */ /* 0x000fe200078efcff */
[--C-:B------:R-:W-:Y:S01]  /*6790*/  @!P1 IMAD.IADD R119, R119, 0x1, -R2.reuse ;  /* 0x0000000177779824 */ /* 0x100fe200078e0a02 */
[----:B------:R-:W-:Y:S01]  /*67a0*/  ISETP.GE.AND P1, PT, R130, RZ, PT ;  /* 0x000000ff8200720c */ /* 0x000fe20003f26270 */
[----:B------:R-:W-:Y:S01]  /*67b0*/  @!P6 IMAD.IADD R121, R121, 0x1, -R2 ;  /* 0x000000017979e824 */ /* 0x000fe200078e0a02 */
[C---:B------:R-:W-:Y:S01]  /*67c0*/  ISETP.GT.U32.AND P6, PT, R2.reuse, R123, PT ;  /* 0x0000007b0200720c */ /* 0x040fe20003fc4070 */
[----:B------:R-:W-:Y:S01]  /*67d0*/  IMAD.MOV R124, RZ, RZ, -R124 ;  /* 0x000000ffff7c7224 */ /* 0x000fe200078e0a7c */
[----:B------:R-:W-:Y:S01]  /*67e0*/  IABS R129, R125 ;  /* 0x0000007d00817213 */ /* 0x000fe20000000000 */
[----:B------:R-:W-:Y:S01]  /*67f0*/  @!P4 IMAD.MOV R119, RZ, RZ, -R119 ;  /* 0x000000ffff77c224 */ /* 0x000fe200078e0a77 */
[C---:B------:R-:W-:Y:S01]  /*6800*/  ISETP.GT.U32.AND P4, PT, R2.reuse, R122, PT ;  /* 0x0000007a0200720c */ /* 0x040fe20003f84070 */
[----:B------:R-:W-:-:S02]  /*6810*/  IMAD R124, R2, R124, R127 ;  /* 0x0000007c027c7224 */ /* 0x000fc400078e027f */
[----:B------:R-:W-:Y:S01]  /*6820*/  @!P2 IMAD.MOV R120, RZ, RZ, -R120 ;  /* 0x000000ffff78a224 */ /* 0x000fe200078e0a78 */
[----:B------:R-:W-:Y:S01]  /*6830*/  ISETP.GE.AND P2, PT, R126, RZ, PT ;  /* 0x000000ff7e00720c */ /* 0x000fe20003f46270 */
[----:B------:R-:W-:Y:S01]  /*6840*/  @!P3 IMAD.MOV R121, RZ, RZ, -R121 ;  /* 0x000000ffff79b224 */ /* 0x000fe200078e0a79 */
[----:B------:R-:W-:Y:S01]  /*6850*/  IABS R126, R126 ;  /* 0x0000007e007e7213 */ /* 0x000fe20000000000 */
[----:B------:R-:W-:Y:S01]  /*6860*/  IMAD.MOV R162, RZ, RZ, -R162 ;  /* 0x000000ffffa27224 */ /* 0x000fe200078e0aa2 */
[----:B------:R-:W-:Y:S01]  /*6870*/  ISETP.GT.U32.AND P3, PT, R2, R124, PT ;  /* 0x0000007c0200720c */ /* 0x000fe20003f64070 */
[----:B------:R-:W-:Y:S02]  /*6880*/  @!P6 IMAD.IADD R123, R123, 0x1, -R2 ;  /* 0x000000017b7be824 */ /* 0x000fe400078e0a02 */
[----:B------:R-:W-:Y:S02]  /*6890*/  IMAD.MOV.U32 R127, RZ, RZ, R126 ;  /* 0x000000ffff7f7224 */ /* 0x000fe400078e007e */
[----:B------:R-:W-:Y:S01]  /*68a0*/  @!P4 IMAD.IADD R122, R122, 0x1, -R2 ;  /* 0x000000017a7ac824 */ /* 0x000fe200078e0a02 */
[----:B------:R-:W-:Y:S01]  /*68b0*/  ISETP.GE.AND P4, PT, R125, RZ, PT ;  /* 0x000000ff7d00720c */ /* 0x000fe20003f86270 */
[----:B------:R-:W-:Y:S01]  /*68c0*/  IMAD.HI.U32 R125, R250, R127, RZ ;  /* 0x0000007ffa7d7227 */ /* 0x000fe200078e00ff */
[----:B------:R-:W-:-:S03]  /*68d0*/  ISETP.GT.U32.AND P6, PT, R2, R123, PT ;  /* 0x0000007b0200720c */ /* 0x000fc60003fc4070 */
[----:B------:R-:W-:Y:S02]  /*68e0*/  IMAD.MOV R125, RZ, RZ, -R125 ;  /* 0x000000ffff7d7224 */ /* 0x000fe400078e0a7d */
[----:B------:R-:W-:Y:S02]  /*68f0*/  @!P3 IMAD.IADD R124, R124, 0x1, -R2 ;  /* 0x000000017c7cb824 */ /* 0x000fe400078e0a02 */
[----:B------:R-:W-:Y:S02]  /*6900*/  IMAD R125, R2, R125, R127 ;  /* 0x0000007d027d7224 */ /* 0x000fe400078e027f */
[----:B------:R-:W-:Y:S01]  /*6910*/  IMAD.HI.U32 R127, R250, R131, RZ ;  /* 0x00000083fa7f7227 */ /* 0x000fe200078e00ff */
[----:B------:R-:W-:-:S03]  /*6920*/  ISETP.GT.U32.AND P3, PT, R2, R124, PT ;  /* 0x0000007c0200720c */ /* 0x000fc60003f64070 */
[----:B------:R-:W-:Y:S01]  /*6930*/  @!P1 IMAD.MOV R122, RZ, RZ, -R122 ;  /* 0x000000ffff7a9224 */ /* 0x000fe200078e0a7a */
[----:B------:R-:W-:Y:S01]  /*6940*/  ISETP.GE.AND P1, PT, R128, RZ, PT ;  /* 0x000000ff8000720c */ /* 0x000fe20003f26270 */
[----:B------:R-:W-:Y:S01]  /*6950*/  @!P6 IMAD.IADD R123, R123, 0x1, -R2 ;  /* 0x000000017b7be824 */ /* 0x000fe200078e0a02 */
[----:B------:R-:W-:Y:S01]  /*6960*/  ISETP.GT.U32.AND P6, PT, R2, R125, PT ;  /* 0x0000007d0200720c */ /* 0x000fe20003fc4070 */
[----:B------:R-:W-:-:S04]  /*6970*/  IMAD.HI.U32 R128, R250, R133, RZ ;  /* 0x00000085fa807227 */ /* 0x000fc800078e00ff */
[----:B------:R-:W-:Y:S02]  /*6980*/  IMAD.MOV R127, RZ, RZ, -R127 ;  /* 0x000000ffff7f7224 */ /* 0x000fe400078e0a7f */
[----:B------:R-:W-:Y:S02]  /*6990*/  IMAD.MOV R128, RZ, RZ, -R128 ;  /* 0x000000ffff807224 */ /* 0x000fe400078e0a80 */
[C---:B------:R-:W-:Y:S01]  /*69a0*/  IMAD R127, R2.reuse, R127, R131 ;  /* 0x0000007f027f7224 */ /* 0x040fe200078e0283 */
[----:B------:R-:W-:Y:S01]  /*69b0*/  IABS R131, R136 ;  /* 0x0000008800837213 */ /* 0x000fe20000000000 */
[----:B------:R-:W-:Y:S01]  /*69c0*/  IMAD R128, R2, R128, R133 ;  /* 0x0000008002807224 */ /* 0x000fe200078e0285 */
[----:B------:R-:W-:Y:S01]  /*69d0*/  IABS R133, R138 ;  /* 0x0000008a00857213 */ /* 0x000fe20000000000 */
[--C-:B------:R-:W-:Y:S01]  /*69e0*/  @!P3 IMAD.IADD R124, R124, 0x1, -R2.reuse ;  /* 0x000000017c7cb824 */ /* 0x100fe200078e0a02 */
[C---:B------:R-:W-:Y:S01]  /*69f0*/  ISETP.GT.U32.AND P3, PT, R2.reuse, R127, PT ;  /* 0x0000007f0200720c */ /* 0x040fe20003f64070 */
[----:B------:R-:W-:Y:S01]  /*6a00*/  @!P6 IMAD.IADD R125, R125, 0x1, -R2 ;  /* 0x000000017d7de824 */ /* 0x000fe200078e0a02 */
[----:B------:R-:W-:Y:S01]  /*6a10*/  ISETP.GT.U32.AND P6, PT, R2, R128, PT ;  /* 0x000000800200720c */ /* 0x000fe20003fc4070 */
[----:B------:R-:W-:-:S04]  /*6a20*/  IMAD.HI.U32 R126, R250, R129, RZ ;  /* 0x00000081fa7e7227 */ /* 0x000fc800078e00ff */
[----:B------:R-:W-:Y:S02]  /*6a30*/  IMAD.MOV R126, RZ, RZ, -R126 ;  /* 0x000000ffff7e7224 */ /* 0x000fe400078e0a7e */
[----:B------:R-:W-:Y:S02]  /*6a40*/  @!P5 IMAD.MOV R123, RZ, RZ, -R123 ;  /* 0x000000ffff7bd224 */ /* 0x000fe400078e0a7b */
[----:B------:R-:W-:Y:S02]  /*6a50*/  IMAD R126, R2, R126, R129 ;  /* 0x0000007e027e7224 */ /* 0x000fe400078e0281 */
[--C-:B------:R-:W-:Y:S02]  /*6a60*/  @!P3 IMAD.IADD R127, R127, 0x1, -R2.reuse ;  /* 0x000000017f7fb824 */ /* 0x100fe400078e0a02 */
[----:B------:R-:W-:Y:S01]  /*6a70*/  @!P6 IMAD.IADD R128, R128, 0x1, -R2 ;  /* 0x000000018080e824 */ /* 0x000fe200078e0a02 */
[----:B------:R-:W-:Y:S01]  /*6a80*/  ISETP.GT.U32.AND P5, PT, R2, R126, PT ;  /* 0x0000007e0200720c */ /* 0x000fe20003fa4070 */
[----:B------:R-:W-:Y:S01]  /*6a90*/  IMAD.HI.U32 R130, R250, R131, RZ ;  /* 0x00000083fa827227 */ /* 0x000fe200078e00ff */
[----:B------:R-:W-:-:S03]  /*6aa0*/  ISETP.GT.U32.AND P6, PT, R2, R127, PT ;  /* 0x0000007f0200720c */ /* 0x000fc60003fc4070 */
[----:B------:R-:W-:Y:S02]  /*6ab0*/  IMAD.MOV R130, RZ, RZ, -R130 ;  /* 0x000000ffff827224 */ /* 0x000fe400078e0a82 */
[----:B------:R-:W-:-:S04]  /*6ac0*/  IMAD.HI.U32 R129, R250, R135, RZ ;  /* 0x00000087fa817227 */ /* 0x000fc800078e00ff */
[----:B------:R-:W-:Y:S02]  /*6ad0*/  IMAD R130, R2, R130, R131 ;  /* 0x0000008202827224 */ /* 0x000fe400078e0283 */
[--C-:B------:R-:W-:Y:S01]  /*6ae0*/  @!P5 IMAD.IADD R126, R126, 0x1, -R2.reuse ;  /* 0x000000017e7ed824 */ /* 0x100fe200078e0a02 */
[C---:B------:R-:W-:Y:S01]  /*6af0*/  ISETP.GT.U32.AND P5, PT, R2.reuse, R125, PT ;  /* 0x0000007d0200720c */ /* 0x040fe20003fa4070 */
[----:B------:R-:W-:Y:S01]  /*6b00*/  @!P6 IMAD.IADD R127, R127, 0x1, -R2 ;  /* 0x000000017f7fe824 */ /* 0x000fe200078e0a02 */
[C---:B------:R-:W-:Y:S01]  /*6b10*/  ISETP.GT.U32.AND P6, PT, R2.reuse, R130, PT ;  /* 0x000000820200720c */ /* 0x040fe20003fc4070 */
[----:B------:R-:W-:Y:S01]  /*6b20*/  IMAD.MOV R129, RZ, RZ, -R129 ;  /* 0x000000ffff817224 */ /* 0x000fe200078e0a81 */
[----:B------:R-:W-:Y:S01]  /*6b30*/  ISETP.GT.U32.AND P3, PT, R2, R126, PT ;  /* 0x0000007e0200720c */ /* 0x000fe20003f64070 */
[----:B------:R-:W-:-:S04]  /*6b40*/  IMAD.HI.U32 R131, R250, R133, RZ ;  /* 0x00000085fa837227 */ /* 0x000fc800078e00ff */
[C---:B------:R-:W-:Y:S01]  /*6b50*/  IMAD R129, R2.reuse, R129, R135 ;  /* 0x0000008102817224 */ /* 0x040fe200078e0287 */
[----:B------:R-:W-:Y:S01]  /*6b60*/  IABS R135, R139 ;  /* 0x0000008b00877213 */ /* 0x000fe20000000000 */
[----:B------:R-:W-:Y:S02]  /*6b70*/  IMAD.MOV R131, RZ, RZ, -R131 ;  /* 0x000000ffff837224 */ /* 0x000fe400078e0a83 */
[--C-:B------:R-:W-:Y:S01]  /*6b80*/  @!P5 IMAD.IADD R125, R125, 0x1, -R2.reuse ;  /* 0x000000017d7dd824 */ /* 0x100fe200078e0a02 */
[----:B------:R-:W-:Y:S01]  /*6b90*/  ISETP.GT.U32.AND P5, PT, R2, R129, PT ;  /* 0x000000810200720c */ /* 0x000fe20003fa4070 */
[----:B------:R-:W-:Y:S02]  /*6ba0*/  @!P6 IMAD.IADD R130, R130, 0x1, -R2 ;  /* 0x000000018282e824 */ /* 0x000fe400078e0a02 */
[----:B------:R-:W-:Y:S02]  /*6bb0*/  IMAD R131, R2, R131, R133 ;  /* 0x0000008302837224 */ /* 0x000fe400078e0285 */
[----:B------:R-:W-:Y:S01]  /*6bc0*/  IMAD.HI.U32 R133, R250, R137, RZ ;  /* 0x00000089fa857227 */ /* 0x000fe200078e00ff */
[----:B------:R-:W-:-:S03]  /*6bd0*/  ISETP.GT.U32.AND P6, PT, R2, R130, PT ;  /* 0x000000820200720c */ /* 0x000fc60003fc4070 */
[----:B------:R-:W-:Y:S02]  /*6be0*/  IMAD.MOV R133, RZ, RZ, -R133 ;  /* 0x000000ffff857224 */ /* 0x000fe400078e0a85 */
[----:B------:R-:W-:Y:S01]  /*6bf0*/  @!P0 IMAD.MOV R124, RZ, RZ, -R124 ;  /* 0x000000ffff7c8224 */ /* 0x000fe200078e0a7c */
[----:B------:R-:W-:Y:S01]  /*6c00*/  ISETP.GT.U32.AND P0, PT, R2, R128, PT ;  /* 0x000000800200720c */ /* 0x000fe20003f04070 */
[--C-:B------:R-:W-:Y:S01]  /*6c10*/  @!P5 IMAD.IADD R129, R129, 0x1, -R2.reuse ;  /* 0x000000018181d824 */ /* 0x100fe200078e0a02 */
[----:B------:R-:W-:Y:S01]  /*6c20*/  ISETP.GE.AND P5, PT, R136, RZ, PT ;  /* 0x000000ff8800720c */ /* 0x000fe20003fa6270 */
[C---:B------:R-:W-:Y:S01]  /*6c30*/  IMAD R133, R2.reuse, R133, R137 ;  /* 0x0000008502857224 */ /* 0x040fe200078e0289 */
[----:B------:R-:W-:Y:S01]  /*6c40*/  LOP3.LUT R136, R247, 0x114, RZ, 0xfc, !PT ;  /* 0x00000114f7887812 */ /* 0x000fe200078efcff */
[----:B------:R-:W-:Y:S01]  /*6c50*/  @!P2 IMAD.MOV R125, RZ, RZ, -R125 ;  /* 0x000000ffff7da224 */ /* 0x000fe200078e0a7d */
[----:B------:R-:W-:Y:S01]  /*6c60*/  ISETP.GT.U32.AND P2, PT, R2, R129, PT ;  /* 0x000000810200720c */ /* 0x000fe20003f44070 */
[--C-:B------:R-:W-:Y:S01]  /*6c70*/  @!P3 IMAD.IADD R126, R126, 0x1, -R2.reuse ;  /* 0x000000017e7eb824 */ /* 0x100fe200078e0a02 */
[----:B------:R-:W-:Y:S01]  /*6c80*/  ISETP.GE.AND P3, PT, R132, RZ, PT ;  /* 0x000000ff8400720c */ /* 0x000fe20003f66270 */
[----:B------:R-:W-:Y:S01]  /*6c90*/  @!P6 IMAD.IADD R130, R130, 0x1, -R2 ;  /* 0x000000018282e824 */ /* 0x000fe200078e0a02 */
[C---:B------:R-:W-:Y:S01]  /*6ca0*/  ISETP.GT.U32.AND P6, PT, R2.reuse, R133, PT ;  /* 0x000000850200720c */ /* 0x040fe20003fc4070 */
[----:B------:R-:W-:Y:S01]  /*6cb0*/  @!P4 IMAD.MOV R126, RZ, RZ, -R126 ;  /* 0x000000ffff7ec224 */ /* 0x000fe200078e0a7e */
[----:B------:R-:W-:Y:S01]  /*6cc0*/  ISETP.GT.U32.AND P4, PT, R2, R131, PT ;  /* 0x000000830200720c */ /* 0x000fe20003f84070 */
[----:B------:R-:W-:Y:S01]  /*6cd0*/  IMAD.HI.U32 R132, R250, R135, RZ ;  /* 0x00000087fa847227 */ /* 0x000fe200078e00ff */
[----:B------:R-:W-:-:S03]  /*6ce0*/  IABS R137, R136 ;  /* 0x0000008800897213 */ /* 0x000fc60000000000 */
[----:B------:R-:W-:Y:S01]  /*6cf0*/  @!P0 IMAD.IADD R128, R128, 0x1, -R2 ;  /* 0x0000000180808824 */ /* 0x000fe200078e0a02 */
[----:B------:R-:W-:Y:S01]  /*6d00*/  ISETP.GE.AND P0, PT, R134, RZ, PT ;  /* 0x000000ff8600720c */ /* 0x000fe20003f06270 */
[----:B------:R-:W-:Y:S01]  /*6d10*/  @!P1 IMAD.MOV R127, RZ, RZ, -R127 ;  /* 0x000000ffff7f9224 */ /* 0x000fe200078e0a7f */
[----:B------:R-:W-:Y:S01]  /*6d20*/  ISETP.GE.AND P1, PT, R138, RZ, PT ;  /* 0x000000ff8a00720c */ /* 0x000fe20003f26270 */
[----:B------:R-:W-:Y:S01]  /*6d30*/  IMAD.MOV R132, RZ, RZ, -R132 ;  /* 0x000000ffff847224 */ /* 0x000fe200078e0a84 */
[----:B------:R-:W-:Y:S01]  /*6d40*/  LOP3.LUT R138, R247, 0x116, RZ, 0xfc, !PT ;  /* 0x00000116f78a7812 */ /* 0x000fe200078efcff */
[--C-:B------:R-:W-:Y:S01]  /*6d50*/  @!P2 IMAD.IADD R129, R129, 0x1, -R2.reuse ;  /* 0x000000018181a824 */ /* 0x100fe200078e0a02 */
[----:B------:R-:W-:Y:S01]  /*6d60*/  ISETP.GE.AND P2, PT, R139, RZ, PT ;  /* 0x000000ff8b00720c */ /* 0x000fe20003f46270 */
[----:B------:R-:W-:Y:S01]  /*6d70*/  @!P6 IMAD.IADD R133, R133, 0x1, -R2 ;  /* 0x000000018585e824 */ /* 0x000fe200078e0a02 */
[----:B------:R-:W-:Y:S01]  /*6d80*/  IABS R139, R138 ;  /* 0x0000008a008b7213 */ /* 0x000fe20000000000 */
[----:B------:R-:W-:-:S02]  /*6d90*/  IMAD R132, R2, R132, R135 ;  /* 0x0000008402847224 */ /* 0x000fc400078e0287 */
[----:B------:R-:W-:Y:S01]  /*6da0*/  @!P4 IMAD.IADD R131, R131, 0x1, -R2 ;  /* 0x000000018383c824 */ /* 0x000fe200078e0a02 */
[C---:B------:R-:W-:Y:S01]  /*6db0*/  ISETP.GT.U32.AND P6, PT, R2.reuse, R133, PT ;  /* 0x000000850200720c */ /* 0x040fe20003fc4070 */
[----:B------:R-:W-:Y:S01]  /*6dc0*/  @!P3 IMAD.MOV R128, RZ, RZ, -R128 ;  /* 0x000000ffff80b224 */ /* 0x000fe200078e0a80 */
[----:B------:R-:W-:Y:S01]  /*6dd0*/  ISETP.GT.U32.AND P3, PT, R2, R132, PT ;  /* 0x000000840200720c */ /* 0x000fe20003f64070 */
[----:B------:R-:W-:Y:S01]  /*6de0*/  IMAD.HI.U32 R135, R250, R139, RZ ;  /* 0x0000008bfa877227 */ /* 0x000fe200078e00ff */
[----:B------:R-:W-:Y:S02]  /*6df0*/  ISETP.GE.AND P4, PT, R140, RZ, PT ;  /* 0x000000ff8c00720c */ /* 0x000fe40003f86270 */
[----:B------:R-:W-:Y:S01]  /*6e00*/  LOP3.LUT R140, R247, 0x118, RZ, 0xfc, !PT ;  /* 0x00000118f78c7812 */ /* 0x000fe200078efcff */
[----:B------:R-:W-:Y:S01]  /*6e10*/  @!P0 IMAD.MOV R129, RZ, RZ, -R129 ;  /* 0x000000ffff818224 */ /* 0x000fe200078e0a81 */
[----:B------:R-:W-:Y:S01]  /*6e20*/  ISETP.GT.U32.AND P0, PT, R2, R131, PT ;  /* 0x000000830200720c */ /* 0x000fe20003f04070 */
[----:B------:R-:W-:Y:S01]  /*6e30*/  IMAD.HI.U32 R134, R250, R137, RZ ;  /* 0x00000089fa867227 */ /* 0x000fe200078e00ff */
[----:B------:R-:W-:-:S03]  /*6e40*/  IABS R141, R140 ;  /* 0x0000008c008d7213 */ /* 0x000fc60000000000 */
[----:B------:R-:W-:Y:S02]  /*6e50*/  IMAD.MOV R135, RZ, RZ, -R135 ;  /* 0x000000ffff877224 */ /* 0x000fe400078e0a87 */
[----:B------:R-:W-:Y:S02]  /*6e60*/  IMAD.MOV R134, RZ, RZ, -R134 ;  /* 0x000000ffff867224 */ /* 0x000fe400078e0a86 */
[C---:B------:R-:W-:Y:S01]  /*6e70*/  IMAD R135, R2.reuse, R135, R139 ;  /* 0x0000008702877224 */ /* 0x040fe200078e028b */
[----:B------:R-:W-:Y:S01]  /*6e80*/  IABS R139, R144 ;  /* 0x00000090008b7213 */ /* 0x000fe20000000000 */
[C---:B------:R-:W-:Y:S02]  /*6e90*/  IMAD R134, R2.reuse, R134, R137 ;  /* 0x0000008602867224 */ /* 0x040fe400078e0289 */
[--C-:B------:R-:W-:Y:S01]  /*6ea0*/  @!P6 IMAD.IADD R133, R133, 0x1, -R2.reuse ;  /* 0x000000018585e824 */ /* 0x100fe200078e0a02 */
[----:B------:R-:W-:Y:S01]  /*6eb0*/  ISETP.GT.U32.AND P6, PT, R2, R135, PT ;  /* 0x000000870200720c */ /* 0x000fe20003fc4070 */
[----:B------:R-:W-:-:S02]  /*6ec0*/  @!P3 IMAD.IADD R132, R132, 0x1, -R2 ;  /* 0x000000018484b824 */ /* 0x000fc400078e0a02 */
[----:B------:R-:W-:Y:S01]  /*6ed0*/  @!P0 IMAD.IADD R131, R131, 0x1, -R2 ;  /* 0x0000000183838824 */ /* 0x000fe200078e0a02 */
[C---:B------:R-:W-:Y:S01]  /*6ee0*/  ISETP.GT.U32.AND P0, PT, R2.reuse, R134, PT ;  /* 0x000000860200720c */ /* 0x040fe20003f04070 */
[----:B------:R-:W-:Y:S01]  /*6ef0*/  @!P5 IMAD.MOV R130, RZ, RZ, -R130 ;  /* 0x000000ffff82d224 */ /* 0x000fe200078e0a82 */
[----:B------:R-:W-:Y:S01]  /*6f00*/  ISETP.GT.U32.AND P3, PT, R2, R132, PT ;  /* 0x000000840200720c */ /* 0x000fe20003f64070 */
[----:B------:R-:W-:Y:S02]  /*6f10*/  @!P1 IMAD.MOV R131, RZ, RZ, -R131 ;  /* 0x000000ffff839224 */ /* 0x000fe400078e0a83 */
[----:B------:R-:W-:-:S04]  /*6f20*/  IMAD.HI.U32 R137, R250, R143, RZ ;  /* 0x0000008ffa897227 */ /* 0x000fc800078e00ff */
[--C-:B------:R-:W-:Y:S02]  /*6f30*/  @!P6 IMAD.IADD R135, R135, 0x1, -R2.reuse ;  /* 0x000000018787e824 */ /* 0x100fe400078e0a02 */
[----:B------:R-:W-:Y:S02]  /*6f40*/  IMAD.MOV R137, RZ, RZ, -R137 ;  /* 0x000000ffff897224 */ /* 0x000fe400078e0a89 */
[--C-:B------:R-:W-:Y:S01]  /*6f50*/  @!P0 IMAD.IADD R134, R134, 0x1, -R2.reuse ;  /* 0x0000000186868824 */ /* 0x100fe200078e0a02 */
[----:B------:R-:W-:Y:S01]  /*6f60*/  ISETP.GE.AND P0, PT, R138, RZ, PT ;  /* 0x000000ff8a00720c */ /* 0x000fe20003f06270 */
[----:B------:R-:W-:Y:S01]  /*6f70*/  @!P3 IMAD.IADD R132, R132, 0x1, -R2 ;  /* 0x000000018484b824 */ /* 0x000fe200078e0a02 */
[----:B------:R-:W-:Y:S01]  /*6f80*/  ISETP.GT.U32.AND P1, PT, R2, R135, PT ;  /* 0x000000870200720c */ /* 0x000fe20003f24070 */
[----:B------:R-:W-:Y:S01]  /*6f90*/  IMAD.HI.U32 R138, R250, R139, RZ ;  /* 0x0000008bfa8a7227 */ /* 0x000fe200078e00ff */
[----:B------:R-:W-:Y:S02]  /*6fa0*/  ISETP.GE.AND P3, PT, R136, RZ, PT ;  /* 0x000000ff8800720c */ /* 0x000fe40003f66270 */
[----:B------:R-:W-:Y:S01]  /*6fb0*/  ISETP.GT.U32.AND P5, PT, R2, R134, PT ;  /* 0x000000860200720c */ /* 0x000fe20003fa4070 */
[----:B------:R-:W-:-:S04]  /*6fc0*/  IMAD.HI.U32 R136, R250, R141, RZ ;  /* 0x0000008dfa887227 */ /* 0x000fc800078e00ff */
[----:B------:R-:W-:Y:S02]  /*6fd0*/  IMAD.MOV R138, RZ, RZ, -R138 ;  /* 0x000000ffff8a7224 */ /* 0x000fe400078e0a8a */
[----:B------:R-:W-:Y:S02]  /*6fe0*/  IMAD.MOV R136, RZ, RZ, -R136 ;  /* 0x000000ffff887224 */ /* 0x000fe400078e0a88 */
[C---:B------:R-:W-:Y:S02]  /*6ff0*/  IMAD R138, R2.reuse, R138, R139 ;  /* 0x0000008a028a7224 */ /* 0x040fe400078e028b */
[C---:B------:R-:W-:Y:S01]  /*7000*/  IMAD R136, R2.reuse, R136, R141 ;  /* 0x0000008802887224 */ /* 0x040fe200078e028d */
[----:B------:R-:W-:Y:S01]  /*7010*/  IABS R141, R146 ;  /* 0x00000092008d7213 */ /* 0x000fe20000000000 */
[--C-:B------:R-:W-:Y:S01]  /*7020*/  @!P1 IMAD.IADD R135, R135, 0x1, -R2.reuse ;  /* 0x0000000187879824 */ /* 0x100fe200078e0a02 */
[C---:B------:R-:W-:Y:S01]  /*7030*/  ISETP.GT.U32.AND P1, PT, R2.reuse, R138, PT ;  /* 0x0000008a0200720c */ /* 0x040fe20003f24070 */
[C---:B------:R-:W-:Y:S01]  /*7040*/  IMAD R137, R2.reuse, R137, R143 ;  /* 0x0000008902897224 */ /* 0x040fe200078e028f */
[----:B------:R-:W-:Y:S01]  /*7050*/  ISETP.GT.U32.AND P6, PT, R2, R136, PT ;  /* 0x000000880200720c */ /* 0x000fe20003fc4070 */
[----:B------:R-:W-:Y:S01]  /*7060*/  @!P5 IMAD.IADD R134, R134, 0x1, -R2 ;  /* 0x000000018686d824 */ /* 0x000fe200078e0a02 */
[----:B------:R-:W-:Y:S01]  /*7070*/  ISETP.GE.AND P5, PT, R142, RZ, PT ;  /* 0x000000ff8e00720c */ /* 0x000fe20003fa6270 */
[----:B------:R-:W-:Y:S01]  /*7080*/  @!P4 IMAD.MOV R133, RZ, RZ, -R133 ;  /* 0x000000ffff85c224 */ /* 0x000fe200078e0a85 */
[----:B------:R-:W-:Y:S01]  /*7090*/  LOP3.LUT R142, R247, 0x120, RZ, 0xfc, !PT ;  /* 0x00000120f78e7812 */ /* 0x000fe200078efcff */
[----:B------:R-:W-:Y:S01]  /*70a0*/  @!P2 IMAD.MOV R132, RZ, RZ, -R132 ;  /* 0x000000ffff84a224 */ /* 0x000fe200078e0a84 */
[----:B------:R-:W-:Y:S01]  /*70b0*/  ISETP.GT.U32.AND P4, PT, R2, R137, PT ;  /* 0x000000890200720c */ /* 0x000fe20003f84070 */
[----:B------:R-:W-:Y:S01]  /*70c0*/  @!P3 IMAD.MOV R134, RZ, RZ, -R134 ;  /* 0x000000ffff86b224 */ /* 0x000fe200078e0a86 */
[----:B------:R-:W-:Y:S01]  /*70d0*/  IABS R143, R142 ;  /* 0x0000008e008f7213 */ /* 0x000fe20000000000 */
[----:B------:R-:W-:Y:S01]  /*70e0*/  IMAD.HI.U32 R139, R250, R141, RZ ;  /* 0x0000008dfa8b7227 */ /* 0x000fe200078e00ff */
[----:B------:R-:W-:-:S03]  /*70f0*/  ISETP.GE.AND P2, PT, R140, RZ, PT ;  /* 0x000000ff8c00720c */ /* 0x000fc60003f46270 */
[--C-:B------:R-:W-:Y:S02]  /*7100*/  @!P1 IMAD.IADD R138, R138, 0x1, -R2.reuse ;  /* 0x000000018a8a9824 */ /* 0x100fe400078e0a02 */
[----:B------:R-:W-:Y:S01]  /*7110*/  @!P6 IMAD.IADD R136, R136, 0x1, -R2 ;  /* 0x000000018888e824 */ /* 0x000fe200078e0a02 */
[----:B------:R-:W-:Y:S01]  /*7120*/  ISETP.GE.AND P6, PT, R144, RZ, PT ;  /* 0x000000ff9000720c */ /* 0x000fe20003fc6270 */
[----:B------:R-:W-:Y:S01]  /*7130*/  IMAD.HI.U32 R140, R250, R143, RZ ;  /* 0x0000008ffa8c7227 */ /* 0x000fe200078e00ff */
[C---:B------:R-:W-:Y:S02]  /*7140*/  ISETP.GT.U32.AND P1, PT, R2.reuse, R138, PT ;  /* 0x0000008a0200720c */ /* 0x040fe40003f24070 */
[----:B------:R-:W-:Y:S01]  /*7150*/  ISETP.GT.U32.AND P3, PT, R2, R136, PT ;  /* 0x000000880200720c */ /* 0x000fe20003f64070 */
[----:B------:R-:W-:Y:S01]  /*7160*/  IMAD.MOV R140, RZ, RZ, -R140 ;  /* 0x000000ffff8c7224 */ /* 0x000fe200078e0a8c */
[----:B------:R-:W-:Y:S01]  /*7170*/  LOP3.LUT R144, R247, 0x122, RZ, 0xfc, !PT ;  /* 0x00000122f7907812 */ /* 0x000fe200078efcff */
[----:B------:R-:W-:-:S02]  /*7180*/  IMAD.MOV R139, RZ, RZ, -R139 ;  /* 0x000000ffff8b7224 */ /* 0x000fc400078e0a8b */
[--C-:B------:R-:W-:Y:S01]  /*7190*/  @!P4 IMAD.IADD R137, R137, 0x1, -R2.reuse ;  /* 0x000000018989c824 */ /* 0x100fe200078e0a02 */
[----:B------:R-:W-:Y:S01]  /*71a0*/  IABS R145, R144 ;  /* 0x0000009000917213 */ /* 0x000fe20000000000 */
[C---:B------:R-:W-:Y:S02]  /*71b0*/  IMAD R140, R2.reuse, R140, R143 ;  /* 0x0000008c028c7224 */ /* 0x040fe400078e028f */
[C---:B------:R-:W-:Y:S01]  /*71c0*/  IMAD R139, R2.reuse, R139, R141 ;  /* 0x0000008b028b7224 */ /* 0x040fe200078e028d */
[----:B------:R-:W-:Y:S01]  /*71d0*/  ISETP.GT.U32.AND P4, PT, R2, R137, PT ;  /* 0x000000890200720c */ /* 0x000fe20003f84070 */
[--C-:B------:R-:W-:Y:S01]  /*71e0*/  @!P1 IMAD.IADD R138, R138, 0x1, -R2.reuse ;  /* 0x000000018a8a9824 */ /* 0x100fe200078e0a02 */
[----:B------:R-:W-:Y:S01]  /*71f0*/  ISETP.GT.U32.AND P1, PT, R2, R140, PT ;  /* 0x0000008c0200720c */ /* 0x000fe20003f24070 */
[----:B------:R-:W-:Y:S01]  /*7200*/  @!P3 IMAD.IADD R136, R136, 0x1, -R2 ;  /* 0x000000018888b824 */ /* 0x000fe200078e0a02 */
[----:B------:R-:W-:Y:S01]  /*7210*/  ISETP.GT.U32.AND P3, PT, R2, R139, PT ;  /* 0x0000008b0200720c */ /* 0x000fe20003f64070 */
[----:B------:R-:W-:Y:S01]  /*7220*/  @!P0 IMAD.MOV R135, RZ, RZ, -R135 ;  /* 0x000000ffff878224 */ /* 0x000fe200078e0a87 */
        /* <DEDUP_REMOVED lines=8> */
[----:B------:R-:W-:Y:S01]  /*72b0*/  IABS R142, R148 ;  /* 0x00000094008e7213 */ /* 0x000fe20000000000 */
[----:B------:R-:W-:Y:S02]  /*72c0*/  @!P3 IMAD.IADD R139, R139, 0x1, -R2 ;  /* 0x000000018b8bb824 */ /* 0x000fe400078e0a02 */
[C---:B------:R-:W-:Y:S01]  /*72d0*/  IMAD R141, R2.reuse, R141, R145 ;  /* 0x0000008d028d7224 */ /* 0x040fe200078e0291 */
[C---:B------:R-:W-:Y:S01]  /*72e0*/  ISETP.GT.U32.AND P1, PT, R2.reuse, R140, PT ;  /* 0x0000008c0200720c */ /* 0x040fe20003f24070 */
[----:B------:R-:W-:Y:S01]  /*72f0*/  IMAD.MOV.U32 R145, RZ, RZ, R142 ;  /* 0x000000ffff917224 */ /* 0x000fe200078e008e */
[----:B------:R-:W-:Y:S01]  /*7300*/  ISETP.GT.U32.AND P3, PT, R2, R139, PT ;  /* 0x0000008b0200720c */ /* 0x000fe20003f64070 */
[----:B------:R-:W-:-:S04]  /*7310*/  IMAD.HI.U32 R142, R250, R147, RZ ;  /* 0x00000093fa8e7227 */ /* 0x000fc800078e00ff */
[----:B------:R-:W-:Y:S02]  /*7320*/  IMAD.MOV R142, RZ, RZ, -R142 ;  /* 0x000000ffff8e7224 */ /* 0x000fe400078e0a8e */
[----:B------:R-:W-:-:S04]  /*7330*/  IMAD.HI.U32 R143, R250, R145, RZ ;  /* 0x00000091fa8f7227 */ /* 0x000fc800078e00ff */
[----:B------:R-:W-:Y:S02]  /*7340*/  IMAD R142, R2, R142, R147 ;  /* 0x0000008e028e7224 */ /* 0x000fe400078e0293 */
[----:B------:R-:W-:Y:S02]  /*7350*/  IMAD.MOV R143, RZ, RZ, -R143 ;  /* 0x000000ffff8f7224 */ /* 0x000fe400078e0a8f */
[--C-:B------:R-:W-:Y:S01]  /*7360*/  @!P1 IMAD.IADD R140, R140, 0x1, -R2.reuse ;  /* 0x000000018c8c9824 */ /* 0x100fe200078e0a02 */
[----:B------:R-:W-:Y:S01]  /*7370*/  ISETP.GT.U32.AND P1, PT, R2, R142, PT ;  /* 0x0000008e0200720c */ /* 0x000fe20003f24070 */
[----:B------:R-:W-:Y:S01]  /*7380*/  @!P3 IMAD.IADD R139, R139, 0x1, -R2 ;  /* 0x000000018b8bb824 */ /* 0x000fe200078e0a02 */
[----:B------:R-:W-:Y:S01]  /*7390*/  ISETP.GE.AND P3, PT, R148, RZ, PT ;  /* 0x000000ff9400720c */ /* 0x000fe20003f66270 */
[C---:B------:R-:W-:Y:S01]  /*73a0*/  IMAD R143, R2.reuse, R143, R145 ;  /* 0x0000008f028f7224 */ /* 0x040fe200078e0291 */
[C---:B------:R-:W-:Y:S01]  /*73b0*/  LOP3.LUT R148, R247.reuse, 0x12c, RZ, 0xfc, !PT ;  /* 0x0000012cf7947812 */ /* 0x040fe200078efcff */
[----:B------:R-:W-:Y:S01]  /*73c0*/  @!P0 IMAD.MOV R139, RZ, RZ, -R139 ;  /* 0x000000ffff8b8224 */ /* 0x000fe200078e0a8b */
[C---:B------:R-:W-:Y:S01]  /*73d0*/  LOP3.LUT R145, R247.reuse, 0x12a, RZ, 0xfc, !PT ;  /* 0x0000012af7917812 */ /* 0x040fe200078efcff */
[----:B------:R-:W-:Y:S01]  /*73e0*/  @!P5 IMAD.MOV R137, RZ, RZ, -R137 ;  /* 0x000000ffff89d224 */ /* 0x000fe200078e0a89 */
[C---:B------:R-:W-:Y:S01]  /*73f0*/  ISETP.GT.U32.AND P0, PT, R2.reuse, R143, PT ;  /* 0x0000008f0200720c */ /* 0x040fe20003f04070 */
[----:B------:R-:W-:Y:S01]  /*7400*/  @!P6 IMAD.MOV R138, RZ, RZ, -R138 ;  /* 0x000000ffff8ae224 */ /* 0x000fe200078e0a8a */
[----:B------:R-:W-:Y:S01]  /*7410*/  ISETP.GT.U32.AND P5, PT, R2, R141, PT ;  /* 0x0000008d0200720c */ /* 0x000fe20003fa4070 */
[----:B------:R-:W-:Y:S01]  /*7420*/  @!P2 IMAD.MOV R136, RZ, RZ, -R136 ;  /* 0x000000ffff88a224 */ /* 0x000fe200078e0a88 */
[----:B------:R-:W-:Y:S01]  /*7430*/  ISETP.GE.AND P6, PT, R146, RZ, PT ;  /* 0x000000ff9200720c */ /* 0x000fe20003fc6270 */
[----:B------:R-:W-:Y:S01]  /*7440*/  @!P1 IMAD.IADD R142, R142, 0x1, -R2 ;  /* 0x000000018e8e9824 */ /* 0x000fe200078e0a02 */
[----:B------:R-:W-:Y:S01]  /*7450*/  LOP3.LUT R146, R247, 0x128, RZ, 0xfc, !PT ;  /* 0x00000128f7927812 */ /* 0x000fe200078efcff */
[----:B------:R-:W-:Y:S01]  /*7460*/  @!P4 IMAD.MOV R140, RZ, RZ, -R140 ;  /* 0x000000ffff8cc224 */ /* 0x000fe200078e0a8c */
[----:B------:R-:W-:Y:S01]  /*7470*/  ISETP.GE.AND P2, PT, R144, RZ, PT ;  /* 0x000000ff9000720c */ /* 0x000fe20003f46270 */
[----:B------:R-:W-:Y:S01]  /*7480*/  IMAD R162, R2, R162, R169 ;  /* 0x000000a202a27224 */ /* 0x000fe200078e02a9 */
[----:B------:R-:W-:Y:S01]  /*7490*/  IABS R147, R146 ;  /* 0x0000009200937213 */ /* 0x000fe20000000000 */
[----:B------:R-:W-:Y:S01]  /*74a0*/  IMAD.HI.U32 R234, R250, R233, RZ ;  /* 0x000000e9faea7227 */ /* 0x000fe200078e00ff */
[----:B------:R-:W-:-:S02]  /*74b0*/  ISETP.GT.U32.AND P1, PT, R2, R142, PT ;  /* 0x0000008e0200720c */ /* 0x000fc40003f24070 */
[----:B------:R-:W-:Y:S01]  /*74c0*/  IABS R151, R148 ;  /* 0x0000009400977213 */ /* 0x000fe20000000000 */
[----:B------:R-:W-:Y:S01]  /*74d0*/  IMAD.HI.U32 R144, R250, R147, RZ ;  /* 0x00000093fa907227 */ /* 0x000fe200078e00ff */
[----:B------:R-:W-:Y:S02]  /*74e0*/  ISETP.GE.AND P4, PT, R146, RZ, PT ;  /* 0x000000ff9200720c */ /* 0x000fe40003f86270 */
[----:B------:R-:W-:Y:S01]  /*74f0*/  IABS R149, R145 ;  /* 0x0000009100957213 */ /* 0x000fe20000000000 */
[--C-:B------:R-:W-:Y:S02]  /*7500*/  @!P0 IMAD.IADD R143, R143, 0x1, -R2.reuse ;  /* 0x000000018f8f8824 */ /* 0x100fe400078e0a02 */
[----:B------:R-:W-:Y:S02]  /*7510*/  @!P5 IMAD.IADD R141, R141, 0x1, -R2 ;  /* 0x000000018d8dd824 */ /* 0x000fe400078e0a02 */
[----:B------:R-:W-:Y:S01]  /*7520*/  IMAD.MOV R144, RZ, RZ, -R144 ;  /* 0x000000ffff907224 */ /* 0x000fe200078e0a90 */
[----:B------:R-:W-:Y:S01]  /*7530*/  ISETP.GT.U32.AND P0, PT, R2, R143, PT ;  /* 0x0000008f0200720c */ /* 0x000fe20003f04070 */
[----:B------:R-:W-:Y:S01]  /*7540*/  IMAD.HI.U32 R146, R250, R151, RZ ;  /* 0x00000097fa927227 */ /* 0x000fe200078e00ff */
[----:B------:R-:W-:-:S03]  /*7550*/  ISETP.GT.U32.AND P5, PT, R2, R141, PT ;  /* 0x0000008d0200720c */ /* 0x000fc60003fa4070 */
[----:B------:R-:W-:Y:S01]  /*7560*/  IMAD R144, R2, R144, R147 ;  /* 0x0000009002907224 */ /* 0x000fe200078e0293 */
[----:B------:R-:W-:Y:S01]  /*7570*/  LOP3.LUT R147, R247, 0x12e, RZ, 0xfc, !PT ;  /* 0x0000012ef7937812 */ /* 0x000fe200078efcff */
[----:B------:R-:W-:Y:S02]  /*7580*/  @!P1 IMAD.IADD R142, R142, 0x1, -R2 ;  /* 0x000000018e8e9824 */ /* 0x000fe400078e0a02 */
[----:B------:R-:W-:Y:S01]  /*7590*/  IMAD.MOV R146, RZ, RZ, -R146 ;  /* 0x000000ffff927224 */ /* 0x000fe200078e0a92 */
[C---:B------:R-:W-:Y:S01]  /*75a0*/  ISETP.GT.U32.AND P1, PT, R2.reuse, R144, PT ;  /* 0x000000900200720c */ /* 0x040fe20003f24070 */
[----:B------:R-:W-:Y:S02]  /*75b0*/  @!P6 IMAD.MOV R142, RZ, RZ, -R142 ;  /* 0x000000ffff8ee224 */ /* 0x000fe400078e0a8e */
[C---:B------:R-:W-:Y:S01]  /*75c0*/  IMAD R146, R2.reuse, R146, R151 ;  /* 0x0000009202927224 */ /* 0x040fe200078e0297 */
[----:B------:R-:W-:Y:S01]  /*75d0*/  IABS R151, R147 ;  /* 0x0000009300977213 */ /* 0x000fe20000000000 */
[--C-:B------:R-:W-:Y:S01]  /*75e0*/  @!P0 IMAD.IADD R143, R143, 0x1, -R2.reuse ;  /* 0x000000018f8f8824 */ /* 0x100fe200078e0a02 */
[----:B------:R-:W-:Y:S01]  /*75f0*/  ISETP.GE.AND P0, PT, R147, RZ, PT ;  /* 0x000000ff9300720c */ /* 0x000fe20003f06270 */
[----:B------:R-:W-:Y:S01]  /*7600*/  @!P5 IMAD.IADD R141, R141, 0x1, -R2 ;  /* 0x000000018d8dd824 */ /* 0x000fe200078e0a02 */
[----:B------:R-:W-:Y:S01]  /*7610*/  ISETP.GE.AND P5, PT, R145, RZ, PT ;  /* 0x000000ff9100720c */ /* 0x000fe20003fa6270 */
[----:B------:R-:W-:Y:S01]  /*7620*/  @!P3 IMAD.MOV R143, RZ, RZ, -R143 ;  /* 0x000000ffff8fb224 */ /* 0x000fe200078e0a8f */
[----:B------:R-:W-:Y:S01]  /*7630*/  ISETP.GT.U32.AND P3, PT, R2, R146, PT ;  /* 0x000000920200720c */ /* 0x000fe20003f64070 */
[----:B------:R-:W-:-:S04]  /*7640*/  IMAD.HI.U32 R145, R250, R149, RZ ;  /* 0x00000095fa917227 */ /* 0x000fc800078e00ff */
[--C-:B------:R-:W-:Y:S02]  /*7650*/  @!P1 IMAD.IADD R144, R144, 0x1, -R2.reuse ;  /* 0x0000000190909824 */ /* 0x100fe400078e0a02 */
[----:B------:R-:W-:Y:S02]  /*7660*/  IMAD.MOV R145, RZ, RZ, -R145 ;  /* 0x000000ffff917224 */ /* 0x000fe400078e0a91 */
[----:B------:R-:W-:Y:S01]  /*7670*/  @!P2 IMAD.MOV R141, RZ, RZ, -R141 ;  /* 0x000000ffff8da224 */ /* 0x000fe200078e0a8d */
[C---:B------:R-:W-:Y:S01]  /*7680*/  ISETP.GT.U32.AND P1, PT, R2.reuse, R144, PT ;  /* 0x000000900200720c */ /* 0x040fe20003f24070 */
[----:B------:R-:W-:Y:S01]  /*7690*/  IMAD R145, R2, R145, R149 ;  /* 0x0000009102917224 */ /* 0x000fe200078e0295 */
[----:B------:R-:W-:Y:S01]  /*76a0*/  ISETP.GE.AND P2, PT, R148, RZ, PT ;  /* 0x000000ff9400720c */ /* 0x000fe20003f46270 */
[----:B------:R-:W-:Y:S02]  /*76b0*/  @!P3 IMAD.IADD R146, R146, 0x1, -R2 ;  /* 0x000000019292b824 */ /* 0x000fe400078e0a02 */
[----:B------:R-:W-:Y:S01]  /*76c0*/  IMAD.HI.U32 R148, R250, R153, RZ ;  /* 0x00000099fa947227 */ /* 0x000fe200078e00ff */
[----:B------:R-:W-:-:S02]  /*76d0*/  ISETP.GT.U32.AND P6, PT, R2, R145, PT ;  /* 0x000000910200720c */ /* 0x000fc40003fc4070 */
[----:B------:R-:W-:Y:S01]  /*76e0*/  ISETP.GT.U32.AND P3, PT, R2, R146, PT ;  /* 0x000000920200720c */ /* 0x000fe20003f64070 */
[----:B------:R-:W-:Y:S02]  /*76f0*/  IMAD.MOV R148, RZ, RZ, -R148 ;  /* 0x000000ffff947224 */ /* 0x000fe400078e0a94 */
[----:B------:R-:W-:-:S04]  /*7700*/  IMAD.HI.U32 R147, R250, R151, RZ ;  /* 0x00000097fa937227 */ /* 0x000fc800078e00ff */
[----:B------:R-:W-:Y:S01]  /*7710*/  @!P1 IMAD.IADD R144, R144, 0x1, -R2 ;  /* 0x0000000190909824 */ /* 0x000fe200078e0a02 */
[----:B------:R-:W-:Y:S01]  /*7720*/  ISETP.GE.AND P1, PT, R150, RZ, PT ;  /* 0x000000ff9600720c */ /* 0x000fe20003f26270 */
[----:B------:R-:W-:-:S04]  /*7730*/  IMAD.HI.U32 R150, R250, R157, RZ ;  /* 0x0000009dfa967227 */ /* 0x000fc800078e00ff */
[----:B------:R-:W-:Y:S02]  /*7740*/  @!P6 IMAD.IADD R145, R145, 0x1, -R2 ;  /* 0x000000019191e824 */ /* 0x000fe400078e0a02 */
[----:B------:R-:W-:Y:S02]  /*7750*/  IMAD.MOV R150, RZ, RZ, -R150 ;  /* 0x000000ffff967224 */ /* 0x000fe400078e0a96 */
[----:B------:R-:W-:Y:S01]  /*7760*/  @!P3 IMAD.IADD R146, R146, 0x1, -R2 ;  /* 0x000000019292b824 */ /* 0x000fe200078e0a02 */
[C---:B------:R-:W-:Y:S01]  /*7770*/  ISETP.GT.U32.AND P6, PT, R2.reuse, R145, PT ;  /* 0x000000910200720c */ /* 0x040fe20003fc4070 */
[C---:B------:R-:W-:Y:S01]  /*7780*/  IMAD R150, R2.reuse, R150, R157 ;  /* 0x0000009602967224 */ /* 0x040fe200078e029d */
[----:B------:R-:W-:Y:S01]  /*7790*/  IABS R157, R159 ;  /* 0x0000009f009d7213 */ /* 0x000fe20000000000 */
[C---:B------:R-:W-:Y:S01]  /*77a0*/  IMAD R148, R2.reuse, R148, R153 ;  /* 0x0000009402947224 */ /* 0x040fe200078e0299 */
[----:B------:R-:W-:Y:S01]  /*77b0*/  IABS R153, R156 ;  /* 0x0000009c00997213 */ /* 0x000fe20000000000 */
[----:B------:R-:W-:Y:S01]  /*77c0*/  @!P2 IMAD.MOV R146, RZ, RZ, -R146 ;  /* 0x000000ffff92a224 */ /* 0x000fe200078e0a92 */
[----:B------:R-:W-:Y:S01]  /*77d0*/  ISETP.GT.U32.AND P2, PT, R2, R150, PT ;  /* 0x000000960200720c */ /* 0x000fe20003f44070 */
[----:B------:R-:W-:-:S02]  /*77e0*/  IMAD.MOV R147, RZ, RZ, -R147 ;  /* 0x000000ffff937224 */ /* 0x000fc400078e0a93 */
[----:B------:R-:W-:-:S04]  /*77f0*/  IMAD.HI.U32 R149, R250, R155, RZ ;  /* 0x0000009bfa957227 */ /* 0x000fc800078e00ff */
[----:B------:R-:W-:Y:S01]  /*7800*/  @!P4 IMAD.MOV R144, RZ, RZ, -R144 ;  /* 0x000000ffff90c224 */ /* 0x000fe200078e0a90 */
[C---:B------:R-:W-:Y:S01]  /*7810*/  ISETP.GT.U32.AND P4, PT, R2.reuse, R148, PT ;  /* 0x000000940200720c */ /* 0x040fe20003f84070 */
[C---:B------:R-:W-:Y:S02]  /*7820*/  IMAD R147, R2.reuse, R147, R151 ;  /* 0x0000009302937224 */ /* 0x040fe400078e0297 */
[----:B------:R-:W-:Y:S02]  /*7830*/  IMAD.MOV R149, RZ, RZ, -R149 ;  /* 0x000000ffff957224 */ /* 0x000fe400078e0a95 */
[--C-:B------:R-:W-:Y:S01]  /*7840*/  @!P6 IMAD.IADD R145, R145, 0x1, -R2.reuse ;  /* 0x000000019191e824 */ /* 0x100fe200078e0a02 */
[C---:B------:R-:W-:Y:S01]  /*7850*/  ISETP.GT.U32.AND P6, PT, R2.reuse, R147, PT ;  /* 0x000000930200720c */ /* 0x040fe20003fc4070 */
[----:B------:R-:W-:Y:S01]  /*7860*/  IMAD R149, R2, R149, R155 ;  /* 0x0000009502957224 */ /* 0x000fe200078e029b */
[----:B------:R-:W-:Y:S01]  /*7870*/  IABS R155, R158 ;  /* 0x0000009e009b7213 */ /* 0x000fe20000000000 */
[----:B------:R-:W-:-:S02]  /*7880*/  @!P2 IMAD.IADD R150, R150, 0x1, -R2 ;  /* 0x000000019696a824 */ /* 0x000fc400078e0a02 */
[----:B------:R-:W-:Y:S01]  /*7890*/  @!P5 IMAD.MOV R145, RZ, RZ, -R145 ;  /* 0x000000ffff91d224 */ /* 0x000fe200078e0a91 */
[----:B------:R-:W-:Y:S01]  /*78a0*/  ISETP.GT.U32.AND P3, PT, R2, R149, PT ;  /* 0x000000950200720c */ /* 0x000fe20003f64070 */
[--C-:B------:R-:W-:Y:S01]  /*78b0*/  @!P4 IMAD.IADD R148, R148, 0x1, -R2.reuse ;  /* 0x000000019494c824 */ /* 0x100fe200078e0a02 */
[----:B------:R-:W-:Y:S01]  /*78c0*/  ISETP.GE.AND P5, PT, R152, RZ, PT ;  /* 0x000000ff9800720c */ /* 0x000fe20003fa6270 */
[----:B------:R-:W-:Y:S01]  /*78d0*/  IMAD.HI.U32 R152, R250, R155, RZ ;  /* 0x0000009bfa987227 */ /* 0x000fe200078e00ff */
[C---:B------:R-:W-:Y:S02]  /*78e0*/  ISETP.GT.U32.AND P2, PT, R2.reuse, R150, PT ;  /* 0x000000960200720c */ /* 0x040fe40003f44070 */
[----:B------:R-:W-:Y:S01]  /*78f0*/  ISETP.GT.U32.AND P4, PT, R2, R148, PT ;  /* 0x000000940200720c */ /* 0x000fe20003f84070 */
[----:B------:R-:W-:Y:S02]  /*7900*/  @!P6 IMAD.IADD R147, R147, 0x1, -R2 ;  /* 0x000000019393e824 */ /* 0x000fe400078e0a02 */
[----:B------:R-:W-:-:S03]  /*7910*/  IMAD.HI.U32 R151, R250, R153, RZ ;  /* 0x00000099fa977227 */ /* 0x000fc600078e00ff */
[C---:B------:R-:W-:Y:S01]  /*7920*/  ISETP.GT.U32.AND P6, PT, R2.reuse, R147, PT ;  /* 0x000000930200720c */ /* 0x040fe20003fc4070 */
[----:B------:R-:W-:Y:S02]  /*7930*/  IMAD.MOV R152, RZ, RZ, -R152 ;  /* 0x000000ffff987224 */ /* 0x000fe400078e0a98 */
[----:B------:R-:W-:Y:S02]  /*7940*/  IMAD.MOV R151, RZ, RZ, -R151 ;  /* 0x000000ffff977224 */ /* 0x000fe400078e0a97 */
[--C-:B------:R-:W-:Y:S02]  /*7950*/  @!P3 IMAD.IADD R149, R149, 0x1, -R2.reuse ;  /* 0x000000019595b824 */ /* 0x100fe400078e0a02 */
[C---:B------:R-:W-:Y:S01]  /*7960*/  IMAD R152, R2.reuse, R152, R155 ;  /* 0x0000009802987224 */ /* 0x040fe200078e029b */
[----:B------:R-:W-:Y:S01]  /*7970*/  LOP3.LUT R155, R247, 0x13e, RZ, 0xfc, !PT ;  /* 0x0000013ef79b7812 */ /* 0x000fe200078efcff */
[C---:B------:R-:W-:Y:S01]  /*7980*/  IMAD R151, R2.reuse, R151, R153 ;  /* 0x0000009702977224 */ /* 0x040fe200078e0299 */
[----:B------:R-:W-:Y:S01]  /*7990*/  ISETP.GT.U32.AND P3, PT, R2, R149, PT ;  /* 0x000000950200720c */ /* 0x000fe20003f64070 */
[--C-:B------:R-:W-:Y:S01]  /*79a0*/  @!P2 IMAD.IADD R150, R150, 0x1, -R2.reuse ;  /* 0x000000019696a824 */ /* 0x100fe200078e0a02 */
[----:B------:R-:W-:Y:S01]  /*79b0*/  ISETP.GT.U32.AND P2, PT, R2, R152, PT ;  /* 0x000000980200720c */ /* 0x000fe20003f44070 */
[----:B------:R-:W-:Y:S01]  /*79c0*/  @!P4 IMAD.IADD R148, R148, 0x1, -R2 ;  /* 0x000000019494c824 */ /* 0x000fe200078e0a02 */
[----:B------:R-:W-:Y:S01]  /*79d0*/  ISETP.GT.U32.AND P4, PT, R2, R151, PT ;  /* 0x000000970200720c */ /* 0x000fe20003f84070 */
[----:B------:R-:W-:-:S04]  /*79e0*/  IMAD.HI.U32 R153, R250, R157, RZ ;  /* 0x0000009dfa997227 */ /* 0x000fc800078e00ff */
[--C-:B------:R-:W-:Y:S01]  /*79f0*/  @!P6 IMAD.IADD R147, R147, 0x1, -R2.reuse ;  /* 0x000000019393e824 */ /* 0x100fe200078e0a02 */
[----:B------:R-:W-:Y:S01]  /*7a00*/  ISETP.GE.AND P6, PT, R154, RZ, PT ;  /* 0x000000ff9a00720c */ /* 0x000fe20003fc6270 */
[----:B------:R-:W-:Y:S01]  /*7a10*/  IMAD.MOV R153, RZ, RZ, -R153 ;  /* 0x000000ffff997224 */ /* 0x000fe200078e0a99 */
[----:B------:R-:W-:Y:S01]  /*7a20*/  LOP3.LUT R154, R247, 0x13c, RZ, 0xfc, !PT ;  /* 0x0000013cf79a7812 */ /* 0x000fe200078efcff */
[--C-:B------:R-:W-:Y:S01]  /*7a30*/  @!P3 IMAD.IADD R149, R149, 0x1, -R2.reuse ;  /* 0x000000019595b824 */ /* 0x100fe200078e0a02 */
[----:B------:R-:W-:Y:S01]  /*7a40*/  ISETP.GE.AND P3, PT, R159, RZ, PT ;  /* 0x000000ff9f00720c */ /* 0x000fe20003f66270 */
[----:B------:R-:W-:Y:S01]  /*7a50*/  IMAD R153, R2, R153, R157 ;  /* 0x0000009902997224 */ /* 0x000fe200078e029d */
[----:B------:R-:W-:Y:S01]  /*7a60*/  IABS R157, R154 ;  /* 0x0000009a009d7213 */ /* 0x000fe20000000000 */
[--C-:B------:R-:W-:Y:S01]  /*7a70*/  @!P2 IMAD.IADD R152, R152, 0x1, -R2.reuse ;  /* 0x000000019898a824 */ /* 0x100fe200078e0a02 */
[----:B------:R-:W-:Y:S01]  /*7a80*/  IABS R159, R155 ;  /* 0x0000009b009f7213 */ /* 0x000fe20000000000 */
[----:B------:R-:W-:-:S02]  /*7a90*/  @!P4 IMAD.IADD R151, R151, 0x1, -R2 ;  /* 0x000000019797c824 */ /* 0x000fc400078e0a02 */
[----:B------:R-:W-:Y:S01]  /*7aa0*/  @!P5 IMAD.MOV R149, RZ, RZ, -R149 ;  /* 0x000000ffff95d224 */ /* 0x000fe200078e0a95 */
[----:B------:R-:W-:Y:S01]  /*7ab0*/  ISETP.GE.AND P5, PT, R154, RZ, PT ;  /* 0x000000ff9a00720c */ /* 0x000fe20003fa6270 */
[----:B------:R-:W-:Y:S01]  /*7ac0*/  IMAD.HI.U32 R154, R250, R157, RZ ;  /* 0x0000009dfa9a7227 */ /* 0x000fe200078e00ff */
[C---:B------:R-:W-:Y:S02]  /*7ad0*/  ISETP.GT.U32.AND P2, PT, R2.reuse, R152, PT ;  /* 0x000000980200720c */ /* 0x040fe40003f44070 */
[----:B------:R-:W-:Y:S01]  /*7ae0*/  ISETP.GT.U32.AND P4, PT, R2, R151, PT ;  /* 0x000000970200720c */ /* 0x000fe20003f84070 */
[----:B------:R-:W-:Y:S02]  /*7af0*/  IMAD.MOV R154, RZ, RZ, -R154 ;  /* 0x000000ffff9a7224 */ /* 0x000fe400078e0a9a */
[----:B------:R-:W-:Y:S01]  /*7b00*/  @!P0 IMAD.MOV R147, RZ, RZ, -R147 ;  /* 0x000000ffff938224 */ /* 0x000fe200078e0a93 */
[----:B------:R-:W-:Y:S01]  /*7b10*/  ISETP.GE.AND P0, PT, R156, RZ, PT ;  /* 0x000000ff9c00720c */ /* 0x000fe20003f06270 */
[----:B------:R-:W-:Y:S01]  /*7b20*/  @!P6 IMAD.MOV R150, RZ, RZ, -R150 ;  /* 0x000000ffff96e224 */ /* 0x000fe200078e0a96 */
[----:B------:R-:W-:Y:S01]  /*7b30*/  ISETP.GE.AND P6, PT, R155, RZ, PT ;  /* 0x000000ff9b00720c */ /* 0x000fe20003fc6270 */
[----:B------:R-:W-:-:S04]  /*7b40*/  IMAD.HI.U32 R155, R250, R159, RZ ;  /* 0x0000009ffa9b7227 */ /* 0x000fc800078e00ff */
[----:B------:R-:W-:Y:S02]  /*7b50*/  IMAD R154, R2, R154, R157 ;  /* 0x0000009a029a7224 */ /* 0x000fe400078e029d */
[----:B------:R-:W-:Y:S02]  /*7b60*/  IMAD.MOV R155, RZ, RZ, -R155 ;  /* 0x000000ffff9b7224 */ /* 0x000fe400078e0a9b */
[--C-:B------:R-:W-:Y:S01]  /*7b70*/  @!P2 IMAD.IADD R152, R152, 0x1, -R2.reuse ;  /* 0x000000019898a824 */ /* 0x100fe200078e0a02 */
[C---:B------:R-:W-:Y:S01]  /*7b80*/  ISETP.GT.U32.AND P2, PT, R2.reuse, R154, PT ;  /* 0x0000009a0200720c */ /* 0x040fe20003f44070 */
[----:B------:R-:W-:Y:S01]  /*7b90*/  @!P4 IMAD.IADD R151, R151, 0x1, -R2 ;  /* 0x000000019797c824 */ /* 0x000fe200078e0a02 */
[C---:B------:R-:W-:Y:S01]  /*7ba0*/  ISETP.GT.U32.AND P4, PT, R2.reuse, R153, PT ;  /* 0x000000990200720c */ /* 0x040fe20003f84070 */
[----:B------:R-:W-:Y:S02]  /*7bb0*/  IMAD R155, R2, R155, R159 ;  /* 0x0000009b029b7224 */ /* 0x000fe400078e029f */
[----:B------:R-:W-:-:S02]  /*7bc0*/  @!P0 IMAD.MOV R151, RZ, RZ, -R151 ;  /* 0x000000ffff978224 */ /* 0x000fc400078e0a97 */
[----:B------:R-:W-:Y:S01]  /*7bd0*/  @!P1 IMAD.MOV R148, RZ, RZ, -R148 ;  /* 0x000000ffff949224 */ /* 0x000fe200078e0a94 */
[----:B------:R-:W-:Y:S01]  /*7be0*/  ISETP.GT.U32.AND P0, PT, R2, R155, PT ;  /* 0x0000009b0200720c */ /* 0x000fe20003f04070 */
[----:B------:R-:W-:Y:S01]  /*7bf0*/  IMAD.HI.U32 R157, R250, R163, RZ ;  /* 0x000000a3fa9d7227 */ /* 0x000fe200078e00ff */
[----:B------:R-:W-:Y:S02]  /*7c00*/  ISETP.GE.AND P1, PT, R158, RZ, PT ;  /* 0x000000ff9e00720c */ /* 0x000fe40003f26270 */
[----:B------:R-:W-:Y:S01]  /*7c10*/  LOP3.LUT R158, R247, 0x140, RZ, 0xfc, !PT ;  /* 0x00000140f79e7812 */ /* 0x000fe200078efcff */
[--C-:B------:R-:W-:Y:S02]  /*7c20*/  @!P2 IMAD.IADD R154, R154, 0x1, -R2.reuse ;  /* 0x000000019a9aa824 */ /* 0x100fe400078e0a02 */
[----:B------:R-:W-:Y:S01]  /*7c30*/  IMAD.MOV R157, RZ, RZ, -R157 ;  /* 0x000000ffff9d7224 */ /* 0x000fe200078e0a9d */
[----:B------:R-:W-:Y:S01]  /*7c40*/  IABS R161, R158 ;  /* 0x0000009e00a17213 */ /* 0x000fe20000000000 */
[----:B------:R-:W-:Y:S01]  /*7c50*/  @!P4 IMAD.IADD R153, R153, 0x1, -R2 ;  /* 0x000000019999c824 */ /* 0x000fe200078e0a02 */
[C---:B------:R-:W-:Y:S01]  /*7c60*/  ISETP.GT.U32.AND P2, PT, R2.reuse, R154, PT ;  /* 0x0000009a0200720c */ /* 0x040fe20003f44070 */
[----:B------:R-:W-:Y:S01]  /*7c70*/  IMAD R157, R2, R157, R163 ;  /* 0x0000009d029d7224 */ /* 0x000fe200078e02a3 */
[----:B------:R-:W-:Y:S01]  /*7c80*/  IABS R163, R166 ;  /* 0x000000a600a37213 */ /* 0x000fe20000000000 */
[----:B------:R-:W-:Y:S01]  /*7c90*/  IMAD.HI.U32 R156, R250, R161, RZ ;  /* 0x000000a1fa9c7227 */ /* 0x000fe200078e00ff */
[----:B------:R-:W-:-:S03]  /*7ca0*/  ISETP.GT.U32.AND P4, PT, R2, R153, PT ;  /* 0x000000990200720c */ /* 0x000fc60003f84070 */
[----:B------:R-:W-:Y:S02]  /*7cb0*/  @!P0 IMAD.IADD R155, R155, 0x1, -R2 ;  /* 0x000000019b9b8824 */ /* 0x000fe400078e0a02 */
[----:B------:R-:W-:Y:S02]  /*7cc0*/  IMAD.MOV R156, RZ, RZ, -R156 ;  /* 0x000000ffff9c7224 */ /* 0x000fe400078e0a9c */
[----:B------:R-:W-:Y:S01]  /*7cd0*/  @!P1 IMAD.MOV R152, RZ, RZ, -R152 ;  /* 0x000000ffff989224 */ /* 0x000fe200078e0a98 */
[C---:B------:R-:W-:Y:S01]  /*7ce0*/  ISETP.GT.U32.AND P0, PT, R2.reuse, R155, PT ;  /* 0x0000009b0200720c */ /* 0x040fe20003f04070 */
[----:B------:R-:W-:Y:S01]  /*7cf0*/  IMAD R156, R2, R156, R161 ;  /* 0x0000009c029c7224 */ /* 0x000fe200078e02a1 */
[----:B------:R-:W-:Y:S01]  /*7d00*/  IABS R161, R164 ;  /* 0x000000a400a17213 */ /* 0x000fe20000000000 */
[----:B------:R-:W-:Y:S01]  /*7d10*/  @!P2 IMAD.IADD R154, R154, 0x1, -R2 ;  /* 0x000000019a9aa824 */ /* 0x000fe200078e0a02 */
[----:B------:R-:W-:Y:S01]  /*7d20*/  ISETP.GE.AND P1, PT, R158, RZ, PT ;  /* 0x000000ff9e00720c */ /* 0x000fe20003f26270 */
[----:B------:R-:W-:Y:S01]  /*7d30*/  IMAD.HI.U32 R159, R250, R163, RZ ;  /* 0x000000a3fa9f7227 */ /* 0x000fe200078e00ff */
[----:B------:R-:W-:-:S03]  /*7d40*/  ISETP.GT.U32.AND P2, PT, R2, R156, PT ;  /* 0x0000009c0200720c */ /* 0x000fc60003f44070 */
[----:B------:R-:W-:-:S04]  /*7d50*/  IMAD.HI.U32 R158, R250, R161, RZ ;  /* 0x000000a1fa9e7227 */ /* 0x000fc800078e00ff */
[----:B------:R-:W-:Y:S02]  /*7d60*/  IMAD.MOV R158, RZ, RZ, -R158 ;  /* 0x000000ffff9e7224 */ /* 0x000fe400078e0a9e */
[--C-:B------:R-:W-:Y:S01]  /*7d70*/  @!P0 IMAD.IADD R155, R155, 0x1, -R2.reuse ;  /* 0x000000019b9b8824 */ /* 0x100fe200078e0a02 */
[C---:B------:R-:W-:Y:S01]  /*7d80*/  ISETP.GT.U32.AND P0, PT, R2.reuse, R157, PT ;  /* 0x0000009d0200720c */ /* 0x040fe20003f04070 */
[----:B------:R-:W-:Y:S02]  /*7d90*/  IMAD R158, R2, R158, R161 ;  /* 0x0000009e029e7224 */ /* 0x000fe400078e02a1 */
[----:B------:R-:W-:Y:S02]  /*7da0*/  IMAD.MOV R159, RZ, RZ, -R159 ;  /* 0x000000ffff9f7224 */ /* 0x000fe400078e0a9f */
[----:B------:R-:W-:Y:S01]  /*7db0*/  @!P2 IMAD.IADD R156, R156, 0x1, -R2 ;  /* 0x000000019c9ca824 */ /* 0x000fe200078e0a02 */
[C---:B------:R-:W-:Y:S01]  /*7dc0*/  ISETP.GT.U32.AND P2, PT, R2.reuse, R158, PT ;  /* 0x0000009e0200720c */ /* 0x040fe20003f44070 */
[----:B------:R-:W-:-:S02]  /*7dd0*/  IMAD R159, R2, R159, R163 ;  /* 0x0000009f029f7224 */ /* 0x000fc400078e02a3 */
[----:B------:R-:W-:Y:S01]  /*7de0*/  @!P4 IMAD.IADD R153, R153, 0x1, -R2 ;  /* 0x000000019999c824 */ /* 0x000fe200078e0a02 */
[----:B------:R-:W-:Y:S01]  /*7df0*/  ISETP.GE.AND P4, PT, R160, RZ, PT ;  /* 0x000000ffa000720c */ /* 0x000fe20003f86270 */
[----:B------:R-:W-:-:S04]  /*7e00*/  IMAD.HI.U32 R160, R250, R165, RZ ;  /* 0x000000a5faa07227 */ /* 0x000fc800078e00ff */
[----:B------:R-:W-:Y:S01]  /*7e10*/  @!P0 IMAD.IADD R157, R157, 0x1, -R2 ;  /* 0x000000019d9d8824 */ /* 0x000fe200078e0a02 */
[----:B------:R-:W-:Y:S01]  /*7e20*/  ISETP.GT.U32.AND P0, PT, R2, R159, PT ;  /* 0x0000009f0200720c */ /* 0x000fe20003f04070 */
[----:B------:R-:W-:Y:S02]  /*7e30*/  IMAD.MOV R160, RZ, RZ, -R160 ;  /* 0x000000ffffa07224 */ /* 0x000fe400078e0aa0 */
[----:B------:R-:W-:Y:S01]  /*7e40*/  @!P2 IMAD.IADD R158, R158, 0x1, -R2 ;  /* 0x000000019e9ea824 */ /* 0x000fe200078e0a02 */
[C---:B------:R-:W-:Y:S01]  /*7e50*/  ISETP.GT.U32.AND P2, PT, R2.reuse, R156, PT ;  /* 0x0000009c0200720c */ /* 0x040fe20003f44070 */
[----:B------:R-:W-:Y:S02]  /*7e60*/  @!P5 IMAD.MOV R154, RZ, RZ, -R154 ;  /* 0x000000ffff9ad224 */ /* 0x000fe400078e0a9a */
[C---:B------:R-:W-:Y:S01]  /*7e70*/  IMAD R160, R2.reuse, R160, R165 ;  /* 0x000000a002a07224 */ /* 0x040fe200078e02a5 */
[C---:B------:R-:W-:Y:S01]  /*7e80*/  ISETP.GT.U32.AND P5, PT, R2.reuse, R158, PT ;  /* 0x0000009e0200720c */ /* 0x040fe20003fa4070 */
[----:B------:R-:W-:Y:S01]  /*7e90*/  @!P3 IMAD.MOV R153, RZ, RZ, -R153 ;  /* 0x000000ffff99b224 */ /* 0x000fe200078e0a99 */
[C---:B------:R-:W-:Y:S01]  /*7ea0*/  ISETP.GT.U32.AND P3, PT, R2.reuse, R157, PT ;  /* 0x0000009d0200720c */ /* 0x040fe20003f64070 */
[----:B------:R-:W-:Y:S01]  /*7eb0*/  @!P6 IMAD.MOV R155, RZ, RZ, -R155 ;  /* 0x000000ffff9be224 */ /* 0x000fe200078e0a9b */
[----:B------:R-:W-:Y:S01]  /*7ec0*/  ISETP.GT.U32.AND P6, PT, R2, R160, PT ;  /* 0x000000a00200720c */ /* 0x000fe20003fc4070 */
[----:B------:R-:W-:Y:S01]  /*7ed0*/  @!P0 IMAD.IADD R159, R159, 0x1, -R2 ;  /* 0x000000019f9f8824 */ /* 0x000fe200078e0a02 */
[----:B------:R-:W-:Y:S01]  /*7ee0*/  IABS R165, R172 ;  /* 0x000000ac00a57213 */ /* 0x000fe20000000000 */
[----:B------:R-:W-:-:S03]  /*7ef0*/  IMAD.HI.U32 R161, R250, R167, RZ ;  /* 0x000000a7faa17227 */ /* 0x000fc600078e00ff */
[----:B------:R-:W-:Y:S01]  /*7f00*/  ISETP.GT.U32.AND P0, PT, R2, R159, PT ;  /* 0x0000009f0200720c */ /* 0x000fe20003f04070 */
[----:B------:R-:W-:Y:S02]  /*7f10*/  IMAD.MOV R161, RZ, RZ, -R161 ;  /* 0x000000ffffa17224 */ /* 0x000fe400078e0aa1 */
[--C-:B------:R-:W-:Y:S01]  /*7f20*/  @!P5 IMAD.IADD R158, R158, 0x1, -R2.reuse ;  /* 0x000000019e9ed824 */ /* 0x100fe200078e0a02 */
[C---:B------:R-:W-:Y:S01]  /*7f30*/  ISETP.GT.U32.AND P5, PT, R2.reuse, R162, PT ;  /* 0x000000a20200720c */ /* 0x040fe20003fa4070 */
[----:B------:R-:W-:Y:S01]  /*7f40*/  IMAD R161, R2, R161, R167 ;  /* 0x000000a102a17224 */ /* 0x000fe200078e02a7 */
[----:B------:R-:W-:Y:S01]  /*7f50*/  IABS R167, R173 ;  /* 0x000000ad00a77213 */ /* 0x000fe20000000000 */
[--C-:B------:R-:W-:Y:S02]  /*7f60*/  @!P2 IMAD.IADD R156, R156, 0x1, -R2.reuse ;  /* 0x000000019c9ca824 */ /* 0x100fe400078e0a02 */
[--C-:B------:R-:W-:Y:S01]  /*7f70*/  @!P3 IMAD.IADD R157, R157, 0x1, -R2.reuse ;  /* 0x000000019d9db824 */ /* 0x100fe200078e0a02 */
[----:B------:R-:W-:Y:S01]  /*7f80*/  ISETP.GE.AND P3, PT, R164, RZ, PT ;  /* 0x000000ffa400720c */ /* 0x000fe20003f66270 */
[--C-:B------:R-:W-:Y:S01]  /*7f90*/  @!P6 IMAD.IADD R160, R160, 0x1, -R2.reuse ;  /* 0x00000001a0a0e824 */ /* 0x100fe200078e0a02 */
[----:B------:R-:W-:Y:S01]  /*7fa0*/  ISETP.GT.U32.AND P2, PT, R2, R161, PT ;  /* 0x000000a10200720c */ /* 0x000fe20003f44070 */
[----:B------:R-:W-:Y:S01]  /*7fb0*/  @!P0 IMAD.IADD R159, R159, 0x1, -R2 ;  /* 0x000000019f9f8824 */ /* 0x000fe200078e0a02 */
[----:B------:R-:W-:Y:S01]  /*7fc0*/  ISETP.GE.AND P0, PT, R166, RZ, PT ;  /* 0x000000ffa600720c */ /* 0x000fe20003f06270 */
[----:B------:R-:W-:Y:S01]  /*7fd0*/  IMAD.HI.U32 R163, R250, R165, RZ ;  /* 0x000000a5faa37227 */ /* 0x000fe200078e00ff */
[----:B------:R-:W-:-:S02]  /*7fe0*/  LOP3.LUT R166, R247, 0x152, RZ, 0xfc, !PT ;  /* 0x00000152f7a67812 */ /* 0x000fc400078efcff */
[----:B------:R-:W-:Y:S01]  /*7ff0*/  ISETP.GE.AND P6, PT, R168, RZ, PT ;  /* 0x000000ffa800720c */ /* 0x000fe20003fc6270 */
[----:B------:R-:W-:Y:S01]  /*8000*/  IMAD.HI.U32 R164, R250, R167, RZ ;  /* 0x000000a7faa47227 */ /* 0x000fe200078e00ff */
[----:B------:R-:W-:-:S03]  /*8010*/  LOP3.LUT R168, R247, 0x154, RZ, 0xfc, !PT ;  /* 0x00000154f7a87812 */ /* 0x000fc600078efcff */
[----:B------:R-:W-:Y:S01]  /*8020*/  @!P1 IMAD.MOV R156, RZ, RZ, -R156 ;  /* 0x000000ffff9c9224 */ /* 0x000fe200078e0a9c */
[----:B------:R-:W-:Y:S01]  /*8030*/  ISETP.GT.U32.AND P1, PT, R2, R160, PT ;  /* 0x000000a00200720c */ /* 0x000fe20003f24070 */
[----:B------:R-:W-:Y:S01]  /*8040*/  IMAD.MOV R163, RZ, RZ, -R163 ;  /* 0x000000ffffa37224 */ /* 0x000fe200078e0aa3 */
[----:B------:R-:W-:Y:S01]  /*8050*/  IABS R169, R168 ;  /* 0x000000a800a97213 */ /* 0x000fe20000000000 */
[----:B------:R-:W-:Y:S02]  /*8060*/  IMAD.MOV R164, RZ, RZ, -R164 ;  /* 0x000000ffffa47224 */ /* 0x000fe400078e0aa4 */
[----:B------:R-:W-:Y:S02]  /*8070*/  @!P5 IMAD.IADD R162, R162, 0x1, -R2 ;  /* 0x00000001a2a2d824 */ /* 0x000fe400078e0a02 */
[C---:B------:R-:W-:Y:S02]  /*8080*/  IMAD R163, R2.reuse, R163, R165 ;  /* 0x000000a302a37224 */ /* 0x040fe400078e02a5 */
[C---:B------:R-:W-:Y:S01]  /*8090*/  IMAD R164, R2.reuse, R164, R167 ;  /* 0x000000a402a47224 */ /* 0x040fe200078e02a7 */
[----:B------:R-:W-:Y:S01]  /*80a0*/  IABS R167, R166 ;  /* 0x000000a600a77213 */ /* 0x000fe20000000000 */
[----:B------:R-:W-:Y:S01]  /*80b0*/  @!P4 IMAD.MOV R157, RZ, RZ, -R157 ;  /* 0x000000ffff9dc224 */ /* 0x000fe200078e0a9d */
[C---:B------:R-:W-:Y:S01]  /*80c0*/  ISETP.GT.U32.AND P4, PT, R2.reuse, R162, PT ;  /* 0x000000a20200720c */ /* 0x040fe20003f84070 */
[----:B------:R-:W-:Y:S01]  /*80d0*/  @!P3 IMAD.MOV R158, RZ, RZ, -R158 ;  /* 0x000000ffff9eb224 */ /* 0x000fe200078e0a9e */
[----:B------:R-:W-:Y:S01]  /*80e0*/  ISETP.GT.U32.AND P3, PT, R2, R163, PT ;  /* 0x000000a30200720c */ /* 0x000fe20003f64070 */
[----:B------:R-:W-:Y:S01]  /*80f0*/  @!P0 IMAD.MOV R159, RZ, RZ, -R159 ;  /* 0x000000ffff9f8224 */ /* 0x000fe200078e0a9f */
[----:B------:R-:W-:Y:S01]  /*8100*/  ISETP.GE.AND P0, PT, R171, RZ, PT ;  /* 0x000000ffab00720c */ /* 0x000fe20003f06270 */
[----:B------:R-:W-:Y:S01]  /*8110*/  @!P2 IMAD.IADD R161, R161, 0x1, -R2 ;  /* 0x00000001a1a1a824 */ /* 0x000fe200078e0a02 */
[----:B------:R-:W-:Y:S01]  /*8120*/  ISETP.GE.AND P2, PT, R170, RZ, PT ;  /* 0x000000ffaa00720c */ /* 0x000fe20003f46270 */
[----:B------:R-:W-:Y:S01]  /*8130*/  IMAD.HI.U32 R165, R250, R167, RZ ;  /* 0x000000a7faa57227 */ /* 0x000fe200078e00ff */
[----:B------:R-:W-:-:S02]  /*8140*/  LOP3.LUT R170, R247, 0x15a, RZ, 0xfc, !PT ;  /* 0x0000015af7aa7812 */ /* 0x000fc400078efcff */
[----:B------:R-:W-:Y:S01]  /*8150*/  ISETP.GT.U32.AND P5, PT, R2, R161, PT ;  /* 0x000000a10200720c */ /* 0x000fe20003fa4070 */
[--C-:B------:R-:W-:Y:S01]  /*8160*/  @!P1 IMAD.IADD R160, R160, 0x1, -R2.reuse ;  /* 0x00000001a0a09824 */ /* 0x100fe200078e0a02 */
[----:B------:R-:W-:Y:S01]  /*8170*/  ISETP.GT.U32.AND P1, PT, R2, R164, PT ;  /* 0x000000a40200720c */ /* 0x000fe20003f24070 */
[----:B------:R-:W-:Y:S01]  /*8180*/  IMAD.MOV R165, RZ, RZ, -R165 ;  /* 0x000000ffffa57224 */ /* 0x000fe200078e0aa5 */
[----:B------:R-:W-:Y:S01]  /*8190*/  IABS R175, R170 ;  /* 0x000000aa00af7213 */ /* 0x000fe20000000000 */
[--C-:B------:R-:W-:Y:S01]  /*81a0*/  @!P4 IMAD.IADD R162, R162, 0x1, -R2.reuse ;  /* 0x00000001a2a2c824 */ /* 0x100fe200078e0a02 */
[----:B------:R-:W-:Y:S01]  /*81b0*/  ISETP.GE.AND P4, PT, R173, RZ, PT ;  /* 0x000000ffad00720c */ /* 0x000fe20003f86270 */
[----:B------:R-:W-:Y:S01]  /*81c0*/  IMAD R165, R2, R165, R167 ;  /* 0x000000a502a57224 */ /* 0x000fe200078e02a7 */
[----:B------:R-:W-:Y:S01]  /*81d0*/  LOP3.LUT R167, R247, 0x156, RZ, 0xfc, !PT ;  /* 0x00000156f7a77812 */ /* 0x000fe200078efcff */
[----:B------:R-:W-:Y:S01]  /*81e0*/  @!P3 IMAD.IADD R163, R163, 0x1, -R2 ;  /* 0x00000001a3a3b824 */ /* 0x000fe200078e0a02 */
[----:B------:R-:W-:Y:S01]  /*81f0*/  ISETP.GE.AND P3, PT, R166, RZ, PT ;  /* 0x000000ffa600720c */ /* 0x000fe20003f66270 */
[----:B------:R-:W-:Y:S01]  /*8200*/  @!P0 IMAD.MOV R162, RZ, RZ, -R162 ;  /* 0x000000ffffa28224 */ /* 0x000fe200078e0aa2 */
[----:B------:R-:W-:Y:S01]  /*8210*/  ISETP.GT.U32.AND P0, PT, R2, R165, PT ;  /* 0x000000a50200720c */ /* 0x000fe20003f04070 */
        /* <DEDUP_REMOVED lines=8> */
[----:B------:R-:W-:Y:S01]  /*82a0*/  LOP3.LUT R172, R247, 0x15c, RZ, 0xfc, !PT ;  /* 0x0000015cf7ac7812 */ /* 0x000fe200078efcff */
[----:B------:R-:W-:Y:S02]  /*82b0*/  IMAD.MOV R166, RZ, RZ, -R166 ;  /* 0x000000ffffa67224 */ /* 0x000fe400078e0aa6 */
[--C-:B------:R-:W-:Y:S02]  /*82c0*/  @!P0 IMAD.IADD R165, R165, 0x1, -R2.reuse ;  /* 0x00000001a5a58824 */ /* 0x100fe400078e0a02 */
[----:B------:R-:W-:Y:S02]  /*82d0*/  IMAD R166, R2, R166, R169 ;  /* 0x000000a602a67224 */ /* 0x000fe400078e02a9 */
[----:B------:R-:W-:Y:S01]  /*82e0*/  @!P1 IMAD.IADD R163, R163, 0x1, -R2 ;  /* 0x00000001a3a39824 */ /* 0x000fe200078e0a02 */
[----:B------:R-:W-:Y:S01]  /*82f0*/  ISETP.GE.AND P1, PT, R167, RZ, PT ;  /* 0x000000ffa700720c */ /* 0x000fe20003f26270 */
[----:B------:R-:W-:Y:S01]  /*8300*/  IMAD.HI.U32 R167, R250, R171, RZ ;  /* 0x000000abfaa77227 */ /* 0x000fe200078e00ff */
[----:B------:R-:W-:-:S03]  /*8310*/  ISETP.GT.U32.AND P0, PT, R2, R165, PT ;  /* 0x000000a50200720c */ /* 0x000fc60003f04070 */
[----:B------:R-:W-:Y:S01]  /*8320*/  @!P2 IMAD.IADD R164, R164, 0x1, -R2 ;  /* 0x00000001a4a4a824 */ /* 0x000fe200078e0a02 */
[----:B------:R-:W-:Y:S01]  /*8330*/  ISETP.GT.U32.AND P2, PT, R2, R166, PT ;  /* 0x000000a60200720c */ /* 0x000fe20003f44070 */
[----:B------:R-:W-:Y:S02]  /*8340*/  IMAD.MOV R167, RZ, RZ, -R167 ;  /* 0x000000ffffa77224 */ /* 0x000fe400078e0aa7 */
[----:B------:R-:W-:Y:S01]  /*8350*/  @!P6 IMAD.MOV R160, RZ, RZ, -R160 ;  /* 0x000000ffffa0e224 */ /* 0x000fe200078e0aa0 */
[----:B------:R-:W-:Y:S01]  /*8360*/  ISETP.GE.AND P6, PT, R168, RZ, PT ;  /* 0x000000ffa800720c */ /* 0x000fe20003fc6270 */
[----:B------:R-:W-:Y:S01]  /*8370*/  IMAD R167, R2, R167, R171 ;  /* 0x000000a702a77224 */ /* 0x000fe200078e02ab */
[----:B------:R-:W-:Y:S01]  /*8380*/  LOP3.LUT R168, R247, 0x158, RZ, 0xfc, !PT ;  /* 0x00000158f7a87812 */ /* 0x000fe200078efcff */
[----:B------:R-:W-:Y:S01]  /*8390*/  IMAD.HI.U32 R169, R250, R175, RZ ;  /* 0x000000affaa97227 */ /* 0x000fe200078e00ff */
[----:B------:R-:W-:Y:S02]  /*83a0*/  IABS R171, R172 ;  /* 0x000000ac00ab7213 */ /* 0x000fe40000000000 */
[----:B------:R-:W-:Y:S01]  /*83b0*/  IABS R173, R168 ;  /* 0x000000a800ad7213 */ /* 0x000fe20000000000 */
[--C-:B------:R-:W-:Y:S01]  /*83c0*/  @!P0 IMAD.IADD R165, R165, 0x1, -R2.reuse ;  /* 0x00000001a5a58824 */ /* 0x100fe200078e0a02 */
[----:B------:R-:W-:Y:S01]  /*83d0*/  ISETP.GT.U32.AND P0, PT, R2, R167, PT ;  /* 0x000000a70200720c */ /* 0x000fe20003f04070 */
[----:B------:R-:W-:-:S02]  /*83e0*/  @!P2 IMAD.IADD R166, R166, 0x1, -R2 ;  /* 0x00000001a6a6a824 */ /* 0x000fc400078e0a02 */
[----:B------:R-:W-:Y:S01]  /*83f0*/  @!P5 IMAD.MOV R163, RZ, RZ, -R163 ;  /* 0x000000ffffa3d224 */ /* 0x000fe200078e0aa3 */
[----:B------:R-:W-:Y:S01]  /*8400*/  ISETP.GE.AND P5, PT, R168, RZ, PT ;  /* 0x000000ffa800720c */ /* 0x000fe20003fa6270 */
[----:B------:R-:W-:Y:S01]  /*8410*/  IMAD.MOV R169, RZ, RZ, -R169 ;  /* 0x000000ffffa97224 */ /* 0x000fe200078e0aa9 */
[----:B------:R-:W-:Y:S01]  /*8420*/  ISETP.GT.U32.AND P2, PT, R2, R166, PT ;  /* 0x000000a60200720c */ /* 0x000fe20003f44070 */
[----:B------:R-:W-:-:S04]  /*8430*/  IMAD.HI.U32 R168, R250, R173, RZ ;  /* 0x000000adfaa87227 */ /* 0x000fc800078e00ff */
[C---:B------:R-:W-:Y:S01]  /*8440*/  IMAD R169, R2.reuse, R169, R175 ;  /* 0x000000a902a97224 */ /* 0x040fe200078e02af */
[----:B------:R-:W-:Y:S01]  /*8450*/  IABS R175, R174 ;  /* 0x000000ae00af7213 */ /* 0x000fe20000000000 */
[----:B------:R-:W-:Y:S02]  /*8460*/  @!P0 IMAD.IADD R167, R167, 0x1, -R2 ;  /* 0x00000001a7a78824 */ /* 0x000fe400078e0a02 */
[----:B------:R-:W-:Y:S01]  /*8470*/  IMAD.MOV R168, RZ, RZ, -R168 ;  /* 0x000000ffffa87224 */ /* 0x000fe200078e0aa8 */
[----:B------:R-:W-:Y:S01]  /*8480*/  ISETP.GT.U32.AND P0, PT, R2, R169, PT ;  /* 0x000000a90200720c */ /* 0x000fe20003f04070 */
[----:B------:R-:W-:Y:S01]  /*8490*/  @!P4 IMAD.MOV R164, RZ, RZ, -R164 ;  /* 0x000000ffffa4c224 */ /* 0x000fe200078e0aa4 */
[----:B------:R-:W-:Y:S01]  /*84a0*/  ISETP.GE.AND P4, PT, R170, RZ, PT ;  /* 0x000000ffaa00720c */ /* 0x000fe20003f86270 */
[----:B------:R-:W-:Y:S01]  /*84b0*/  @!P3 IMAD.MOV R165, RZ, RZ, -R165 ;  /* 0x000000ffffa5b224 */ /* 0x000fe200078e0aa5 */
[C---:B------:R-:W-:Y:S01]  /*84c0*/  ISETP.GT.U32.AND P3, PT, R2.reuse, R167, PT ;  /* 0x000000a70200720c */ /* 0x040fe20003f64070 */
[----:B------:R-:W-:-:S02]  /*84d0*/  IMAD R168, R2, R168, R173 ;  /* 0x000000a802a87224 */ /* 0x000fc400078e02ad */
[----:B------:R-:W-:-:S04]  /*84e0*/  IMAD.HI.U32 R170, R250, R171, RZ ;  /* 0x000000abfaaa7227 */ /* 0x000fc800078e00ff */
[----:B------:R-:W-:Y:S01]  /*84f0*/  @!P2 IMAD.IADD R166, R166, 0x1, -R2 ;  /* 0x00000001a6a6a824 */ /* 0x000fe200078e0a02 */
[C---:B------:R-:W-:Y:S01]  /*8500*/  ISETP.GT.U32.AND P2, PT, R2.reuse, R168, PT ;  /* 0x000000a80200720c */ /* 0x040fe20003f44070 */
[----:B------:R-:W-:Y:S02]  /*8510*/  IMAD.MOV R170, RZ, RZ, -R170 ;  /* 0x000000ffffaa7224 */ /* 0x000fe400078e0aaa */
[--C-:B------:R-:W-:Y:S02]  /*8520*/  @!P0 IMAD.IADD R169, R169, 0x1, -R2.reuse ;  /* 0x00000001a9a98824 */ /* 0x100fe400078e0a02 */
[C---:B------:R-:W-:Y:S02]  /*8530*/  IMAD R170, R2.reuse, R170, R171 ;  /* 0x000000aa02aa7224 */ /* 0x040fe400078e02ab */
[----:B------:R-:W-:Y:S01]  /*8540*/  @!P3 IMAD.IADD R167, R167, 0x1, -R2 ;  /* 0x00000001a7a7b824 */ /* 0x000fe200078e0a02 */
[----:B------:R-:W-:Y:S01]  /*8550*/  ISETP.GT.U32.AND P0, PT, R2, R169, PT ;  /* 0x000000a90200720c */ /* 0x000fe20003f04070 */
[----:B------:R-:W-:Y:S01]  /*8560*/  IMAD.HI.U32 R171, R250, R175, RZ ;  /* 0x000000affaab7227 */ /* 0x000fe200078e00ff */
[----:B------:R-:W-:-:S03]  /*8570*/  ISETP.GT.U32.AND P3, PT, R2, R170, PT ;  /* 0x000000aa0200720c */ /* 0x000fc60003f64070 */
[----:B------:R-:W-:Y:S01]  /*8580*/  @!P6 IMAD.MOV R166, RZ, RZ, -R166 ;  /* 0x000000ffffa6e224 */ /* 0x000fe200078e0aa6 */
[----:B------:R-:W-:Y:S01]  /*8590*/  ISETP.GE.AND P6, PT, R172, RZ, PT ;  /* 0x000000ffac00720c */ /* 0x000fe20003fc6270 */
[----:B------:R-:W-:Y:S02]  /*85a0*/  @!P2 IMAD.IADD R168, R168, 0x1, -R2 ;  /* 0x00000001a8a8a824 */ /* 0x000fe400078e0a02 */
[----:B------:R-:W-:-:S03]  /*85b0*/  IMAD.HI.U32 R172, R250, R177, RZ ;  /* 0x000000b1faac7227 */ /* 0x000fc600078e00ff */
[C---:B------:R-:W-:Y:S01]  /*85c0*/  ISETP.GT.U32.AND P2, PT, R2.reuse, R168, PT ;  /* 0x000000a80200720c */ /* 0x040fe20003f44070 */
[----:B------:R-:W-:Y:S02]  /*85d0*/  IMAD.MOV R171, RZ, RZ, -R171 ;  /* 0x000000ffffab7224 */ /* 0x000fe400078e0aab */
[----:B------:R-:W-:Y:S02]  /*85e0*/  IMAD.MOV R172, RZ, RZ, -R172 ;  /* 0x000000ffffac7224 */ /* 0x000fe400078e0aac */
[C---:B------:R-:W-:Y:S01]  /*85f0*/  IMAD R171, R2.reuse, R171, R175 ;  /* 0x000000ab02ab7224 */ /* 0x040fe200078e02af */
[----:B------:R-:W-:Y:S01]  /*8600*/  IABS R175, R180 ;  /* 0x000000b400af7213 */ /* 0x000fe20000000000 */
[----:B------:R-:W-:Y:S02]  /*8610*/  IMAD R172, R2, R172, R177 ;  /* 0x000000ac02ac7224 */ /* 0x000fe400078e02b1 */
[----:B------:R-:W-:Y:S01]  /*8620*/  @!P3 IMAD.IADD R170, R170, 0x1, -R2 ;  /* 0x00000001aaaab824 */ /* 0x000fe200078e0a02 */
[----:B------:R-:W-:Y:S01]  /*8630*/  ISETP.GT.U32.AND P3, PT, R2, R171, PT ;  /* 0x000000ab0200720c */ /* 0x000fe20003f64070 */
[----:B------:R-:W-:-:S04]  /*8640*/  IMAD.HI.U32 R173, R250, R179, RZ ;  /* 0x000000b3faad7227 */ /* 0x000fc800078e00ff */
[----:B------:R-:W-:Y:S01]  /*8650*/  @!P1 IMAD.MOV R167, RZ, RZ, -R167 ;  /* 0x000000ffffa79224 */ /* 0x000fe200078e0aa7 */
[C---:B------:R-:W-:Y:S01]  /*8660*/  ISETP.GT.U32.AND P1, PT, R2.reuse, R170, PT ;  /* 0x000000aa0200720c */ /* 0x040fe20003f24070 */
[--C-:B------:R-:W-:Y:S01]  /*8670*/  @!P0 IMAD.IADD R169, R169, 0x1, -R2.reuse ;  /* 0x00000001a9a98824 */ /* 0x100fe200078e0a02 */
[----:B------:R-:W-:Y:S01]  /*8680*/  ISETP.GT.U32.AND P0, PT, R2, R172, PT ;  /* 0x000000ac0200720c */ /* 0x000fe20003f04070 */
[----:B------:R-:W-:Y:S02]  /*8690*/  IMAD.MOV R173, RZ, RZ, -R173 ;  /* 0x000000ffffad7224 */ /* 0x000fe400078e0aad */
[----:B------:R-:W-:Y:S01]  /*86a0*/  @!P2 IMAD.IADD R168, R168, 0x1, -R2 ;  /* 0x00000001a8a8a824 */ /* 0x000fe200078e0a02 */
[----:B------:R-:W-:Y:S01]  /*86b0*/  ISETP.GE.AND P2, PT, R174, RZ, PT ;  /* 0x000000ffae00720c */ /* 0x000fe20003f46270 */
[----:B------:R-:W-:Y:S02]  /*86c0*/  IMAD R173, R2, R173, R179 ;  /* 0x000000ad02ad7224 */ /* 0x000fe400078e02b3 */
[----:B------:R-:W-:Y:S01]  /*86d0*/  @!P5 IMAD.MOV R168, RZ, RZ, -R168 ;  /* 0x000000ffffa8d224 */ /* 0x000fe200078e0aa8 */
[----:B------:R-:W-:Y:S01]  /*86e0*/  ISETP.GE.AND P5, PT, R176, RZ, PT ;  /* 0x000000ffb000720c */ /* 0x000fe20003fa6270 */
[----:B------:R-:W-:Y:S01]  /*86f0*/  @!P4 IMAD.MOV R169, RZ, RZ, -R169 ;  /* 0x000000ffffa9c224 */ /* 0x000fe200078e0aa9 */
[----:B------:R-:W-:Y:S01]  /*8700*/  LOP3.LUT R176, R247, 0x166, RZ, 0xfc, !PT ;  /* 0x00000166f7b07812 */ /* 0x000fe200078efcff */
[----:B------:R-:W-:Y:S01]  /*8710*/  @!P3 IMAD.IADD R171, R171, 0x1, -R2 ;  /* 0x00000001ababb824 */ /* 0x000fe200078e0a02 */
[----:B------:R-:W-:Y:S01]  /*8720*/  ISETP.GT.U32.AND P4, PT, R2, R173, PT ;  /* 0x000000ad0200720c */ /* 0x000fe20003f84070 */
[----:B------:R-:W-:Y:S01]  /*8730*/  IMAD.HI.U32 R174, R250, R175, RZ ;  /* 0x000000affaae7227 */ /* 0x000fe200078e00ff */
[----:B------:R-:W-:-:S02]  /*8740*/  IABS R177, R176 ;  /* 0x000000b000b17213 */ /* 0x000fc40000000000 */
[----:B------:R-:W-:Y:S01]  /*8750*/  ISETP.GE.AND P3, PT, R180, RZ, PT ;  /* 0x000000ffb400720c */ /* 0x000fe20003f66270 */
[--C-:B------:R-:W-:Y:S01]  /*8760*/  @!P1 IMAD.IADD R170, R170, 0x1, -R2.reuse ;  /* 0x00000001aaaa9824 */ /* 0x100fe200078e0a02 */
[C---:B------:R-:W-:Y:S01]  /*8770*/  LOP3.LUT R180, R247.reuse, 0x16a, RZ, 0xfc, !PT ;  /* 0x0000016af7b47812 */ /* 0x040fe200078efcff */
[----:B------:R-:W-:Y:S01]  /*8780*/  @!P0 IMAD.IADD R172, R172, 0x1, -R2 ;  /* 0x00000001acac8824 */ /* 0x000fe200078e0a02 */
[C---:B------:R-:W-:Y:S01]  /*8790*/  ISETP.GT.U32.AND P0, PT, R2.reuse, R171, PT ;  /* 0x000000ab0200720c */ /* 0x040fe20003f04070 */
[----:B------:R-:W-:Y:S01]  /*87a0*/  IMAD.MOV R174, RZ, RZ, -R174 ;  /* 0x000000ffffae7224 */ /* 0x000fe200078e0aae */
[----:B------:R-:W-:Y:S01]  /*87b0*/  IABS R181, R180 ;  /* 0x000000b400b57213 */ /* 0x000fe20000000000 */
[----:B------:R-:W-:Y:S01]  /*87c0*/  @!P6 IMAD.MOV R170, RZ, RZ, -R170 ;  /* 0x000000ffffaae224 */ /* 0x000fe200078e0aaa */
[C---:B------:R-:W-:Y:S01]  /*87d0*/  ISETP.GT.U32.AND P6, PT, R2.reuse, R172, PT ;  /* 0x000000ac0200720c */ /* 0x040fe20003fc4070 */
[----:B------:R-:W-:Y:S01]  /*87e0*/  IMAD R174, R2, R174, R175 ;  /* 0x000000ae02ae7224 */ /* 0x000fe200078e02af */
[----:B------:R-:W-:Y:S01]  /*87f0*/  ISETP.GE.AND P1, PT, R178, RZ, PT ;  /* 0x000000ffb200720c */ /* 0x000fe20003f26270 */
[----:B------:R-:W-:Y:S01]  /*8800*/  IMAD.HI.U32 R175, R250, R177, RZ ;  /* 0x000000b1faaf7227 */ /* 0x000fe200078e00ff */
[----:B------:R-:W-:-:S03]  /*8810*/  LOP3.LUT R178, R247, 0x168, RZ, 0xfc, !PT ;  /* 0x00000168f7b27812 */ /* 0x000fc600078efcff */
[--C-:B------:R-:W-:Y:S01]  /*8820*/  @!P4 IMAD.IADD R173, R173, 0x1, -R2.reuse ;  /* 0x00000001adadc824 */ /* 0x100fe200078e0a02 */
[----:B------:R-:W-:Y:S01]  /*8830*/  IABS R179, R178 ;  /* 0x000000b200b37213 */ /* 0x000fe20000000000 */
[----:B------:R-:W-:Y:S02]  /*8840*/  IMAD.MOV R175, RZ, RZ, -R175 ;  /* 0x000000ffffaf7224 */ /* 0x000fe400078e0aaf */
[--C-:B------:R-:W-:Y:S01]  /*8850*/  @!P0 IMAD.IADD R171, R171, 0x1, -R2.reuse ;  /* 0x00000001abab8824 */ /* 0x100fe200078e0a02 */
[C---:B------:R-:W-:Y:S01]  /*8860*/  ISETP.GT.U32.AND P4, PT, R2.reuse, R173, PT ;  /* 0x000000ad0200720c */ /* 0x040fe20003f84070 */
[C---:B------:R-:W-:Y:S01]  /*8870*/  IMAD R175, R2.reuse, R175, R177 ;  /* 0x000000af02af7224 */ /* 0x040fe200078e02b1 */
[----:B------:R-:W-:Y:S01]  /*8880*/  ISETP.GT.U32.AND P0, PT, R2, R174, PT ;  /* 0x000000ae0200720c */ /* 0x000fe20003f04070 */
[----:B------:R-:W-:Y:S02]  /*8890*/  @!P6 IMAD.IADD R172, R172, 0x1, -R2 ;  /* 0x00000001acace824 */ /* 0x000fe400078e0a02 */
[----:B------:R-:W-:Y:S01]  /*88a0*/  IMAD.HI.U32 R177, R250, R181, RZ ;  /* 0x000000b5fab17227 */ /* 0x000fe200078e00ff */
[----:B------:R-:W-:-:S03]  /*88b0*/  ISETP.GT.U32.AND P6, PT, R2, R175, PT ;  /* 0x000000af0200720c */ /* 0x000fc60003fc4070 */
[----:B------:R-:W-:Y:S02]  /*88c0*/  IMAD.MOV R177, RZ, RZ, -R177 ;  /* 0x000000ffffb17224 */ /* 0x000fe400078e0ab1 */
[----:B------:R-:W-:Y:S02]  /*88d0*/  @!P5 IMAD.MOV R172, RZ, RZ, -R172 ;  /* 0x000000ffffacd224 */ /* 0x000fe400078e0aac */
[--C-:B------:R-:W-:Y:S01]  /*88e0*/  @!P4 IMAD.IADD R173, R173, 0x1, -R2.reuse ;  /* 0x00000001adadc824 */ /* 0x100fe200078e0a02 */
[----:B------:R-:W-:Y:S01]  /*88f0*/  ISETP.GE.AND P4, PT, R176, RZ, PT ;  /* 0x000000ffb000720c */ /* 0x000fe20003f86270 */
[--C-:B------:R-:W-:Y:S01]  /*8900*/  @!P0 IMAD.IADD R174, R174, 0x1, -R2.reuse ;  /* 0x00000001aeae8824 */ /* 0x100fe200078e0a02 */
[----:B------:R-:W-:Y:S01]  /*8910*/  ISETP.GE.AND P0, PT, R178, RZ, PT ;  /* 0x000000ffb200720c */ /* 0x000fe20003f06270 */
[C---:B------:R-:W-:Y:S01]  /*8920*/  IMAD R177, R2.reuse, R177, R181 ;  /* 0x000000b102b17224 */ /* 0x040fe200078e02b5 */
[----:B------:R-:W-:Y:S01]  /*8930*/  IABS R181, R184 ;  /* 0x000000b800b57213 */ /* 0x000fe20000000000 */
[----:B------:R-:W-:Y:S01]  /*8940*/  @!P6 IMAD.IADD R175, R175, 0x1, -R2 ;  /* 0x00000001afafe824 */ /* 0x000fe200078e0a02 */
[C---:B------:R-:W-:Y:S01]  /*8950*/  ISETP.GT.U32.AND P6, PT, R2.reuse, R174, PT ;  /* 0x000000ae0200720c */ /* 0x040fe20003fc4070 */
[----:B------:R-:W-:Y:S01]  /*8960*/  @!P1 IMAD.MOV R173, RZ, RZ, -R173 ;  /* 0x000000ffffad9224 */ /* 0x000fe200078e0aad */
[----:B------:R-:W-:Y:S01]  /*8970*/  ISETP.GT.U32.AND P1, PT, R2, R177, PT ;  /* 0x000000b10200720c */ /* 0x000fe20003f24070 */
[----:B------:R-:W-:-:S04]  /*8980*/  IMAD.HI.U32 R176, R250, R179, RZ ;  /* 0x000000b3fab07227 */ /* 0x000fc800078e00ff */
[----:B------:R-:W-:-:S04]  /*8990*/  IMAD.HI.U32 R178, R250, R183, RZ ;  /* 0x000000b7fab27227 */ /* 0x000fc800078e00ff */
[----:B------:R-:W-:Y:S02]  /*89a0*/  IMAD.MOV R176, RZ, RZ, -R176 ;  /* 0x000000ffffb07224 */ /* 0x000fe400078e0ab0 */
[----:B------:R-:W-:Y:S02]  /*89b0*/  IMAD.MOV R178, RZ, RZ, -R178 ;  /* 0x000000ffffb27224 */ /* 0x000fe400078e0ab2 */
[C---:B------:R-:W-:Y:S02]  /*89c0*/  IMAD R176, R2.reuse, R176, R179 ;  /* 0x000000b002b07224 */ /* 0x040fe400078e02b3 */
[----:B------:R-:W-:Y:S01]  /*89d0*/  IMAD R178, R2, R178, R183 ;  /* 0x000000b202b27224 */ /* 0x000fe200078e02b7 */
[----:B------:R-:W-:Y:S01]  /*89e0*/  IABS R183, R186 ;  /* 0x000000ba00b77213 */ /* 0x000fe20000000000 */
[--C-:B------:R-:W-:Y:S01]  /*89f0*/  @!P6 IMAD.IADD R174, R174, 0x1, -R2.reuse ;  /* 0x00000001aeaee824 */ /* 0x100fe200078e0a02 */
[----:B------:R-:W-:Y:S01]  /*8a00*/  ISETP.GT.U32.AND P5, PT, R2, R176, PT ;  /* 0x000000b00200720c */ /* 0x000fe20003fa4070 */
[----:B------:R-:W-:Y:S01]  /*8a10*/  @!P1 IMAD.IADD R177, R177, 0x1, -R2 ;  /* 0x00000001b1b19824 */ /* 0x000fe200078e0a02 */
[----:B------:R-:W-:Y:S01]  /*8a20*/  ISETP.GE.AND P6, PT, R180, RZ, PT ;  /* 0x000000ffb400720c */ /* 0x000fe20003fc6270 */
[----:B------:R-:W-:-:S02]  /*8a30*/  @!P3 IMAD.MOV R174, RZ, RZ, -R174 ;  /* 0x000000ffffaeb224 */ /* 0x000fc400078e0aae */
[----:B------:R-:W-:Y:S01]  /*8a40*/  IMAD.HI.U32 R180, R250, R183, RZ ;  /* 0x000000b7fab47227 */ /* 0x000fe200078e00ff */
[----:B------:R-:W-:-:S03]  /*8a50*/  ISETP.GT.U32.AND P3, PT, R2, R177, PT ;  /* 0x000000b10200720c */ /* 0x000fc60003f64070 */
[----:B------:R-:W-:Y:S02]  /*8a60*/  IMAD.MOV R180, RZ, RZ, -R180 ;  /* 0x000000ffffb47224 */ /* 0x000fe400078e0ab4 */
[----:B------:R-:W-:Y:S01]  /*8a70*/  @!P2 IMAD.MOV R171, RZ, RZ, -R171 ;  /* 0x000000ffffaba224 */ /* 0x000fe200078e0aab */
[C---:B------:R-:W-:Y:S01]  /*8a80*/  ISETP.GT.U32.AND P2, PT, R2.reuse, R175, PT ;  /* 0x000000af0200720c */ /* 0x040fe20003f44070 */
[----:B------:R-:W-:Y:S01]  /*8a90*/  IMAD R180, R2, R180, R183 ;  /* 0x000000b402b47224 */ /* 0x000fe200078e02b7 */
[----:B------:R-:W-:Y:S01]  /*8aa0*/  IABS R183, R190 ;  /* 0x000000be00b77213 */ /* 0x000fe20000000000 */
[----:B------:R-:W-:Y:S01]  /*8ab0*/  @!P5 IMAD.IADD R176, R176, 0x1, -R2 ;  /* 0x00000001b0b0d824 */ /* 0x000fe200078e0a02 */
[----:B------:R-:W-:Y:S01]  /*8ac0*/  ISETP.GE.AND P5, PT, R182, RZ, PT ;  /* 0x000000ffb600720c */ /* 0x000fe20003fa6270 */
[----:B------:R-:W-:-:S03]  /*8ad0*/  IMAD.HI.U32 R179, R250, R181, RZ ;  /* 0x000000b5fab37227 */ /* 0x000fc600078e00ff */
[C---:B------:R-:W-:Y:S01]  /*8ae0*/  ISETP.GT.U32.AND P1, PT, R2.reuse, R176, PT ;  /* 0x000000b00200720c */ /* 0x040fe20003f24070 */
[--C-:B------:R-:W-:Y:S01]  /*8af0*/  @!P3 IMAD.IADD R177, R177, 0x1, -R2.reuse ;  /* 0x00000001b1b1b824 */ /* 0x100fe200078e0a02 */
[C---:B------:R-:W-:Y:S01]  /*8b00*/  ISETP.GT.U32.AND P3, PT, R2.reuse, R180, PT ;  /* 0x000000b40200720c */ /* 0x040fe20003f64070 */
[----:B------:R-:W-:Y:S02]  /*8b10*/  IMAD.MOV R179, RZ, RZ, -R179 ;  /* 0x000000ffffb37224 */ /* 0x000fe400078e0ab3 */
[----:B------:R-:W-:Y:S01]  /*8b20*/  @!P2 IMAD.IADD R175, R175, 0x1, -R2 ;  /* 0x00000001afafa824 */ /* 0x000fe200078e0a02 */
[C---:B------:R-:W-:Y:S01]  /*8b30*/  ISETP.GT.U32.AND P2, PT, R2.reuse, R178, PT ;  /* 0x000000b20200720c */ /* 0x040fe20003f44070 */
[----:B------:R-:W-:Y:S02]  /*8b40*/  IMAD R179, R2, R179, R181 ;  /* 0x000000b302b37224 */ /* 0x000fe400078e02b5 */
[----:B------:R-:W-:-:S04]  /*8b50*/  IMAD.HI.U32 R182, R250, R187, RZ ;  /* 0x000000bbfab67227 */ /* 0x000fc800078e00ff */
[--C-:B------:R-:W-:Y:S01]  /*8b60*/  @!P1 IMAD.IADD R176, R176, 0x1, -R2.reuse ;  /* 0x00000001b0b09824 */ /* 0x100fe200078e0a02 */
[----:B------:R-:W-:Y:S01]  /*8b70*/  ISETP.GT.U32.AND P1, PT, R2, R179, PT ;  /* 0x000000b30200720c */ /* 0x000fe20003f24070 */
[----:B------:R-:W-:Y:S02]  /*8b80*/  @!P3 IMAD.IADD R180, R180, 0x1, -R2 ;  /* 0x00000001b4b4b824 */ /* 0x000fe400078e0a02 */
[----:B------:R-:W-:-:S03]  /*8b90*/  IMAD.HI.U32 R181, R250, R185, RZ ;  /* 0x000000b9fab57227 */ /* 0x000fc600078e00ff */
[----:B------:R-:W-:Y:S01]  /*8ba0*/  ISETP.GT.U32.AND P3, PT, R2, R180, PT ;  /* 0x000000b40200720c */ /* 0x000fe20003f64070 */
[----:B------:R-:W-:Y:S02]  /*8bb0*/  @!P2 IMAD.IADD R178, R178, 0x1, -R2 ;  /* 0x00000001b2b2a824 */ /* 0x000fe400078e0a02 */
[----:B------:R-:W-:Y:S02]  /*8bc0*/  IMAD.MOV R182, RZ, RZ, -R182 ;  /* 0x000000ffffb67224 */ /* 0x000fe400078e0ab6 */
[----:B------:R-:W-:Y:S01]  /*8bd0*/  IMAD.MOV R181, RZ, RZ, -R181 ;  /* 0x000000ffffb57224 */ /* 0x000fe200078e0ab5 */
[C---:B------:R-:W-:Y:S01]  /*8be0*/  ISETP.GT.U32.AND P2, PT, R2.reuse, R178, PT ;  /* 0x000000b20200720c */ /* 0x040fe20003f44070 */
[C---:B------:R-:W-:Y:S02]  /*8bf0*/  IMAD R182, R2.reuse, R182, R187 ;  /* 0x000000b602b67224 */ /* 0x040fe400078e02bb */
[----:B------:R-:W-:Y:S02]  /*8c00*/  IMAD R181, R2, R181, R185 ;  /* 0x000000b502b57224 */ /* 0x000fe400078e02b9 */
[----:B------:R-:W-:-:S02]  /*8c10*/  IMAD.MOV.U32 R185, RZ, RZ, R183 ;  /* 0x000000ffffb97224 */ /* 0x000fc400078e00b7 */
[--C-:B------:R-:W-:Y:S01]  /*8c20*/  @!P1 IMAD.IADD R179, R179, 0x1, -R2.reuse ;  /* 0x00000001b3b39824 */ /* 0x100fe200078e0a02 */
[----:B------:R-:W-:Y:S01]  /*8c30*/  ISETP.GE.AND P1, PT, R186, RZ, PT ;  /* 0x000000ffba00720c */ /* 0x000fe20003f26270 */
[----:B------:R-:W-:Y:S01]  /*8c40*/  @!P3 IMAD.IADD R180, R180, 0x1, -R2 ;  /* 0x00000001b4b4b824 */ /* 0x000fe200078e0a02 */
[----:B------:R-:W-:Y:S01]  /*8c50*/  ISETP.GT.U32.AND P3, PT, R2, R182, PT ;  /* 0x000000b60200720c */ /* 0x000fe20003f64070 */
[----:B------:R-:W-:Y:S01]  /*8c60*/  IMAD.HI.U32 R183, R250, R185, RZ ;  /* 0x000000b9fab77227 */ /* 0x000fe200078e00ff */
[----:B------:R-:W-:-:S03]  /*8c70*/  LOP3.LUT R186, R247, 0x178, RZ, 0xfc, !PT ;  /* 0x00000178f7ba7812 */ /* 0x000fc600078efcff */
[----:B------:R-:W-:Y:S01]  /*8c80*/  @!P4 IMAD.MOV R175, RZ, RZ, -R175 ;  /* 0x000000ffffafc224 */ /* 0x000fe200078e0aaf */
[----:B------:R-:W-:Y:S01]  /*8c90*/  ISETP.GT.U32.AND P4, PT, R2, R179, PT ;  /* 0x000000b30200720c */ /* 0x000fe20003f84070 */
[----:B------:R-:W-:Y:S02]  /*8ca0*/  IMAD.MOV R183, RZ, RZ, -R183 ;  /* 0x000000ffffb77224 */ /* 0x000fe400078e0ab7 */
[----:B------:R-:W-:Y:S01]  /*8cb0*/  @!P2 IMAD.IADD R178, R178, 0x1, -R2 ;  /* 0x00000001b2b2a824 */ /* 0x000fe200078e0a02 */
[----:B------:R-:W-:Y:S01]  /*8cc0*/  ISETP.GE.AND P2, PT, R184, RZ, PT ;  /* 0x000000ffb800720c */ /* 0x000fe20003f46270 */
[----:B------:R-:W-:Y:S01]  /*8cd0*/  @!P0 IMAD.MOV R176, RZ, RZ, -R176 ;  /* 0x000000ffffb08224 */ /* 0x000fe200078e0ab0 */
[C---:B------:R-:W-:Y:S01]  /*8ce0*/  ISETP.GT.U32.AND P0, PT, R2.reuse, R181, PT ;  /* 0x000000b50200720c */ /* 0x040fe20003f04070 */
[----:B------:R-:W-:Y:S01]  /*8cf0*/  IMAD R183, R2, R183, R185 ;  /* 0x000000b702b77224 */ /* 0x000fe200078e02b9 */
[----:B------:R-:W-:Y:S01]  /*8d00*/  IABS R184, R186 ;  /* 0x000000ba00b87213 */ /* 0x000fe20000000000 */
[----:B------:R-:W-:-:S02]  /*8d10*/  @!P1 IMAD.MOV R180, RZ, RZ, -R180 ;  /* 0x000000ffffb49224 */ /* 0x000fc400078e0ab4 */
[----:B------:R-:W-:Y:S01]  /*8d20*/  @!P3 IMAD.IADD R182, R182, 0x1, -R2 ;  /* 0x00000001b6b6b824 */ /* 0x000fe200078e0a02 */
[C---:B------:R-:W-:Y:S01]  /*8d30*/  ISETP.GT.U32.AND P1, PT, R2.reuse, R183, PT ;  /* 0x000000b70200720c */ /* 0x040fe20003f24070 */
[----:B------:R-:W-:Y:S02]  /*8d40*/  IMAD.MOV.U32 R185, RZ, RZ, R184 ;  /* 0x000000ffffb97224 */ /* 0x000fe400078e00b8 */
[--C-:B------:R-:W-:Y:S01]  /*8d50*/  @!P4 IMAD.IADD R179, R179, 0x1, -R2.reuse ;  /* 0x00000001b3b3c824 */ /* 0x100fe200078e0a02 */
[----:B------:R-:W-:Y:S01]  /*8d60*/  ISETP.GT.U32.AND P3, PT, R2, R182, PT ;  /* 0x000000b60200720c */ /* 0x000fe20003f64070 */
[----:B------:R-:W-:Y:S01]  /*8d70*/  IMAD.HI.U32 R184, R250, R185, RZ ;  /* 0x000000b9fab87227 */ /* 0x000fe200078e00ff */
[----:B------:R-:W-:Y:S02]  /*8d80*/  ISETP.GE.AND P4, PT, R190, RZ, PT ;  /* 0x000000ffbe00720c */ /* 0x000fe40003f86270 */
[----:B------:R-:W-:Y:S01]  /*8d90*/  LOP3.LUT R190, R247, 0x17e, RZ, 0xfc, !PT ;  /* 0x0000017ef7be7812 */ /* 0x000fe200078efcff */
[----:B------:R-:W-:-:S02]  /*8da0*/  @!P0 IMAD.IADD R181, R181, 0x1, -R2 ;  /* 0x00000001b5b58824 */ /* 0x000fc400078e0a02 */
[----:B------:R-:W-:Y:S01]  /*8db0*/  @!P2 IMAD.MOV R179, RZ, RZ, -R179 ;  /* 0x000000ffffb3a224 */ /* 0x000fe200078e0ab3 */
[----:B------:R-:W-:Y:S01]  /*8dc0*/  ISETP.GE.AND P2, PT, R186, RZ, PT ;  /* 0x000000ffba00720c */ /* 0x000fe20003f46270 */
[----:B------:R-:W-:Y:S01]  /*8dd0*/  IMAD.MOV R184, RZ, RZ, -R184 ;  /* 0x000000ffffb87224 */ /* 0x000fe200078e0ab8 */
[----:B------:R-:W-:Y:S01]  /*8de0*/  LOP3.LUT R186, R247, 0x17a, RZ, 0xfc, !PT ;  /* 0x0000017af7ba7812 */ /* 0x000fe200078efcff */
[--C-:B------:R-:W-:Y:S01]  /*8df0*/  @!P1 IMAD.IADD R183, R183, 0x1, -R2.reuse ;  /* 0x00000001b7b79824 */ /* 0x100fe200078e0a02 */
[C---:B------:R-:W-:Y:S01]  /*8e00*/  ISETP.GT.U32.AND P0, PT, R2.reuse, R181, PT ;  /* 0x000000b50200720c */ /* 0x040fe20003f04070 */
[----:B------:R-:W-:Y:S01]  /*8e10*/  IMAD R184, R2, R184, R185 ;  /* 0x000000b802b87224 */ /* 0x000fe200078e02b9 */
[----:B------:R-:W-:Y:S01]  /*8e20*/  IABS R187, R186 ;  /* 0x000000ba00bb7213 */ /* 0x000fe20000000000 */
[----:B------:R-:W-:Y:S01]  /*8e30*/  @!P6 IMAD.MOV R177, RZ, RZ, -R177 ;  /* 0x000000ffffb1e224 */ /* 0x000fe200078e0ab1 */
[----:B------:R-:W-:Y:S01]  /*8e40*/  ISETP.GE.AND P6, PT, R188, RZ, PT ;  /* 0x000000ffbc00720c */ /* 0x000fe20003fc6270 */
[----:B------:R-:W-:Y:S01]  /*8e50*/  @!P3 IMAD.IADD R182, R182, 0x1, -R2 ;  /* 0x00000001b6b6b824 */ /* 0x000fe200078e0a02 */
[----:B------:R-:W-:Y:S01]  /*8e60*/  ISETP.GT.U32.AND P1, PT, R2, R183, PT ;  /* 0x000000b70200720c */ /* 0x000fe20003f24070 */
[----:B------:R-:W-:Y:S01]  /*8e70*/  IMAD.HI.U32 R185, R250, R187, RZ ;  /* 0x000000bbfab97227 */ /* 0x000fe200078e00ff */
[----:B------:R-:W-:-:S02]  /*8e80*/  ISETP.GT.U32.AND P3, PT, R2, R184, PT ;  /* 0x000000b80200720c */ /* 0x000fc40003f64070 */
[----:B------:R-:W-:Y:S01]  /*8e90*/  LOP3.LUT R188, R247, 0x17c, RZ, 0xfc, !PT ;  /* 0x0000017cf7bc7812 */ /* 0x000fe200078efcff */
[----:B------:R-:W-:Y:S01]  /*8ea0*/  @!P5 IMAD.MOV R178, RZ, RZ, -R178 ;  /* 0x000000ffffb2d224 */ /* 0x000fe200078e0ab2 */
[----:B------:R-:W-:Y:S01]  /*8eb0*/  ISETP.GE.AND P5, PT, R189, RZ, PT ;  /* 0x000000ffbd00720c */ /* 0x000fe20003fa6270 */
[----:B------:R-:W-:Y:S01]  /*8ec0*/  IMAD.MOV R185, RZ, RZ, -R185 ;  /* 0x000000ffffb97224 */ /* 0x000fe200078e0ab9 */
[----:B------:R-:W-:Y:S01]  /*8ed0*/  IABS R189, R188 ;  /* 0x000000bc00bd7213 */ /* 0x000fe20000000000 */
[----:B------:R-:W-:Y:S01]  /*8ee0*/  @!P0 IMAD.IADD R181, R181, 0x1, -R2 ;  /* 0x00000001b5b58824 */ /* 0x000fe200078e0a02 */
[----:B------:R-:W-:Y:S01]  /*8ef0*/  ISETP.GE.AND P0, PT, R186, RZ, PT ;  /* 0x000000ffba00720c */ /* 0x000fe20003f06270 */
[----:B------:R-:W-:Y:S01]  /*8f00*/  IMAD R185, R2, R185, R187 ;  /* 0x000000b902b97224 */ /* 0x000fe200078e02bb */
[----:B------:R-:W-:Y:S01]  /*8f10*/  IABS R191, R190 ;  /* 0x000000be00bf7213 */ /* 0x000fe20000000000 */
[----:B------:R-:W-:-:S04]  /*8f20*/  IMAD.HI.U32 R186, R250, R189, RZ ;  /* 0x000000bdfaba7227 */ /* 0x000fc800078e00ff */
[--C-:B------:R-:W-:Y:S01]  /*8f30*/  @!P1 IMAD.IADD R183, R183, 0x1, -R2.reuse ;  /* 0x00000001b7b79824 */ /* 0x100fe200078e0a02 */
[----:B------:R-:W-:Y:S01]  /*8f40*/  ISETP.GT.U32.AND P1, PT, R2, R185, PT ;  /* 0x000000b90200720c */ /* 0x000fe20003f24070 */
[----:B------:R-:W-:Y:S02]  /*8f50*/  @!P3 IMAD.IADD R184, R184, 0x1, -R2 ;  /* 0x00000001b8b8b824 */ /* 0x000fe400078e0a02 */
[----:B------:R-:W-:Y:S02]  /*8f60*/  IMAD.MOV R186, RZ, RZ, -R186 ;  /* 0x000000ffffba7224 */ /* 0x000fe400078e0aba */
[----:B------:R-:W-:Y:S01]  /*8f70*/  IMAD.HI.U32 R187, R250, R191, RZ ;  /* 0x000000bffabb7227 */ /* 0x000fe200078e00ff */
[----:B------:R-:W-:-:S03]  /*8f80*/  ISETP.GT.U32.AND P3, PT, R2, R184, PT ;  /* 0x000000b80200720c */ /* 0x000fc60003f64070 */
[C---:B------:R-:W-:Y:S02]  /*8f90*/  IMAD R186, R2.reuse, R186, R189 ;  /* 0x000000ba02ba7224 */ /* 0x040fe400078e02bd */
[----:B------:R-:W-:Y:S02]  /*8fa0*/  @!P4 IMAD.MOV R183, RZ, RZ, -R183 ;  /* 0x000000ffffb7c224 */ /* 0x000fe400078e0ab7 */
[----:B------:R-:W-:Y:S01]  /*8fb0*/  IMAD.MOV R187, RZ, RZ, -R187 ;  /* 0x000000ffffbb7224 */ /* 0x000fe200078e0abb */
[C---:B------:R-:W-:Y:S01]  /*8fc0*/  ISETP.GT.U32.AND P4, PT, R2.reuse, R186, PT ;  /* 0x000000ba0200720c */ /* 0x040fe20003f84070 */
[--C-:B------:R-:W-:Y:S02]  /*8fd0*/  @!P1 IMAD.IADD R185, R185, 0x1, -R2.reuse ;  /* 0x00000001b9b99824 */ /* 0x100fe400078e0a02 */
[----:B------:R-:W-:Y:S02]  /*8fe0*/  IMAD R187, R2, R187, R191 ;  /* 0x000000bb02bb7224 */ /* 0x000fe400078e02bf */
[----:B------:R-:W-:Y:S01]  /*8ff0*/  @!P3 IMAD.IADD R184, R184, 0x1, -R2 ;  /* 0x00000001b8b8b824 */ /* 0x000fe200078e0a02 */
[----:B------:R-:W-:Y:S01]  /*9000*/  ISETP.GT.U32.AND P1, PT, R2, R185, PT ;  /* 0x000000b90200720c */ /* 0x000fe20003f24070 */
[----:B------:R-:W-:Y:S01]  /*9010*/  IMAD.HI.U32 R189, R250, R193, RZ ;  /* 0x000000c1fabd7227 */ /* 0x000fe200078e00ff */
[----:B------:R-:W-:-:S03]  /*9020*/  ISETP.GT.U32.AND P3, PT, R2, R187, PT ;  /* 0x000000bb0200720c */ /* 0x000fc60003f64070 */
[----:B------:R-:W-:Y:S01]  /*9030*/  @!P5 IMAD.MOV R182, RZ, RZ, -R182 ;  /* 0x000000ffffb6d224 */ /* 0x000fe200078e0ab6 */
[----:B------:R-:W-:Y:S01]  /*9040*/  ISETP.GE.AND P5, PT, R190, RZ, PT ;  /* 0x000000ffbe00720c */ /* 0x000fe20003fa6270 */
[--C-:B------:R-:W-:Y:S01]  /*9050*/  @!P4 IMAD.IADD R186, R186, 0x1, -R2.reuse ;  /* 0x00000001babac824 */ /* 0x100fe200078e0a02 */
[----:B------:R-:W-:Y:S01]  /*9060*/  LOP3.LUT R190, R247, 0x180, RZ, 0xfc, !PT ;  /* 0x00000180f7be7812 */ /* 0x000fe200078efcff */
[----:B------:R-:W-:Y:S02]  /*9070*/  IMAD.MOV R189, RZ, RZ, -R189 ;  /* 0x000000ffffbd7224 */ /* 0x000fe400078e0abd */
[----:B------:R-:W-:Y:S01]  /*9080*/  @!P6 IMAD.MOV R181, RZ, RZ, -R181 ;  /* 0x000000ffffb5e224 */ /* 0x000fe200078e0ab5 */
[----:B------:R-:W-:Y:S01]  /*9090*/  ISETP.GT.U32.AND P4, PT, R2, R186, PT ;  /* 0x000000ba0200720c */ /* 0x000fe20003f84070 */
[--C-:B------:R-:W-:Y:S01]  /*90a0*/  @!P1 IMAD.IADD R185, R185, 0x1, -R2.reuse ;  /* 0x00000001b9b99824 */ /* 0x100fe200078e0a02 */
[----:B------:R-:W-:Y:S01]  /*90b0*/  ISETP.GE.AND P6, PT, R188, RZ, PT ;  /* 0x000000ffbc00720c */ /* 0x000fe20003fc6270 */
[----:B------:R-:W-:Y:S01]  /*90c0*/  @!P3 IMAD.IADD R187, R187, 0x1, -R2 ;  /* 0x00000001bbbbb824 */ /* 0x000fe200078e0a02 */
[----:B------:R-:W-:Y:S01]  /*90d0*/  IABS R191, R190 ;  /* 0x000000be00bf7213 */ /* 0x000fe20000000000 */
[----:B------:R-:W-:Y:S01]  /*90e0*/  IMAD R189, R2, R189, R193 ;  /* 0x000000bd02bd7224 */ /* 0x000fe200078e02c1 */
[----:B------:R-:W-:Y:S01]  /*90f0*/  ISETP.GE.AND P1, PT, R192, RZ, PT ;  /* 0x000000ffc000720c */ /* 0x000fe20003f26270 */
[----:B------:R-:W-:Y:S01]  /*9100*/  @!P0 IMAD.MOV R185, RZ, RZ, -R185 ;  /* 0x000000ffffb98224 */ /* 0x000fe200078e0ab9 */
[----:B------:R-:W-:Y:S01]  /*9110*/  ISETP.GT.U32.AND P3, PT, R2, R187, PT ;  /* 0x000000bb0200720c */ /* 0x000fe20003f64070 */
[----:B------:R-:W-:Y:S01]  /*9120*/  IMAD.HI.U32 R188, R250, R191, RZ ;  /* 0x000000bffabc7227 */ /* 0x000fe200078e00ff */
[----:B------:R-:W-:-:S03]  /*9130*/  ISETP.GT.U32.AND P0, PT, R2, R189, PT ;  /* 0x000000bd0200720c */ /* 0x000fc60003f04070 */
[----:B------:R-:W-:Y:S01]  /*9140*/  @!P2 IMAD.MOV R184, RZ, RZ, -R184 ;  /* 0x000000ffffb8a224 */ /* 0x000fe200078e0ab8 */
[----:B------:R-:W-:Y:S01]  /*9150*/  ISETP.GE.AND P2, PT, R190, RZ, PT ;  /* 0x000000ffbe00720c */ /* 0x000fe20003f46270 */
[----:B------:R-:W-:Y:S02]  /*9160*/  IMAD.MOV R188, RZ, RZ, -R188 ;  /* 0x000000ffffbc7224 */ /* 0x000fe400078e0abc */
[----:B------:R-:W-:Y:S02]  /*9170*/  @!P4 IMAD.IADD R186, R186, 0x1, -R2 ;  /* 0x00000001babac824 */ /* 0x000fe400078e0a02 */
[----:B------:R-:W-:-:S04]  /*9180*/  IMAD.HI.U32 R190, R250, R195, RZ ;  /* 0x000000c3fabe7227 */ /* 0x000fc800078e00ff */
[----:B------:R-:W-:Y:S01]  /*9190*/  IMAD R188, R2, R188, R191 ;  /* 0x000000bc02bc7224 */ /* 0x000fe200078e02bf */
[C---:B------:R-:W-:Y:S01]  /*91a0*/  LOP3.LUT R191, R247.reuse, 0x186, RZ, 0xfc, !PT ;  /* 0x00000186f7bf7812 */ /* 0x040fe200078efcff */
[----:B------:R-:W-:Y:S01]  /*91b0*/  @!P6 IMAD.MOV R186, RZ, RZ, -R186 ;  /* 0x000000ffffbae224 */ /* 0x000fe200078e0aba */
[----:B------:R-:W-:Y:S01]  /*91c0*/  ISETP.GE.AND P6, PT, R194, RZ, PT ;  /* 0x000000ffc200720c */ /* 0x000fe20003fc6270 */
[----:B------:R-:W-:Y:S01]  /*91d0*/  IMAD.MOV R190, RZ, RZ, -R190 ;  /* 0x000000ffffbe7224 */ /* 0x000fe200078e0abe */
[----:B------:R-:W-:Y:S01]  /*91e0*/  LOP3.LUT R194, R247, 0x188, RZ, 0xfc, !PT ;  /* 0x00000188f7c27812 */ /* 0x000fe200078efcff */
[--C-:B------:R-:W-:Y:S01]  /*91f0*/  @!P3 IMAD.IADD R187, R187, 0x1, -R2.reuse ;  /* 0x00000001bbbbb824 */ /* 0x100fe200078e0a02 */
[C---:B------:R-:W-:Y:S01]  /*9200*/  ISETP.GT.U32.AND P4, PT, R2.reuse, R188, PT ;  /* 0x000000bc0200720c */ /* 0x040fe20003f84070 */
[C---:B------:R-:W-:Y:S01]  /*9210*/  IMAD R190, R2.reuse, R190, R195 ;  /* 0x000000be02be7224 */ /* 0x040fe200078e02c3 */
[----:B------:R-:W-:Y:S01]  /*9220*/  IABS R195, R194 ;  /* 0x000000c200c37213 */ /* 0x000fe20000000000 */
[----:B------:R-:W-:Y:S01]  /*9230*/  @!P0 IMAD.IADD R189, R189, 0x1, -R2 ;  /* 0x00000001bdbd8824 */ /* 0x000fe200078e0a02 */
[----:B------:R-:W-:Y:S01]  /*9240*/  IABS R193, R191 ;  /* 0x000000bf00c17213 */ /* 0x000fe20000000000 */
[----:B------:R-:W-:Y:S01]  /*9250*/  @!P5 IMAD.MOV R187, RZ, RZ, -R187 ;  /* 0x000000ffffbbd224 */ /* 0x000fe200078e0abb */
[----:B------:R-:W-:Y:S01]  /*9260*/  ISETP.GT.U32.AND P3, PT, R2, R190, PT ;  /* 0x000000be0200720c */ /* 0x000fe20003f64070 */
[----:B------:R-:W-:Y:S01]  /*9270*/  IMAD.HI.U32 R192, R250, R195, RZ ;  /* 0x000000c3fac07227 */ /* 0x000fe200078e00ff */
[----:B------:R-:W-:-:S03]  /*9280*/  ISETP.GT.U32.AND P5, PT, R2, R189, PT ;  /* 0x000000bd0200720c */ /* 0x000fc60003fa4070 */
[----:B------:R-:W-:Y:S02]  /*9290*/  IMAD.MOV R192, RZ, RZ, -R192 ;  /* 0x000000ffffc07224 */ /* 0x000fe400078e0ac0 */
[----:B------:R-:W-:Y:S01]  /*92a0*/  @!P4 IMAD.IADD R188, R188, 0x1, -R2 ;  /* 0x00000001bcbcc824 */ /* 0x000fe200078e0a02 */
[----:B------:R-:W-:Y:S01]  /*92b0*/  ISETP.GE.AND P4, PT, R191, RZ, PT ;  /* 0x000000ffbf00720c */ /* 0x000fe20003f86270 */
[----:B------:R-:W-:Y:S02]  /*92c0*/  IMAD R192, R2, R192, R195 ;  /* 0x000000c002c07224 */ /* 0x000fe400078e02c3 */
[----:B------:R-:W-:Y:S01]  /*92d0*/  IMAD.HI.U32 R191, R250, R193, RZ ;  /* 0x000000c1fabf7227 */ /* 0x000fe200078e00ff */
[----:B------:R-:W-:-:S03]  /*92e0*/  ISETP.GT.U32.AND P0, PT, R2, R188, PT ;  /* 0x000000bc0200720c */ /* 0x000fc60003f04070 */
[--C-:B------:R-:W-:Y:S02]  /*92f0*/  @!P3 IMAD.IADD R190, R190, 0x1, -R2.reuse ;  /* 0x00000001bebeb824 */ /* 0x100fe400078e0a02 */
[--C-:B------:R-:W-:Y:S01]  /*9300*/  @!P5 IMAD.IADD R189, R189, 0x1, -R2.reuse ;  /* 0x00000001bdbdd824 */ /* 0x100fe200078e0a02 */
[C---:B------:R-:W-:Y:S01]  /*9310*/  ISETP.GT.U32.AND P5, PT, R2.reuse, R192, PT ;  /* 0x000000c00200720c */ /* 0x040fe20003fa4070 */
[----:B------:R-:W-:Y:S01]  /*9320*/  IMAD.MOV R191, RZ, RZ, -R191 ;  /* 0x000000ffffbf7224 */ /* 0x000fe200078e0abf */
[C---:B------:R-:W-:Y:S01]  /*9330*/  ISETP.GT.U32.AND P3, PT, R2.reuse, R190, PT ;  /* 0x000000be0200720c */ /* 0x040fe20003f64070 */
[----:B------:R-:W-:Y:S02]  /*9340*/  @!P1 IMAD.MOV R189, RZ, RZ, -R189 ;  /* 0x000000ffffbd9224 */ /* 0x000fe400078e0abd */
[----:B------:R-:W-:Y:S02]  /*9350*/  IMAD R191, R2, R191, R193 ;  /* 0x000000bf02bf7224 */ /* 0x000fe400078e02c1 */
[----:B------:R-:W-:-:S02]  /*9360*/  @!P0 IMAD.IADD R188, R188, 0x1, -R2 ;  /* 0x00000001bcbc8824 */ /* 0x000fc400078e0a02 */
[----:B------:R-:W-:Y:S01]  /*9370*/  IMAD.HI.U32 R193, R250, R197, RZ ;  /* 0x000000c5fac17227 */ /* 0x000fe200078e00ff */
[----:B------:R-:W-:-:S03]  /*9380*/  ISETP.GT.U32.AND P0, PT, R2, R191, PT ;  /* 0x000000bf0200720c */ /* 0x000fc60003f04070 */
[--C-:B------:R-:W-:Y:S02]  /*9390*/  @!P5 IMAD.IADD R192, R192, 0x1, -R2.reuse ;  /* 0x00000001c0c0d824 */ /* 0x100fe400078e0a02 */
[----:B------:R-:W-:Y:S01]  /*93a0*/  @!P3 IMAD.IADD R190, R190, 0x1, -R2 ;  /* 0x00000001bebeb824 */ /* 0x000fe200078e0a02 */
[----:B------:R-:W-:Y:S01]  /*93b0*/  ISETP.GE.AND P3, PT, R194, RZ, PT ;  /* 0x000000ffc200720c */ /* 0x000fe20003f66270 */
[----:B------:R-:W-:Y:S01]  /*93c0*/  IMAD.HI.U32 R194, R250, R199, RZ ;  /* 0x000000c7fac27227 */ /* 0x000fe200078e00ff */
[----:B------:R-:W-:-:S03]  /*93d0*/  ISETP.GT.U32.AND P5, PT, R2, R192, PT ;  /* 0x000000c00200720c */ /* 0x000fc60003fa4070 */
[----:B------:R-:W-:Y:S02]  /*93e0*/  IMAD.MOV R193, RZ, RZ, -R193 ;  /* 0x000000ffffc17224 */ /* 0x000fe400078e0ac1 */
[----:B------:R-:W-:Y:S02]  /*93f0*/  IMAD.MOV R194, RZ, RZ, -R194 ;  /* 0x000000ffffc27224 */ /* 0x000fe400078e0ac2 */
[--C-:B------:R-:W-:Y:S02]  /*9400*/  @!P0 IMAD.IADD R191, R191, 0x1, -R2.reuse ;  /* 0x00000001bfbf8824 */ /* 0x100fe400078e0a02 */
[C---:B------:R-:W-:Y:S02]  /*9410*/  IMAD R193, R2.reuse, R193, R197 ;  /* 0x000000c102c17224 */ /* 0x040fe400078e02c5 */
        /* <DEDUP_REMOVED lines=8> */
[----:B------:R-:W-:Y:S01]  /*94a0*/  LOP3.LUT R198, R247, 0x190, RZ, 0xfc, !PT ;  /* 0x00000190f7c67812 */ /* 0x000fe200078efcff */
[----:B------:R-:W-:Y:S02]  /*94b0*/  IMAD.MOV R195, RZ, RZ, -R195 ;  /* 0x000000ffffc37224 */ /* 0x000fe400078e0ac3 */
[----:B------:R-:W-:Y:S01]  /*94c0*/  @!P2 IMAD.MOV R188, RZ, RZ, -R188 ;  /* 0x000000ffffbca224 */ /* 0x000fe200078e0abc */
[----:B------:R-:W-:Y:S01]  /*94d0*/  IABS R199, R198 ;  /* 0x000000c600c77213 */ /* 0x000fe20000000000 */
[--C-:B------:R-:W-:Y:S01]  /*94e0*/  @!P0 IMAD.IADD R191, R191, 0x1, -R2.reuse ;  /* 0x00000001bfbf8824 */ /* 0x100fe200078e0a02 */
[----:B------:R-:W-:Y:S01]  /*94f0*/  ISETP.GE.AND P0, PT, R200, RZ, PT ;  /* 0x000000ffc800720c */ /* 0x000fe20003f06270 */
[--C-:B------:R-:W-:Y:S01]  /*9500*/  @!P1 IMAD.IADD R193, R193, 0x1, -R2.reuse ;  /* 0x00000001c1c19824 */ /* 0x100fe200078e0a02 */
[----:B------:R-:W-:Y:S01]  /*9510*/  LOP3.LUT R200, R247, 0x192, RZ, 0xfc, !PT ;  /* 0x00000192f7c87812 */ /* 0x000fe200078efcff */
[----:B------:R-:W-:Y:S01]  /*9520*/  @!P5 IMAD.IADD R194, R194, 0x1, -R2 ;  /* 0x00000001c2c2d824 */ /* 0x000fe200078e0a02 */
[----:B------:R-:W-:Y:S01]  /*9530*/  ISETP.GE.AND P2, PT, R196, RZ, PT ;  /* 0x000000ffc400720c */ /* 0x000fe20003f46270 */
[----:B------:R-:W-:Y:S01]  /*9540*/  IMAD R195, R2, R195, R201 ;  /* 0x000000c302c37224 */ /* 0x000fe200078e02c9 */
[----:B------:R-:W-:Y:S01]  /*9550*/  IABS R201, R200 ;  /* 0x000000c800c97213 */ /* 0x000fe20000000000 */
[----:B------:R-:W-:Y:S01]  /*9560*/  IMAD.HI.U32 R196, R250, R199, RZ ;  /* 0x000000c7fac47227 */ /* 0x000fe200078e00ff */
[----:B------:R-:W-:-:S02]  /*9570*/  ISETP.GT.U32.AND P1, PT, R2, R193, PT ;  /* 0x000000c10200720c */ /* 0x000fc40003f24070 */
[C---:B------:R-:W-:Y:S01]  /*9580*/  ISETP.GT.U32.AND P5, PT, R2.reuse, R194, PT ;  /* 0x000000c20200720c */ /* 0x040fe20003fa4070 */
[----:B------:R-:W-:Y:S01]  /*9590*/  @!P4 IMAD.MOV R191, RZ, RZ, -R191 ;  /* 0x000000ffffbfc224 */ /* 0x000fe200078e0abf */
[----:B------:R-:W-:Y:S01]  /*95a0*/  ISETP.GT.U32.AND P4, PT, R2, R195, PT ;  /* 0x000000c30200720c */ /* 0x000fe20003f84070 */
[----:B------:R-:W-:-:S04]  /*95b0*/  IMAD.HI.U32 R197, R250, R201, RZ ;  /* 0x000000c9fac57227 */ /* 0x000fc800078e00ff */
[----:B------:R-:W-:Y:S02]  /*95c0*/  IMAD.MOV R196, RZ, RZ, -R196 ;  /* 0x000000ffffc47224 */ /* 0x000fe400078e0ac4 */
[----:B------:R-:W-:Y:S02]  /*95d0*/  IMAD.MOV R197, RZ, RZ, -R197 ;  /* 0x000000ffffc57224 */ /* 0x000fe400078e0ac5 */
[----:B------:R-:W-:Y:S01]  /*95e0*/  IMAD R196, R2, R196, R199 ;  /* 0x000000c402c47224 */ /* 0x000fe200078e02c7 */
[----:B------:R-:W-:Y:S01]  /*95f0*/  LOP3.LUT R199, R247, 0x196, RZ, 0xfc, !PT ;  /* 0x00000196f7c77812 */ /* 0x000fe200078efcff */
[--C-:B------:R-:W-:Y:S01]  /*9600*/  @!P1 IMAD.IADD R193, R193, 0x1, -R2.reuse ;  /* 0x00000001c1c19824 */ /* 0x100fe200078e0a02 */
[----:B------:R-:W-:Y:S01]  /*9610*/  ISETP.GE.AND P1, PT, R200, RZ, PT ;  /* 0x000000ffc800720c */ /* 0x000fe20003f26270 */
[----:B------:R-:W-:Y:S01]  /*9620*/  IMAD R197, R2, R197, R201 ;  /* 0x000000c502c57224 */ /* 0x000fe200078e02c9 */
[----:B------:R-:W-:Y:S01]  /*9630*/  IABS R201, R199 ;  /* 0x000000c700c97213 */ /* 0x000fe20000000000 */
[--C-:B------:R-:W-:Y:S01]  /*9640*/  @!P5 IMAD.IADD R194, R194, 0x1, -R2.reuse ;  /* 0x00000001c2c2d824 */ /* 0x100fe200078e0a02 */
[----:B------:R-:W-:Y:S01]  /*9650*/  ISETP.GT.U32.AND P5, PT, R2, R196, PT ;  /* 0x000000c40200720c */ /* 0x000fe20003fa4070 */
[----:B------:R-:W-:-:S02]  /*9660*/  @!P4 IMAD.IADD R195, R195, 0x1, -R2 ;  /* 0x00000001c3c3c824 */ /* 0x000fc400078e0a02 */
[----:B------:R-:W-:Y:S01]  /*9670*/  @!P2 IMAD.MOV R193, RZ, RZ, -R193 ;  /* 0x000000ffffc1a224 */ /* 0x000fe200078e0ac1 */
[C---:B------:R-:W-:Y:S01]  /*9680*/  ISETP.GT.U32.AND P2, PT, R2.reuse, R197, PT ;  /* 0x000000c50200720c */ /* 0x040fe20003f44070 */
[----:B------:R-:W-:Y:S01]  /*9690*/  @!P3 IMAD.MOV R192, RZ, RZ, -R192 ;  /* 0x000000ffffc0b224 */ /* 0x000fe200078e0ac0 */
[----:B------:R-:W-:Y:S01]  /*96a0*/  ISETP.GT.U32.AND P4, PT, R2, R195, PT ;  /* 0x000000c30200720c */ /* 0x000fe20003f84070 */
[----:B------:R-:W-:Y:S01]  /*96b0*/  @!P6 IMAD.MOV R194, RZ, RZ, -R194 ;  /* 0x000000ffffc2e224 */ /* 0x000fe200078e0ac2 */
[----:B------:R-:W-:Y:S01]  /*96c0*/  ISETP.GE.AND P3, PT, R198, RZ, PT ;  /* 0x000000ffc600720c */ /* 0x000fe20003f66270 */
[----:B------:R-:W-:Y:S01]  /*96d0*/  IMAD.HI.U32 R198, R250, R203, RZ ;  /* 0x000000cbfac67227 */ /* 0x000fe200078e00ff */
[----:B------:R-:W-:-:S03]  /*96e0*/  ISETP.GE.AND P6, PT, R202, RZ, PT ;  /* 0x000000ffca00720c */ /* 0x000fc60003fc6270 */
        /* <DEDUP_REMOVED lines=8> */
[----:B------:R-:W-:Y:S01]  /*9770*/  IMAD R198, R2, R198, R203 ;  /* 0x000000c602c67224 */ /* 0x000fe200078e02cb */
[----:B------:R-:W-:Y:S01]  /*9780*/  IABS R203, R211 ;  /* 0x000000d300cb7213 */ /* 0x000fe20000000000 */
[----:B------:R-:W-:Y:S02]  /*9790*/  IMAD.MOV R199, RZ, RZ, -R199 ;  /* 0x000000ffffc77224 */ /* 0x000fe400078e0ac7 */
[----:B------:R-:W-:-:S04]  /*97a0*/  IMAD.HI.U32 R202, R250, R207, RZ ;  /* 0x000000cffaca7227 */ /* 0x000fc800078e00ff */
[----:B------:R-:W-:Y:S02]  /*97b0*/  IMAD R199, R2, R199, R201 ;  /* 0x000000c702c77224 */ /* 0x000fe400078e02c9 */
[----:B------:R-:W-:Y:S01]  /*97c0*/  @!P5 IMAD.IADD R196, R196, 0x1, -R2 ;  /* 0x00000001c4c4d824 */ /* 0x000fe200078e0a02 */
[----:B------:R-:W-:Y:S01]  /*97d0*/  ISETP.GT.U32.AND P5, PT, R2, R198, PT ;  /* 0x000000c60200720c */ /* 0x000fe20003fa4070 */
[----:B------:R-:W-:-:S04]  /*97e0*/  IMAD.HI.U32 R200, R250, R203, RZ ;  /* 0x000000cbfac87227 */ /* 0x000fc800078e00ff */
[----:B------:R-:W-:Y:S01]  /*97f0*/  @!P2 IMAD.IADD R197, R197, 0x1, -R2 ;  /* 0x00000001c5c5a824 */ /* 0x000fe200078e0a02 */
[----:B------:R-:W-:Y:S01]  /*9800*/  ISETP.GT.U32.AND P2, PT, R2, R199, PT ;  /* 0x000000c70200720c */ /* 0x000fe20003f44070 */
[----:B------:R-:W-:-:S04]  /*9810*/  IMAD.HI.U32 R201, R250, R205, RZ ;  /* 0x000000cdfac97227 */ /* 0x000fc800078e00ff */
[----:B------:R-:W-:Y:S02]  /*9820*/  IMAD.MOV R200, RZ, RZ, -R200 ;  /* 0x000000ffffc87224 */ /* 0x000fe400078e0ac8 */
[----:B------:R-:W-:Y:S02]  /*9830*/  IMAD.MOV R201, RZ, RZ, -R201 ;  /* 0x000000ffffc97224 */ /* 0x000fe400078e0ac9 */
[C---:B------:R-:W-:Y:S02]  /*9840*/  IMAD R200, R2.reuse, R200, R203 ;  /* 0x000000c802c87224 */ /* 0x040fe400078e02cb */
        /* <DEDUP_REMOVED lines=8> */
[----:B------:R-:W-:Y:S02]  /*98d0*/  IMAD.MOV R202, RZ, RZ, -R202 ;  /* 0x000000ffffca7224 */ /* 0x000fe400078e0aca */
[----:B------:R-:W-:Y:S02]  /*98e0*/  IMAD R204, R2, R204, R205 ;  /* 0x000000cc02cc7224 */ /* 0x000fe400078e02cd */
[--C-:B------:R-:W-:Y:S01]  /*98f0*/  @!P5 IMAD.IADD R200, R200, 0x1, -R2.reuse ;  /* 0x00000001c8c8d824 */ /* 0x100fe200078e0a02 */
[C---:B------:R-:W-:Y:S01]  /*9900*/  ISETP.GT.U32.AND P5, PT, R2.reuse, R198, PT ;  /* 0x000000c60200720c */ /* 0x040fe20003fa4070 */
[----:B------:R-:W-:Y:S02]  /*9910*/  @!P2 IMAD.IADD R201, R201, 0x1, -R2 ;  /* 0x00000001c9c9a824 */ /* 0x000fe400078e0a02 */
[C---:B------:R-:W-:Y:S01]  /*9920*/  IMAD R202, R2.reuse, R202, R207 ;  /* 0x000000ca02ca7224 */ /* 0x040fe200078e02cf */
[C---:B------:R-:W-:Y:S01]  /*9930*/  ISETP.GT.U32.AND P2, PT, R2.reuse, R200, PT ;  /* 0x000000c80200720c */ /* 0x040fe20003f44070 */
[----:B------:R-:W-:Y:S01]  /*9940*/  @!P3 IMAD.MOV R196, RZ, RZ, -R196 ;  /* 0x000000ffffc4b224 */ /* 0x000fe200078e0ac4 */
[C---:B------:R-:W-:Y:S01]  /*9950*/  ISETP.GT.U32.AND P3, PT, R2.reuse, R201, PT ;  /* 0x000000c90200720c */ /* 0x040fe20003f64070 */
[----:B------:R-:W-:Y:S01]  /*9960*/  @!P1 IMAD.MOV R197, RZ, RZ, -R197 ;  /* 0x000000ffffc59224 */ /* 0x000fe200078e0ac5 */
[----:B------:R-:W-:Y:S01]  /*9970*/  ISETP.GT.U32.AND P1, PT, R2, R202, PT ;  /* 0x000000ca0200720c */ /* 0x000fe20003f24070 */
[----:B------:R-:W-:Y:S01]  /*9980*/  IMAD.HI.U32 R203, R250, R209, RZ ;  /* 0x000000d1facb7227 */ /* 0x000fe200078e00ff */
[----:B------:R-:W-:-:S03]  /*9990*/  IABS R207, R210 ;  /* 0x000000d200cf7213 */ /* 0x000fc60000000000 */
[----:B------:R-:W-:Y:S02]  /*99a0*/  IMAD.MOV R203, RZ, RZ, -R203 ;  /* 0x000000ffffcb7224 */ /* 0x000fe400078e0acb */
[--C-:B------:R-:W-:Y:S02]  /*99b0*/  @!P5 IMAD.IADD R198, R198, 0x1, -R2.reuse ;  /* 0x00000001c6c6d824 */ /* 0x100fe400078e0a02 */
[--C-:B------:R-:W-:Y:S01]  /*99c0*/  @!P2 IMAD.IADD R200, R200, 0x1, -R2.reuse ;  /* 0x00000001c8c8a824 */ /* 0x100fe200078e0a02 */
[C---:B------:R-:W-:Y:S01]  /*99d0*/  ISETP.GT.U32.AND P2, PT, R2.reuse, R204, PT ;  /* 0x000000cc0200720c */ /* 0x040fe20003f44070 */
[----:B------:R-:W-:Y:S01]  /*99e0*/  IMAD R203, R2, R203, R209 ;  /* 0x000000cb02cb7224 */ /* 0x000fe200078e02d1 */
[----:B------:R-:W-:Y:S01]  /*99f0*/  IABS R209, R214 ;  /* 0x000000d600d17213 */ /* 0x000fe20000000000 */
[--C-:B------:R-:W-:Y:S01]  /*9a00*/  @!P3 IMAD.IADD R201, R201, 0x1, -R2.reuse ;  /* 0x00000001c9c9b824 */ /* 0x100fe200078e0a02 */
[----:B------:R-:W-:Y:S01]  /*9a10*/  ISETP.GE.AND P3, PT, R208, RZ, PT ;  /* 0x000000ffd000720c */ /* 0x000fe20003f66270 */
[----:B------:R-:W-:Y:S01]  /*9a20*/  @!P1 IMAD.IADD R202, R202, 0x1, -R2 ;  /* 0x00000001caca9824 */ /* 0x000fe200078e0a02 */
[----:B------:R-:W-:Y:S01]  /*9a30*/  ISETP.GE.AND P1, PT, R206, RZ, PT ;  /* 0x000000ffce00720c */ /* 0x000fe20003f26270 */
[----:B------:R-:W-:Y:S01]  /*9a40*/  @!P6 IMAD.MOV R198, RZ, RZ, -R198 ;  /* 0x000000ffffc6e224 */ /* 0x000fe200078e0ac6 */
[----:B------:R-:W-:Y:S01]  /*9a50*/  ISETP.GT.U32.AND P5, PT, R2, R203, PT ;  /* 0x000000cb0200720c */ /* 0x000fe20003fa4070 */
[----:B------:R-:W-:Y:S01]  /*9a60*/  IMAD.HI.U32 R205, R250, R207, RZ ;  /* 0x000000cffacd7227 */ /* 0x000fe200078e00ff */
[----:B------:R-:W-:-:S03]  /*9a70*/  LOP3.LUT R208, R247, 0x1a6, RZ, 0xfc, !PT ;  /* 0x000001a6f7d07812 */ /* 0x000fc600078efcff */
[----:B------:R-:W-:Y:S01]  /*9a80*/  @!P2 IMAD.IADD R204, R204, 0x1, -R2 ;  /* 0x00000001cccca824 */ /* 0x000fe200078e0a02 */
[----:B------:R-:W-:Y:S01]  /*9a90*/  ISETP.GT.U32.AND P2, PT, R2, R202, PT ;  /* 0x000000ca0200720c */ /* 0x000fe20003f44070 */
[----:B------:R-:W-:-:S03]  /*9aa0*/  IMAD.HI.U32 R206, R250, R209, RZ ;  /* 0x000000d1face7227 */ /* 0x000fc600078e00ff */
[C---:B------:R-:W-:Y:S01]  /*9ab0*/  ISETP.GT.U32.AND P6, PT, R2.reuse, R204, PT ;  /* 0x000000cc0200720c */ /* 0x040fe20003fc4070 */
[----:B------:R-:W-:Y:S02]  /*9ac0*/  IMAD.MOV R205, RZ, RZ, -R205 ;  /* 0x000000ffffcd7224 */ /* 0x000fe400078e0acd */
[----:B------:R-:W-:Y:S02]  /*9ad0*/  IMAD.MOV R206, RZ, RZ, -R206 ;  /* 0x000000ffffce7224 */ /* 0x000fe400078e0ace */
[C---:B------:R-:W-:Y:S02]  /*9ae0*/  IMAD R205, R2.reuse, R205, R207 ;  /* 0x000000cd02cd7224 */ /* 0x040fe400078e02cf */
[C---:B------:R-:W-:Y:S02]  /*9af0*/  IMAD R206, R2.reuse, R206, R209 ;  /* 0x000000ce02ce7224 */ /* 0x040fe400078e02d1 */
[----:B------:R-:W-:Y:S01]  /*9b00*/  @!P0 IMAD.MOV R195, RZ, RZ, -R195 ;  /* 0x000000ffffc38224 */ /* 0x000fe200078e0ac3 */
[C---:B------:R-:W-:Y:S01]  /*9b10*/  ISETP.GT.U32.AND P0, PT, R2.reuse, R199, PT ;  /* 0x000000c70200720c */ /* 0x040fe20003f04070 */
[----:B------:R-:W-:Y:S01]  /*9b20*/  @!P3 IMAD.MOV R201, RZ, RZ, -R201 ;  /* 0x000000ffffc9b224 */ /* 0x000fe200078e0ac9 */
[----:B------:R-:W-:Y:S01]  /*9b30*/  ISETP.GT.U32.AND P3, PT, R2, R205, PT ;  /* 0x000000cd0200720c */ /* 0x000fe20003f64070 */
[--C-:B------:R-:W-:Y:S01]  /*9b40*/  @!P6 IMAD.IADD R204, R204, 0x1, -R2.reuse ;  /* 0x00000001cccce824 */ /* 0x100fe200078e0a02 */
[----:B------:R-:W-:Y:S01]  /*9b50*/  ISETP.GT.U32.AND P6, PT, R2, R206, PT ;  /* 0x000000ce0200720c */ /* 0x000fe20003fc4070 */
[--C-:B------:R-:W-:Y:S01]  /*9b60*/  @!P5 IMAD.IADD R203, R203, 0x1, -R2.reuse ;  /* 0x00000001cbcbd824 */ /* 0x100fe200078e0a02 */
[----:B------:R-:W-:Y:S01]  /*9b70*/  ISETP.GE.AND P5, PT, R212, RZ, PT ;  /* 0x000000ffd400720c */ /* 0x000fe20003fa6270 */
[----:B------:R-:W-:Y:S01]  /*9b80*/  @!P2 IMAD.IADD R202, R202, 0x1, -R2 ;  /* 0x00000001cacaa824 */ /* 0x000fe200078e0a02 */
[----:B------:R-:W-:-:S02]  /*9b90*/  LOP3.LUT R212, R247, 0x1a8, RZ, 0xfc, !PT ;  /* 0x000001a8f7d47812 */ /* 0x000fc400078efcff */
[----:B------:R-:W-:Y:S01]  /*9ba0*/  ISETP.GE.AND P2, PT, R210, RZ, PT ;  /* 0x000000ffd200720c */ /* 0x000fe20003f46270 */
[----:B------:R-:W-:Y:S01]  /*9bb0*/  @!P1 IMAD.MOV R202, RZ, RZ, -R202 ;  /* 0x000000ffffca9224 */ /* 0x000fe200078e0aca */
[----:B------:R-:W-:Y:S01]  /*9bc0*/  IABS R209, R212 ;  /* 0x000000d400d17213 */ /* 0x000fe20000000000 */
[--C-:B------:R-:W-:Y:S01]  /*9bd0*/  @!P0 IMAD.IADD R199, R199, 0x1, -R2.reuse ;  /* 0x00000001c7c78824 */ /* 0x100fe200078e0a02 */
[----:B------:R-:W-:Y:S01]  /*9be0*/  ISETP.GE.AND P0, PT, R211, RZ, PT ;  /* 0x000000ffd300720c */ /* 0x000fe20003f06270 */
[--C-:B------:R-:W-:Y:S01]  /*9bf0*/  @!P3 IMAD.IADD R205, R205, 0x1, -R2.reuse ;  /* 0x00000001cdcdb824 */ /* 0x100fe200078e0a02 */
[----:B------:R-:W-:Y:S01]  /*9c00*/  IABS R211, R208 ;  /* 0x000000d000d37213 */ /* 0x000fe20000000000 */
[----:B------:R-:W-:Y:S01]  /*9c10*/  @!P6 IMAD.IADD R206, R206, 0x1, -R2 ;  /* 0x00000001cecee824 */ /* 0x000fe200078e0a02 */
[----:B------:R-:W-:Y:S01]  /*9c20*/  ISETP.GE.AND P1, PT, R208, RZ, PT ;  /* 0x000000ffd000720c */ /* 0x000fe20003f26270 */
[----:B------:R-:W-:Y:S01]  /*9c30*/  IMAD.HI.U32 R208, R250, R209, RZ ;  /* 0x000000d1fad07227 */ /* 0x000fe200078e00ff */
[----:B------:R-:W-:-:S02]  /*9c40*/  ISETP.GT.U32.AND P3, PT, R2, R205, PT ;  /* 0x000000cd0200720c */ /* 0x000fc40003f64070 */
[----:B------:R-:W-:Y:S01]  /*9c50*/  ISETP.GT.U32.AND P6, PT, R2, R206, PT ;  /* 0x000000ce0200720c */ /* 0x000fe20003fc4070 */
[----:B------:R-:W-:-:S04]  /*9c60*/  IMAD.HI.U32 R207, R250, R211, RZ ;  /* 0x000000d3facf7227 */ /* 0x000fc800078e00ff */
[----:B------:R-:W-:Y:S02]  /*9c70*/  IMAD.MOV R207, RZ, RZ, -R207 ;  /* 0x000000ffffcf7224 */ /* 0x000fe400078e0acf */
[----:B------:R-:W-:Y:S02]  /*9c80*/  IMAD.MOV R208, RZ, RZ, -R208 ;  /* 0x000000ffffd07224 */ /* 0x000fe400078e0ad0 */
[C---:B------:R-:W-:Y:S02]  /*9c90*/  IMAD R207, R2.reuse, R207, R211 ;  /* 0x000000cf02cf7224 */ /* 0x040fe400078e02d3 */
[C---:B------:R-:W-:Y:S02]  /*9ca0*/  IMAD R208, R2.reuse, R208, R209 ;  /* 0x000000d002d07224 */ /* 0x040fe400078e02d1 */
[----:B------:R-:W-:Y:S01]  /*9cb0*/  @!P4 IMAD.MOV R199, RZ, RZ, -R199 ;  /* 0x000000ffffc7c224 */ /* 0x000fe200078e0ac7 */
[----:B------:R-:W-:Y:S01]  /*9cc0*/  ISETP.GT.U32.AND P4, PT, R2, R203, PT ;  /* 0x000000cb0200720c */ /* 0x000fe20003f84070 */
[----:B------:R-:W-:Y:S01]  /*9cd0*/  @!P0 IMAD.MOV R200, RZ, RZ, -R200 ;  /* 0x000000ffffc88224 */ /* 0x000fe200078e0ac8 */
[----:B------:R-:W-:Y:S01]  /*9ce0*/  ISETP.GE.AND P0, PT, R213, RZ, PT ;  /* 0x000000ffd500720c */ /* 0x000fe20003f06270 */
[--C-:B------:R-:W-:Y:S01]  /*9cf0*/  @!P3 IMAD.IADD R205, R205, 0x1, -R2.reuse ;  /* 0x00000001cdcdb824 */ /* 0x100fe200078e0a02 */
[----:B------:R-:W-:Y:S01]  /*9d00*/  IABS R213, R218 ;  /* 0x000000da00d57213 */ /* 0x000fe20000000000 */
[----:B------:R-:W-:Y:S01]  /*9d10*/  @!P6 IMAD.IADD R206, R206, 0x1, -R2 ;  /* 0x00000001cecee824 */ /* 0x000fe200078e0a02 */
[----:B------:R-:W-:Y:S01]  /*9d20*/  ISETP.GT.U32.AND P3, PT, R2, R207, PT ;  /* 0x000000cf0200720c */ /* 0x000fe20003f64070 */
[----:B------:R-:W-:Y:S01]  /*9d30*/  IMAD.HI.U32 R210, R250, R215, RZ ;  /* 0x000000d7fad27227 */ /* 0x000fe200078e00ff */
[----:B------:R-:W-:-:S03]  /*9d40*/  ISETP.GT.U32.AND P6, PT, R2, R208, PT ;  /* 0x000000d00200720c */ /* 0x000fc60003fc4070 */
[----:B------:R-:W-:-:S04]  /*9d50*/  IMAD.HI.U32 R209, R250, R213, RZ ;  /* 0x000000d5fad17227 */ /* 0x000fc800078e00ff */
[----:B------:R-:W-:Y:S02]  /*9d60*/  IMAD.MOV R209, RZ, RZ, -R209 ;  /* 0x000000ffffd17224 */ /* 0x000fe400078e0ad1 */
[----:B------:R-:W-:Y:S01]  /*9d70*/  @!P4 IMAD.IADD R203, R203, 0x1, -R2 ;  /* 0x00000001cbcbc824 */ /* 0x000fe200078e0a02 */
[----:B------:R-:W-:Y:S01]  /*9d80*/  ISETP.GE.AND P4, PT, R214, RZ, PT ;  /* 0x000000ffd600720c */ /* 0x000fe20003f86270 */
[----:B------:R-:W-:Y:S01]  /*9d90*/  IMAD.MOV R210, RZ, RZ, -R210 ;  /* 0x000000ffffd27224 */ /* 0x000fe200078e0ad2 */
[----:B------:R-:W-:Y:S01]  /*9da0*/  LOP3.LUT R214, R247, 0x1b0, RZ, 0xfc, !PT ;  /* 0x000001b0f7d67812 */ /* 0x000fe200078efcff */
[--C-:B------:R-:W-:Y:S01]  /*9db0*/  @!P3 IMAD.IADD R207, R207, 0x1, -R2.reuse ;  /* 0x00000001cfcfb824 */ /* 0x100fe200078e0a02 */
[----:B------:R-:W-:Y:S01]  /*9dc0*/  ISETP.GE.AND P3, PT, R212, RZ, PT ;  /* 0x000000ffd400720c */ /* 0x000fe20003f66270 */
[----:B------:R-:W-:Y:S01]  /*9dd0*/  IMAD R209, R2, R209, R213 ;  /* 0x000000d102d17224 */ /* 0x000fe200078e02d5 */
[----:B------:R-:W-:Y:S01]  /*9de0*/  IABS R213, R214 ;  /* 0x000000d600d57213 */ /* 0x000fe20000000000 */
[----:B------:R-:W-:-:S02]  /*9df0*/  @!P6 IMAD.IADD R208, R208, 0x1, -R2 ;  /* 0x00000001d0d0e824 */ /* 0x000fc400078e0a02 */
[C---:B------:R-:W-:Y:S02]  /*9e00*/  IMAD R210, R2.reuse, R210, R215 ;  /* 0x000000d202d27224 */ /* 0x040fe400078e02d7 */
[----:B------:R-:W-:Y:S01]  /*9e10*/  @!P5 IMAD.MOV R203, RZ, RZ, -R203 ;  /* 0x000000ffffcbd224 */ /* 0x000fe200078e0acb */
[C---:B------:R-:W-:Y:S01]  /*9e20*/  ISETP.GT.U32.AND P5, PT, R2.reuse, R207, PT ;  /* 0x000000cf0200720c */ /* 0x040fe20003fa4070 */
[----:B------:R-:W-:Y:S01]  /*9e30*/  @!P0 IMAD.MOV R204, RZ, RZ, -R204 ;  /* 0x000000ffffcc8224 */ /* 0x000fe200078e0acc */
[----:B------:R-:W-:Y:S01]  /*9e40*/  ISETP.GT.U32.AND P6, PT, R2, R208, PT ;  /* 0x000000d00200720c */ /* 0x000fe20003fc4070 */
[----:B------:R-:W-:Y:S01]  /*9e50*/  IMAD.HI.U32 R211, R250, R217, RZ ;  /* 0x000000d9fad37227 */ /* 0x000fe200078e00ff */
[----:B------:R-:W-:-:S03]  /*9e60*/  ISETP.GT.U32.AND P0, PT, R2, R209, PT ;  /* 0x000000d10200720c */ /* 0x000fc60003f04070 */
[----:B------:R-:W-:Y:S01]  /*9e70*/  @!P2 IMAD.MOV R205, RZ, RZ, -R205 ;  /* 0x000000ffffcda224 */ /* 0x000fe200078e0acd */
[----:B------:R-:W-:Y:S01]  /*9e80*/  ISETP.GT.U32.AND P2, PT, R2, R210, PT ;  /* 0x000000d20200720c */ /* 0x000fe20003f44070 */
[----:B------:R-:W-:Y:S02]  /*9e90*/  IMAD.MOV R211, RZ, RZ, -R211 ;  /* 0x000000ffffd37224 */ /* 0x000fe400078e0ad3 */
[----:B------:R-:W-:-:S04]  /*9ea0*/  IMAD.HI.U32 R212, R250, R213, RZ ;  /* 0x000000d5fad47227 */ /* 0x000fc800078e00ff */
[C---:B------:R-:W-:Y:S02]  /*9eb0*/  IMAD R211, R2.reuse, R211, R217 ;  /* 0x000000d302d37224 */ /* 0x040fe400078e02d9 */
[----:B------:R-:W-:Y:S02]  /*9ec0*/  IMAD.MOV R212, RZ, RZ, -R212 ;  /* 0x000000ffffd47224 */ /* 0x000fe400078e0ad4 */
[--C-:B------:R-:W-:Y:S01]  /*9ed0*/  @!P5 IMAD.IADD R207, R207, 0x1, -R2.reuse ;  /* 0x00000001cfcfd824 */ /* 0x100fe200078e0a02 */
[----:B------:R-:W-:Y:S01]  /*9ee0*/  ISETP.GT.U32.AND P5, PT, R2, R211, PT ;  /* 0x000000d30200720c */ /* 0x000fe20003fa4070 */
[--C-:B------:R-:W-:Y:S01]  /*9ef0*/  @!P6 IMAD.IADD R208, R208, 0x1, -R2.reuse ;  /* 0x00000001d0d0e824 */ /* 0x100fe200078e0a02 */
[----:B------:R-:W-:Y:S01]  /*9f00*/  ISETP.GE.AND P6, PT, R219, RZ, PT ;  /* 0x000000ffdb00720c */ /* 0x000fe20003fc6270 */
[----:B------:R-:W-:Y:S01]  /*9f10*/  @!P0 IMAD.IADD R209, R209, 0x1, -R2 ;  /* 0x00000001d1d18824 */ /* 0x000fe200078e0a02 */
[----:B------:R-:W-:Y:S01]  /*9f20*/  ISETP.GE.AND P0, PT, R216, RZ, PT ;  /* 0x000000ffd800720c */ /* 0x000fe20003f06270 */
[----:B------:R-:W-:Y:S01]  /*9f30*/  IMAD R212, R2, R212, R213 ;  /* 0x000000d402d47224 */ /* 0x000fe200078e02d5 */
[----:B------:R-:W-:Y:S01]  /*9f40*/  LOP3.LUT R216, R247, 0x1b4, RZ, 0xfc, !PT ;  /* 0x000001b4f7d87812 */ /* 0x000fe200078efcff */
[----:B------:R-:W-:Y:S01]  /*9f50*/  @!P4 IMAD.MOV R206, RZ, RZ, -R206 ;  /* 0x000000ffffcec224 */ /* 0x000fe200078e0ace */
[----:B------:R-:W-:Y:S01]  /*9f60*/  ISETP.GE.AND P4, PT, R218, RZ, PT ;  /* 0x000000ffda00720c */ /* 0x000fe20003f86270 */
[----:B------:R-:W-:Y:S01]  /*9f70*/  @!P2 IMAD.IADD R210, R210, 0x1, -R2 ;  /* 0x00000001d2d2a824 */ /* 0x000fe200078e0a02 */
[C---:B------:R-:W-:Y:S01]  /*9f80*/  ISETP.GT.U32.AND P2, PT, R2.reuse, R209, PT ;  /* 0x000000d10200720c */ /* 0x040fe20003f44070 */
[----:B------:R-:W-:Y:S01]  /*9f90*/  @!P3 IMAD.MOV R208, RZ, RZ, -R208 ;  /* 0x000000ffffd0b224 */ /* 0x000fe200078e0ad0 */
[C---:B------:R-:W-:Y:S01]  /*9fa0*/  ISETP.GT.U32.AND P3, PT, R2.reuse, R212, PT ;  /* 0x000000d40200720c */ /* 0x040fe20003f64070 */
[----:B------:R-:W-:Y:S01]  /*9fb0*/  @!P5 IMAD.IADD R211, R211, 0x1, -R2 ;  /* 0x00000001d3d3d824 */ /* 0x000fe200078e0a02 */
[----:B------:R-:W-:Y:S01]  /*9fc0*/  LOP3.LUT R218, R247, 0x1b2, RZ, 0xfc, !PT ;  /* 0x000001b2f7da7812 */ /* 0x000fe200078efcff */
[----:B------:R-:W-:Y:S01]  /*9fd0*/  @!P1 IMAD.MOV R207, RZ, RZ, -R207 ;  /* 0x000000ffffcf9224 */ /* 0x000fe200078e0acf */
[----:B------:R-:W-:-:S02]  /*9fe0*/  ISETP.GT.U32.AND P1, PT, R2, R210, PT ;  /* 0x000000d20200720c */ /* 0x000fc40003f24070 */
[----:B------:R-:W-:Y:S02]  /*9ff0*/  IABS R215, R218 ;  /* 0x000000da00d77213 */ /* 0x000fe40000000000 */
[----:B------:R-:W-:Y:S02]  /*a000*/  IABS R217, R216 ;  /* 0x000000d800d97213 */ /* 0x000fe40000000000 */
[----:B------:R-:W-:Y:S01]  /*a010*/  ISETP.GT.U32.AND P5, PT, R2, R211, PT ;  /* 0x000000d30200720c */ /* 0x000fe20003fa4070 */
[----:B------:R-:W-:Y:S01]  /*a020*/  IMAD.HI.U32 R213, R250, R215, RZ ;  /* 0x000000d7fad57227 */ /* 0x000fe200078e00ff */
[----:B------:R-:W-:-:S03]  /*a030*/  IABS R219, R220 ;  /* 0x000000dc00db7213 */ /* 0x000fc60000000000 */
[--C-:B------:R-:W-:Y:S01]  /*a040*/  @!P2 IMAD.IADD R209, R209, 0x1, -R2.reuse ;  /* 0x00000001d1d1a824 */ /* 0x100fe200078e0a02 */
[----:B------:R-:W-:Y:S01]  /*a050*/  ISETP.GE.AND P2, PT, R214, RZ, PT ;  /* 0x000000ffd600720c */ /* 0x000fe20003f46270 */
[----:B------:R-:W-:Y:S01]  /*a060*/  @!P3 IMAD.IADD R212, R212, 0x1, -R2 ;  /* 0x00000001d4d4b824 */ /* 0x000fe200078e0a02 */
[----:B------:R-:W-:Y:S01]  /*a070*/  ISETP.GE.AND P3, PT, R216, RZ, PT ;  /* 0x000000ffd800720c */ /* 0x000fe20003f66270 */
[----:B------:R-:W-:Y:S02]  /*a080*/  IMAD.MOV R213, RZ, RZ, -R213 ;  /* 0x000000ffffd57224 */ /* 0x000fe400078e0ad5 */
[----:B------:R-:W-:-:S04]  /*a090*/  IMAD.HI.U32 R214, R250, R217, RZ ;  /* 0x000000d9fad67227 */ /* 0x000fc800078e00ff */
[----:B------:R-:W-:Y:S01]  /*a0a0*/  @!P4 IMAD.MOV R209, RZ, RZ, -R209 ;  /* 0x000000ffffd1c224 */ /* 0x000fe200078e0ad1 */
[C---:B------:R-:W-:Y:S01]  /*a0b0*/  ISETP.GT.U32.AND P4, PT, R2.reuse, R212, PT ;  /* 0x000000d40200720c */ /* 0x040fe20003f84070 */
[----:B------:R-:W-:Y:S02]  /*a0c0*/  IMAD R213, R2, R213, R215 ;  /* 0x000000d502d57224 */ /* 0x000fe400078e02d7 */
[----:B------:R-:W-:Y:S02]  /*a0d0*/  IMAD.MOV R214, RZ, RZ, -R214 ;  /* 0x000000ffffd67224 */ /* 0x000fe400078e0ad6 */
[----:B------:R-:W-:-:S04]  /*a0e0*/  IMAD.HI.U32 R215, R250, R219, RZ ;  /* 0x000000dbfad77227 */ /* 0x000fc800078e00ff */
[--C-:B------:R-:W-:Y:S01]  /*a0f0*/  @!P1 IMAD.IADD R210, R210, 0x1, -R2.reuse ;  /* 0x00000001d2d29824 */ /* 0x100fe200078e0a02 */
[----:B------:R-:W-:Y:S01]  /*a100*/  ISETP.GE.AND P1, PT, R218, RZ, PT ;  /* 0x000000ffda00720c */ /* 0x000fe20003f26270 */
[C---:B------:R-:W-:Y:S01]  /*a110*/  IMAD R214, R2.reuse, R214, R217 ;  /* 0x000000d602d67224 */ /* 0x040fe200078e02d9 */
[----:B------:R-:W-:Y:S01]  /*a120*/  LOP3.LUT R218, R247, 0x1b8, RZ, 0xfc, !PT ;  /* 0x000001b8f7da7812 */ /* 0x000fe200078efcff */
[----:B------:R-:W-:Y:S02]  /*a130*/  IMAD.MOV R215, RZ, RZ, -R215 ;  /* 0x000000ffffd77224 */ /* 0x000fe400078e0ad7 */
[----:B------:R-:W-:Y:S01]  /*a140*/  @!P5 IMAD.IADD R211, R211, 0x1, -R2 ;  /* 0x00000001d3d3d824 */ /* 0x000fe200078e0a02 */
[C---:B------:R-:W-:Y:S01]  /*a150*/  ISETP.GT.U32.AND P5, PT, R2.reuse, R213, PT ;  /* 0x000000d50200720c */ /* 0x040fe20003fa4070 */
[----:B------:R-:W-:Y:S01]  /*a160*/  @!P6 IMAD.MOV R210, RZ, RZ, -R210 ;  /* 0x000000ffffd2e224 */ /* 0x000fe200078e0ad2 */
[C---:B------:R-:W-:Y:S01]  /*a170*/  ISETP.GT.U32.AND P6, PT, R2.reuse, R214, PT ;  /* 0x000000d60200720c */ /* 0x040fe20003fc4070 */
[----:B------:R-:W-:Y:S01]  /*a180*/  IMAD R215, R2, R215, R219 ;  /* 0x000000d702d77224 */ /* 0x000fe200078e02db */
[----:B------:R-:W-:Y:S01]  /*a190*/  IABS R221, R218 ;  /* 0x000000da00dd7213 */ /* 0x000fe20000000000 */
[----:B------:R-:W-:-:S02]  /*a1a0*/  @!P4 IMAD.IADD R212, R212, 0x1, -R2 ;  /* 0x00000001d4d4c824 */ /* 0x000fc400078e0a02 */
[----:B------:R-:W-:Y:S01]  /*a1b0*/  IMAD.HI.U32 R217, R250, R223, RZ ;  /* 0x000000dffad97227 */ /* 0x000fe200078e00ff */
[----:B------:R-:W-:-:S03]  /*a1c0*/  ISETP.GT.U32.AND P4, PT, R2, R215, PT ;  /* 0x000000d70200720c */ /* 0x000fc60003f84070 */
[----:B------:R-:W-:-:S04]  /*a1d0*/  IMAD.HI.U32 R216, R250, R221, RZ ;  /* 0x000000ddfad87227 */ /* 0x000fc800078e00ff */
[--C-:B------:R-:W-:Y:S02]  /*a1e0*/  @!P5 IMAD.IADD R213, R213, 0x1, -R2.reuse ;  /* 0x00000001d5d5d824 */ /* 0x100fe400078e0a02 */
[--C-:B------:R-:W-:Y:S01]  /*a1f0*/  @!P6 IMAD.IADD R214, R214, 0x1, -R2.reuse ;  /* 0x00000001d6d6e824 */ /* 0x100fe200078e0a02 */
[----:B------:R-:W-:Y:S01]  /*a200*/  ISETP.GE.AND P6, PT, R222, RZ, PT ;  /* 0x000000ffde00720c */ /* 0x000fe20003fc6270 */
[----:B------:R-:W-:Y:S01]  /*a210*/  IMAD.MOV R217, RZ, RZ, -R217 ;  /* 0x000000ffffd97224 */ /* 0x000fe200078e0ad9 */
[C---:B------:R-:W-:Y:S01]  /*a220*/  ISETP.GT.U32.AND P5, PT, R2.reuse, R213, PT ;  /* 0x000000d50200720c */ /* 0x040fe20003fa4070 */
[----:B------:R-:W-:Y:S01]  /*a230*/  @!P4 IMAD.IADD R215, R215, 0x1, -R2 ;  /* 0x00000001d7d7c824 */ /* 0x000fe200078e0a02 */
[----:B------:R-:W-:Y:S01]  /*a240*/  ISETP.GT.U32.AND P4, PT, R2, R214, PT ;  /* 0x000000d60200720c */ /* 0x000fe20003f84070 */
[----:B------:R-:W-:Y:S01]  /*a250*/  @!P0 IMAD.MOV R211, RZ, RZ, -R211 ;  /* 0x000000ffffd38224 */ /* 0x000fe200078e0ad3 */
[----:B------:R-:W-:Y:S01]  /*a260*/  ISETP.GE.AND P0, PT, R220, RZ, PT ;  /* 0x000000ffdc00720c */ /* 0x000fe20003f06270 */
[----:B------:R-:W-:Y:S01]  /*a270*/  IMAD.MOV R216, RZ, RZ, -R216 ;  /* 0x000000ffffd87224 */ /* 0x000fe200078e0ad8 */
[----:B------:R-:W-:Y:S01]  /*a280*/  LOP3.LUT R220, R247, 0x1bc, RZ, 0xfc, !PT ;  /* 0x000001bcf7dc7812 */ /* 0x000fe200078efcff */
        /* <DEDUP_REMOVED lines=13> */
[----:B------:R-:W-:-:S03]  /*a360*/  LOP3.LUT R222, R247, 0x1c0, RZ, 0xfc, !PT ;  /* 0x000001c0f7de7812 */ /* 0x000fc600078efcff */
[----:B------:R-:W-:Y:S01]  /*a370*/  IMAD.MOV R218, RZ, RZ, -R218 ;  /* 0x000000ffffda7224 */ /* 0x000fe200078e0ada */
[----:B------:R-:W-:Y:S01]  /*a380*/  IABS R225, R222 ;  /* 0x000000de00e17213 */ /* 0x000fe20000000000 */
[----:B------:R-:W-:Y:S02]  /*a390*/  @!P3 IMAD.MOV R214, RZ, RZ, -R214 ;  /* 0x000000ffffd6b224 */ /* 0x000fe400078e0ad6 */
[----:B------:R-:W-:Y:S02]  /*a3a0*/  IMAD R218, R2, R218, R219 ;  /* 0x000000da02da7224 */ /* 0x000fe400078e02db */
[--C-:B------:R-:W-:Y:S02]  /*a3b0*/  @!P4 IMAD.IADD R217, R217, 0x1, -R2.reuse ;  /* 0x00000001d9d9c824 */ /* 0x100fe400078e0a02 */
[----:B------:R-:W-:Y:S01]  /*a3c0*/  @!P1 IMAD.IADD R216, R216, 0x1, -R2 ;  /* 0x00000001d8d89824 */ /* 0x000fe200078e0a02 */
[----:B------:R-:W-:Y:S01]  /*a3d0*/  ISETP.GT.U32.AND P1, PT, R2, R218, PT ;  /* 0x000000da0200720c */ /* 0x000fe20003f24070 */
[----:B------:R-:W-:Y:S01]  /*a3e0*/  IMAD.HI.U32 R219, R250, R223, RZ ;  /* 0x000000dffadb7227 */ /* 0x000fe200078e00ff */
[----:B------:R-:W-:-:S02]  /*a3f0*/  ISETP.GT.U32.AND P3, PT, R2, R217, PT ;  /* 0x000000d90200720c */ /* 0x000fc40003f64070 */
[----:B------:R-:W-:Y:S01]  /*a400*/  ISETP.GT.U32.AND P4, PT, R2, R216, PT ;  /* 0x000000d80200720c */ /* 0x000fe20003f84070 */
[----:B------:R-:W-:-:S04]  /*a410*/  IMAD.HI.U32 R221, R250, R227, RZ ;  /* 0x000000e3fadd7227 */ /* 0x000fc800078e00ff */
[--C-:B------:R-:W-:Y:S01]  /*a420*/  @!P2 IMAD.IADD R215, R215, 0x1, -R2.reuse ;  /* 0x00000001d7d7a824 */ /* 0x100fe200078e0a02 */
[----:B------:R-:W-:Y:S01]  /*a430*/  ISETP.GE.AND P2, PT, R220, RZ, PT ;  /* 0x000000ffdc00720c */ /* 0x000fe20003f46270 */
[----:B------:R-:W-:Y:S02]  /*a440*/  IMAD.MOV R219, RZ, RZ, -R219 ;  /* 0x000000ffffdb7224 */ /* 0x000fe400078e0adb */
[----:B------:R-:W-:Y:S02]  /*a450*/  IMAD.MOV R221, RZ, RZ, -R221 ;  /* 0x000000ffffdd7224 */ /* 0x000fe400078e0add */
[----:B------:R-:W-:Y:S01]  /*a460*/  @!P0 IMAD.MOV R215, RZ, RZ, -R215 ;  /* 0x000000ffffd78224 */ /* 0x000fe200078e0ad7 */
[----:B------:R-:W-:Y:S01]  /*a470*/  ISETP.GE.AND P0, PT, R226, RZ, PT ;  /* 0x000000ffe200720c */ /* 0x000fe20003f06270 */
[----:B------:R-:W-:Y:S01]  /*a480*/  IMAD R219, R2, R219, R223 ;  /* 0x000000db02db7224 */ /* 0x000fe200078e02df */
[----:B------:R-:W-:Y:S01]  /*a490*/  LOP3.LUT R226, R247, 0x1c4, RZ, 0xfc, !PT ;  /* 0x000001c4f7e27812 */ /* 0x000fe200078efcff */
[----:B------:R-:W-:-:S02]  /*a4a0*/  @!P1 IMAD.IADD R218, R218, 0x1, -R2 ;  /* 0x00000001dada9824 */ /* 0x000fc400078e0a02 */
[C---:B------:R-:W-:Y:S01]  /*a4b0*/  IMAD R221, R2.reuse, R221, R227 ;  /* 0x000000dd02dd7224 */ /* 0x040fe200078e02e3 */
[----:B------:R-:W-:Y:S01]  /*a4c0*/  IABS R223, R226 ;  /* 0x000000e200df7213 */ /* 0x000fe20000000000 */
[----:B------:R-:W-:Y:S01]  /*a4d0*/  @!P3 IMAD.IADD R217, R217, 0x1, -R2 ;  /* 0x00000001d9d9b824 */ /* 0x000fe200078e0a02 */
[----:B------:R-:W-:Y:S01]  /*a4e0*/  ISETP.GT.U32.AND P1, PT, R2, R218, PT ;  /* 0x000000da0200720c */ /* 0x000fe20003f24070 */
[----:B------:R-:W-:Y:S01]  /*a4f0*/  IMAD.HI.U32 R220, R250, R225, RZ ;  /* 0x000000e1fadc7227 */ /* 0x000fe200078e00ff */
[----:B------:R-:W-:-:S03]  /*a500*/  IABS R227, R228 ;  /* 0x000000e400e37213 */ /* 0x000fc60000000000 */
[----:B------:R-:W-:Y:S01]  /*a510*/  @!P4 IMAD.IADD R216, R216, 0x1, -R2 ;  /* 0x00000001d8d8c824 */ /* 0x000fe200078e0a02 */
[C---:B------:R-:W-:Y:S01]  /*a520*/  ISETP.GT.U32.AND P4, PT, R2.reuse, R219, PT ;  /* 0x000000db0200720c */ /* 0x040fe20003f84070 */
[----:B------:R-:W-:Y:S01]  /*a530*/  @!P6 IMAD.MOV R217, RZ, RZ, -R217 ;  /* 0x000000ffffd9e224 */ /* 0x000fe200078e0ad9 */
[----:B------:R-:W-:Y:S01]  /*a540*/  ISETP.GT.U32.AND P6, PT, R2, R221, PT ;  /* 0x000000dd0200720c */ /* 0x000fe20003fc4070 */
[----:B------:R-:W-:Y:S02]  /*a550*/  IMAD.MOV R220, RZ, RZ, -R220 ;  /* 0x000000ffffdc7224 */ /* 0x000fe400078e0adc */
[----:B------:R-:W-:Y:S01]  /*a560*/  @!P5 IMAD.MOV R216, RZ, RZ, -R216 ;  /* 0x000000ffffd8d224 */ /* 0x000fe200078e0ad8 */
[----:B------:R-:W-:Y:S01]  /*a570*/  ISETP.GE.AND P5, PT, R222, RZ, PT ;  /* 0x000000ffde00720c */ /* 0x000fe20003fa6270 */
[----:B------:R-:W-:Y:S01]  /*a580*/  IMAD R220, R2, R220, R225 ;  /* 0x000000dc02dc7224 */ /* 0x000fe200078e02e1 */
[----:B------:R-:W-:Y:S01]  /*a590*/  IABS R225, R229 ;  /* 0x000000e500e17213 */ /* 0x000fe20000000000 */
[----:B------:R-:W-:-:S03]  /*a5a0*/  IMAD.HI.U32 R222, R250, R223, RZ ;  /* 0x000000dffade7227 */ /* 0x000fc600078e00ff */
[----:B------:R-:W-:Y:S01]  /*a5b0*/  ISETP.GT.U32.AND P3, PT, R2, R220, PT ;  /* 0x000000dc0200720c */ /* 0x000fe20003f64070 */
[----:B------:R-:W-:Y:S02]  /*a5c0*/  IMAD.MOV R222, RZ, RZ, -R222 ;  /* 0x000000ffffde7224 */ /* 0x000fe400078e0ade */
[--C-:B------:R-:W-:Y:S01]  /*a5d0*/  @!P1 IMAD.IADD R218, R218, 0x1, -R2.reuse ;  /* 0x00000001dada9824 */ /* 0x100fe200078e0a02 */
[----:B------:R-:W-:Y:S01]  /*a5e0*/  ISETP.GE.AND P1, PT, R224, RZ, PT ;  /* 0x000000ffe000720c */ /* 0x000fe20003f26270 */
[--C-:B------:R-:W-:Y:S02]  /*a5f0*/  @!P4 IMAD.IADD R219, R219, 0x1, -R2.reuse ;  /* 0x00000001dbdbc824 */ /* 0x100fe400078e0a02 */
[C---:B------:R-:W-:Y:S02]  /*a600*/  IMAD R222, R2.reuse, R222, R223 ;  /* 0x000000de02de7224 */ /* 0x040fe400078e02df */
[----:B------:R-:W-:Y:S01]  /*a610*/  @!P6 IMAD.IADD R221, R221, 0x1, -R2 ;  /* 0x00000001dddde824 */ /* 0x000fe200078e0a02 */
[C---:B------:R-:W-:Y:S01]  /*a620*/  ISETP.GT.U32.AND P4, PT, R2.reuse, R219, PT ;  /* 0x000000db0200720c */ /* 0x040fe20003f84070 */
[----:B------:R-:W-:Y:S01]  /*a630*/  @!P2 IMAD.MOV R218, RZ, RZ, -R218 ;  /* 0x000000ffffdaa224 */ /* 0x000fe200078e0ada */
[----:B------:R-:W-:Y:S01]  /*a640*/  ISETP.GT.U32.AND P2, PT, R2, R222, PT ;  /* 0x000000de0200720c */ /* 0x000fe20003f44070 */
[----:B------:R-:W-:Y:S01]  /*a650*/  IMAD.HI.U32 R223, R250, R225, RZ ;  /* 0x000000e1fadf7227 */ /* 0x000fe200078e00ff */
[----:B------:R-:W-:-:S03]  /*a660*/  ISETP.GT.U32.AND P6, PT, R2, R221, PT ;  /* 0x000000dd0200720c */ /* 0x000fc60003fc4070 */
[----:B------:R-:W-:Y:S02]  /*a670*/  @!P3 IMAD.IADD R220, R220, 0x1, -R2 ;  /* 0x00000001dcdcb824 */ /* 0x000fe400078e0a02 */
[----:B------:R-:W-:Y:S02]  /*a680*/  IMAD.MOV R223, RZ, RZ, -R223 ;  /* 0x000000ffffdf7224 */ /* 0x000fe400078e0adf */
[----:B------:R-:W-:Y:S01]  /*a690*/  IMAD.HI.U32 R224, R250, R227, RZ ;  /* 0x000000e3fae07227 */ /* 0x000fe200078e00ff */
[----:B------:R-:W-:-:S03]  /*a6a0*/  ISETP.GT.U32.AND P3, PT, R2, R220, PT ;  /* 0x000000dc0200720c */ /* 0x000fc60003f64070 */
[----:B------:R-:W-:Y:S02]  /*a6b0*/  IMAD R223, R2, R223, R225 ;  /* 0x000000df02df7224 */ /* 0x000fe400078e02e1 */
[--C-:B------:R-:W-:Y:S01]  /*a6c0*/  @!P4 IMAD.IADD R219, R219, 0x1, -R2.reuse ;  /* 0x00000001dbdbc824 */ /* 0x100fe200078e0a02 */
[----:B------:R-:W-:Y:S01]  /*a6d0*/  ISETP.GE.AND P4, PT, R226, RZ, PT ;  /* 0x000000ffe200720c */ /* 0x000fe20003f86270 */
[--C-:B------:R-:W-:Y:S01]  /*a6e0*/  @!P6 IMAD.IADD R221, R221, 0x1, -R2.reuse ;  /* 0x00000001dddde824 */ /* 0x100fe200078e0a02 */
[----:B------:R-:W-:Y:S01]  /*a6f0*/  ISETP.GT.U32.AND P6, PT, R2, R223, PT ;  /* 0x000000df0200720c */ /* 0x000fe20003fc4070 */
[----:B------:R-:W-:Y:S01]  /*a700*/  @!P2 IMAD.IADD R222, R222, 0x1, -R2 ;  /* 0x00000001dedea824 */ /* 0x000fe200078e0a02 */
[C---:B------:R-:W-:Y:S01]  /*a710*/  LOP3.LUT R226, R247.reuse, 0x1ca, RZ, 0xfc, !PT ;  /* 0x000001caf7e27812 */ /* 0x040fe200078efcff */
[----:B------:R-:W-:Y:S01]  /*a720*/  IMAD.MOV R224, RZ, RZ, -R224 ;  /* 0x000000ffffe07224 */ /* 0x000fe200078e0ae0 */
[----:B------:R-:W-:Y:S01]  /*a730*/  ISETP.GE.AND P2, PT, R228, RZ, PT ;  /* 0x000000ffe400720c */ /* 0x000fe20003f46270 */
[----:B------:R-:W-:Y:S01]  /*a740*/  @!P0 IMAD.MOV R219, RZ, RZ, -R219 ;  /* 0x000000ffffdb8224 */ /* 0x000fe200078e0adb */
[C---:B------:R-:W-:Y:S01]  /*a750*/  ISETP.GT.U32.AND P0, PT, R2.reuse, R222, PT ;  /* 0x000000de0200720c */ /* 0x040fe20003f04070 */
[----:B------:R-:W-:Y:S01]  /*a760*/  IMAD R224, R2, R224, R227 ;  /* 0x000000e002e07224 */ /* 0x000fe200078e02e3 */
[----:B------:R-:W-:Y:S01]  /*a770*/  LOP3.LUT R228, R247, 0x1ce, RZ, 0xfc, !PT ;  /* 0x000001cef7e47812 */ /* 0x000fe200078efcff */
[----:B------:R-:W-:Y:S01]  /*a780*/  @!P3 IMAD.IADD R220, R220, 0x1, -R2 ;  /* 0x00000001dcdcb824 */ /* 0x000fe200078e0a02 */
[----:B------:R-:W-:Y:S01]  /*a790*/  ISETP.GE.AND P3, PT, R229, RZ, PT ;  /* 0x000000ffe500720c */ /* 0x000fe20003f66270 */
[----:B------:R-:W-:Y:S01]  /*a7a0*/  @!P1 IMAD.MOV R221, RZ, RZ, -R221 ;  /* 0x000000ffffdd9224 */ /* 0x000fe200078e0add */
[----:B------:R-:W-:Y:S01]  /*a7b0*/  IABS R229, R226 ;  /* 0x000000e200e57213 */ /* 0x000fe20000000000 */
[----:B------:R-:W-:Y:S01]  /*a7c0*/  @!P5 IMAD.MOV R220, RZ, RZ, -R220 ;  /* 0x000000ffffdcd224 */ /* 0x000fe200078e0adc */
[----:B------:R-:W-:Y:S01]  /*a7d0*/  ISETP.GT.U32.AND P1, PT, R2, R224, PT ;  /* 0x000000e00200720c */ /* 0x000fe20003f24070 */
[----:B------:R-:W-:Y:S01]  /*a7e0*/  @!P6 IMAD.IADD R223, R223, 0x1, -R2 ;  /* 0x00000001dfdfe824 */ /* 0x000fe200078e0a02 */
[----:B------:R-:W-:Y:S01]  /*a7f0*/  ISETP.GE.AND P5, PT, R226, RZ, PT ;  /* 0x000000ffe200720c */ /* 0x000fe20003fa6270 */
[----:B------:R-:W-:Y:S01]  /*a800*/  IMAD.HI.U32 R225, R250, R229, RZ ;  /* 0x000000e5fae17227 */ /* 0x000fe200078e00ff */
[----:B------:R-:W-:-:S02]  /*a810*/  LOP3.LUT R226, R247, 0x1cc, RZ, 0xfc, !PT ;  /* 0x000001ccf7e27812 */ /* 0x000fc400078efcff */
[----:B------:R-:W-:Y:S01]  /*a820*/  ISETP.GT.U32.AND P6, PT, R2, R223, PT ;  /* 0x000000df0200720c */ /* 0x000fe20003fc4070 */
[----:B------:R-:W-:Y:S01]  /*a830*/  @!P0 IMAD.IADD R222, R222, 0x1, -R2 ;  /* 0x00000001dede8824 */ /* 0x000fe200078e0a02 */
[----:B------:R-:W-:Y:S01]  /*a840*/  ISETP.GE.AND P0, PT, R226, RZ, PT ;  /* 0x000000ffe200720c */ /* 0x000fe20003f06270 */
[----:B------:R-:W-:Y:S01]  /*a850*/  IMAD.MOV R225, RZ, RZ, -R225 ;  /* 0x000000ffffe17224 */ /* 0x000fe200078e0ae1 */
[----:B------:R-:W-:Y:S01]  /*a860*/  IABS R226, R226 ;  /* 0x000000e200e27213 */ /* 0x000fe20000000000 */
[----:B------:R-:W-:Y:S01]  /*a870*/  @!P4 IMAD.MOV R222, RZ, RZ, -R222 ;  /* 0x000000ffffdec224 */ /* 0x000fe200078e0ade */
[----:B------:R-:W-:Y:S01]  /*a880*/  IABS R227, R228 ;  /* 0x000000e400e37213 */ /* 0x000fe20000000000 */
[----:B------:R-:W-:Y:S02]  /*a890*/  IMAD R225, R2, R225, R229 ;  /* 0x000000e102e17224 */ /* 0x000fe400078e02e5 */
[----:B------:R-:W-:Y:S02]  /*a8a0*/  @!P1 IMAD.IADD R224, R224, 0x1, -R2 ;  /* 0x00000001e0e09824 */ /* 0x000fe400078e0a02 */
[----:B------:R-:W-:Y:S01]  /*a8b0*/  IMAD.MOV.U32 R229, RZ, RZ, R226 ;  /* 0x000000ffffe57224 */ /* 0x000fe200078e00e2 */
[C---:B------:R-:W-:Y:S01]  /*a8c0*/  ISETP.GT.U32.AND P4, PT, R2.reuse, R225, PT ;  /* 0x000000e10200720c */ /* 0x040fe20003f84070 */
[----:B------:R-:W-:Y:S01]  /*a8d0*/  @!P6 IMAD.IADD R223, R223, 0x1, -R2 ;  /* 0x00000001dfdfe824 */ /* 0x000fe200078e0a02 */
[----:B------:R-:W-:Y:S01]  /*a8e0*/  ISETP.GT.U32.AND P1, PT, R2, R224, PT ;  /* 0x000000e00200720c */ /* 0x000fe20003f24070 */
[----:B------:R-:W-:Y:S01]  /*a8f0*/  IMAD.HI.U32 R226, R250, R229, RZ ;  /* 0x000000e5fae27227 */ /* 0x000fe200078e00ff */
[----:B------:R-:W-:-:S03]  /*a900*/  ISETP.GE.AND P6, PT, R228, RZ, PT ;  /* 0x000000ffe400720c */ /* 0x000fc60003fc6270 */
[----:B------:R-:W-:Y:S02]  /*a910*/  IMAD.MOV R226, RZ, RZ, -R226 ;  /* 0x000000ffffe27224 */ /* 0x000fe400078e0ae2 */
[----:B------:R-:W-:-:S04]  /*a920*/  IMAD.HI.U32 R228, R250, R227, RZ ;  /* 0x000000e3fae47227 */ /* 0x000fc800078e00ff */
[----:B------:R-:W-:Y:S02]  /*a930*/  IMAD R226, R2, R226, R229 ;  /* 0x000000e202e27224 */ /* 0x000fe400078e02e5 */
[----:B------:R-:W-:Y:S02]  /*a940*/  IMAD.MOV R229, RZ, RZ, -R228 ;  /* 0x000000ffffe57224 */ /* 0x000fe400078e0ae4 */
[----:B------:R-:W-:Y:S01]  /*a950*/  @!P1 IMAD.IADD R224, R224, 0x1, -R2 ;  /* 0x00000001e0e09824 */ /* 0x000fe200078e0a02 */
[C---:B------:R-:W-:Y:S01]  /*a960*/  ISETP.GT.U32.AND P1, PT, R2.reuse, R226, PT ;  /* 0x000000e20200720c */ /* 0x040fe20003f24070 */
[C---:B------:R-:W-:Y:S01]  /*a970*/  IMAD R227, R2.reuse, R229, R227 ;  /* 0x000000e502e37224 */ /* 0x040fe200078e02e3 */
[----:B------:R-:W-:Y:S01]  /*a980*/  IABS R229, R235 ;  /* 0x000000eb00e57213 */ /* 0x000fe20000000000 */
[----:B------:R-:W-:Y:S02]  /*a990*/  @!P2 IMAD.MOV R224, RZ, RZ, -R224 ;  /* 0x000000ffffe0a224 */ /* 0x000fe400078e0ae0 */
[----:B------:R-:W-:Y:S01]  /*a9a0*/  @!P4 IMAD.IADD R225, R225, 0x1, -R2 ;  /* 0x00000001e1e1c824 */ /* 0x000fe200078e0a02 */
[----:B------:R-:W-:Y:S01]  /*a9b0*/  ISETP.GT.U32.AND P2, PT, R2, R227, PT ;  /* 0x000000e30200720c */ /* 0x000fe20003f44070 */
[----:B------:R-:W-:-:S03]  /*a9c0*/  IMAD.HI.U32 R228, R250, R231, RZ ;  /* 0x000000e7fae47227 */ /* 0x000fc600078e00ff */
[----:B------:R-:W-:Y:S01]  /*a9d0*/  ISETP.GT.U32.AND P4, PT, R2, R225, PT ;  /* 0x000000e10200720c */ /* 0x000fe20003f84070 */
[----:B------:R-:W-:Y:S01]  /*a9e0*/  @!P3 IMAD.MOV R223, RZ, RZ, -R223 ;  /* 0x000000ffffdfb224 */ /* 0x000fe200078e0adf */
[----:B------:R-:W-:Y:S01]  /*a9f0*/  ISETP.GE.AND P3, PT, R230, RZ, PT ;  /* 0x000000ffe600720c */ /* 0x000fe20003f66270 */
[----:B------:R-:W-:-:S04]  /*aa00*/  IMAD.HI.U32 R230, R250, R229, RZ ;  /* 0x000000e5fae67227 */ /* 0x000fc800078e00ff */
[----:B------:R-:W-:Y:S02]  /*aa10*/  IMAD.MOV R228, RZ, RZ, -R228 ;  /* 0x000000ffffe47224 */ /* 0x000fe400078e0ae4 */
[----:B------:R-:W-:Y:S02]  /*aa20*/  @!P2 IMAD.IADD R227, R227, 0x1, -R2 ;  /* 0x00000001e3e3a824 */ /* 0x000fe400078e0a02 */
[----:B------:R-:W-:Y:S02]  /*aa30*/  IMAD.MOV R230, RZ, RZ, -R230 ;  /* 0x000000ffffe67224 */ /* 0x000fe400078e0ae6 */
[----:B------:R-:W-:Y:S01]  /*aa40*/  @!P4 IMAD.IADD R225, R225, 0x1, -R2 ;  /* 0x00000001e1e1c824 */ /* 0x000fe200078e0a02 */
[C---:B------:R-:W-:Y:S01]  /*aa50*/  ISETP.GT.U32.AND P2, PT, R2.reuse, R227, PT ;  /* 0x000000e30200720c */ /* 0x040fe20003f44070 */
[C---:B------:R-:W-:Y:S01]  /*aa60*/  IMAD R228, R2.reuse, R228, R231 ;  /* 0x000000e402e47224 */ /* 0x040fe200078e02e7 */
[----:B------:R-:W-:Y:S01]  /*aa70*/  IABS R231, R232 ;  /* 0x000000e800e77213 */ /* 0x000fe20000000000 */
[----:B------:R-:W-:Y:S01]  /*aa80*/  @!P5 IMAD.MOV R225, RZ, RZ, -R225 ;  /* 0x000000ffffe1d224 */ /* 0x000fe200078e0ae1 */
[----:B------:R-:W-:Y:S01]  /*aa90*/  ISETP.GE.AND P5, PT, R235, RZ, PT ;  /* 0x000000ffeb00720c */ /* 0x000fe20003fa6270 */
[C---:B------:R-:W-:Y:S01]  /*aaa0*/  IMAD R229, R2.reuse, R230, R229 ;  /* 0x000000e602e57224 */ /* 0x040fe200078e02e5 */
[----:B------:R-:W-:Y:S01]  /*aab0*/  ISETP.GT.U32.AND P4, PT, R2, R228, PT ;  /* 0x000000e40200720c */ /* 0x000fe20003f84070 */
[----:B------:R-:W-:-:S02]  /*aac0*/  IMAD.MOV R235, RZ, RZ, -R234 ;  /* 0x000000ffffeb7224 */ /* 0x000fc400078e0aea */
[--C-:B------:R-:W-:Y:S02]  /*aad0*/  @!P1 IMAD.IADD R226, R226, 0x1, -R2.reuse ;  /* 0x00000001e2e29824 */ /* 0x100fe400078e0a02 */
[C---:B------:R-:W-:Y:S01]  /*aae0*/  IMAD R230, R2.reuse, R235, R233 ;  /* 0x000000eb02e67224 */ /* 0x040fe200078e02e9 */
[----:B------:R-:W-:Y:S01]  /*aaf0*/  LOP3.LUT R233, R247, 0x1d8, RZ, 0xfc, !PT ;  /* 0x000001d8f7e97812 */ /* 0x000fe200078efcff */
[--C-:B------:R-:W-:Y:S01]  /*ab00*/  @!P2 IMAD.IADD R227, R227, 0x1, -R2.reuse ;  /* 0x00000001e3e3a824 */ /* 0x100fe200078e0a02 */
[----:B------:R-:W-:Y:S01]  /*ab10*/  ISETP.GT.U32.AND P2, PT, R2, R229, PT ;  /* 0x000000e50200720c */ /* 0x000fe20003f44070 */
[----:B------:R-:W-:Y:S01]  /*ab20*/  IMAD.HI.U32 R234, R250, R231, RZ ;  /* 0x000000e7faea7227 */ /* 0x000fe200078e00ff */
[C---:B------:R-:W-:Y:S02]  /*ab30*/  ISETP.GT.U32.AND P1, PT, R2.reuse, R226, PT ;  /* 0x000000e20200720c */ /* 0x040fe40003f24070 */
[----:B------:R-:W-:Y:S01]  /*ab40*/  IABS R239, R233 ;  /* 0x000000e900ef7213 */ /* 0x000fe20000000000 */
[----:B------:R-:W-:Y:S01]  /*ab50*/  @!P6 IMAD.MOV R227, RZ, RZ, -R227 ;  /* 0x000000ffffe3e224 */ /* 0x000fe200078e0ae3 */
[----:B------:R-:W-:Y:S01]  /*ab60*/  ISETP.GT.U32.AND P6, PT, R2, R230, PT ;  /* 0x000000e60200720c */ /* 0x000fe20003fc4070 */
[----:B------:R-:W-:Y:S01]  /*ab70*/  @!P4 IMAD.IADD R228, R228, 0x1, -R2 ;  /* 0x00000001e4e4c824 */ /* 0x000fe200078e0a02 */
[----:B------:R-:W-:Y:S01]  /*ab80*/  IABS R235, R238 ;  /* 0x000000ee00eb7213 */ /* 0x000fe20000000000 */
[----:B------:R-:W-:-:S02]  /*ab90*/  IMAD.MOV R234, RZ, RZ, -R234 ;  /* 0x000000ffffea7224 */ /* 0x000fc400078e0aea */
[----:B------:R-:W-:Y:S01]  /*aba0*/  IMAD.HI.U32 R240, R250, R239, RZ ;  /* 0x000000effaf07227 */ /* 0x000fe200078e00ff */
[----:B------:R-:W-:-:S03]  /*abb0*/  ISETP.GT.U32.AND P4, PT, R2, R228, PT ;  /* 0x000000e40200720c */ /* 0x000fc60003f84070 */
[--C-:B------:R-:W-:Y:S02]  /*abc0*/  @!P2 IMAD.IADD R229, R229, 0x1, -R2.reuse ;  /* 0x00000001e5e5a824 */ /* 0x100fe400078e0a02 */
[--C-:B------:R-:W-:Y:S01]  /*abd0*/  @!P1 IMAD.IADD R226, R226, 0x1, -R2.reuse ;  /* 0x00000001e2e29824 */ /* 0x100fe200078e0a02 */
[----:B------:R-:W-:Y:S01]  /*abe0*/  ISETP.GE.AND P1, PT, R236, RZ, PT ;  /* 0x000000ffec00720c */ /* 0x000fe20003f26270 */
[----:B------:R-:W-:Y:S01]  /*abf0*/  @!P6 IMAD.IADD R230, R230, 0x1, -R2 ;  /* 0x00000001e6e6e824 */ /* 0x000fe200078e0a02 */
[----:B------:R-:W-:Y:S01]  /*ac00*/  ISETP.GT.U32.AND P2, PT, R2, R229, PT ;  /* 0x000000e50200720c */ /* 0x000fe20003f44070 */
[----:B------:R-:W-:Y:S01]  /*ac10*/  @!P0 IMAD.MOV R226, RZ, RZ, -R226 ;  /* 0x000000ffffe28224 */ /* 0x000fe200078e0ae2 */
[----:B------:R-:W-:Y:S01]  /*ac20*/  ISETP.GE.AND P0, PT, R232, RZ, PT ;  /* 0x000000ffe800720c */ /* 0x000fe20003f06270 */
[C---:B------:R-:W-:Y:S01]  /*ac30*/  IMAD R231, R2.reuse, R234, R231 ;  /* 0x000000ea02e77224 */ /* 0x040fe200078e02e7 */
[----:B------:R-:W-:Y:S01]  /*ac40*/  ISETP.GT.U32.AND P6, PT, R2, R230, PT ;  /* 0x000000e60200720c */ /* 0x000fe20003fc4070 */
[----:B------:R-:W-:Y:S01]  /*ac50*/  @!P4 IMAD.IADD R228, R228, 0x1, -R2 ;  /* 0x00000001e4e4c824 */ /* 0x000fe200078e0a02 */
[----:B------:R-:W-:Y:S01]  /*ac60*/  LOP3.LUT R232, R247, 0x1da, RZ, 0xfc, !PT ;  /* 0x000001daf7e87812 */ /* 0x000fe200078efcff */
[----:B------:R-:W-:Y:S01]  /*ac70*/  IMAD.MOV R240, RZ, RZ, -R240 ;  /* 0x000000fffff07224 */ /* 0x000fe200078e0af0 */
[----:B------:R-:W-:Y:S01]  /*ac80*/  ISETP.GE.AND P4, PT, R233, RZ, PT ;  /* 0x000000ffe900720c */ /* 0x000fe20003f86270 */
[----:B------:R-:W-:Y:S01]  /*ac90*/  @!P3 IMAD.MOV R228, RZ, RZ, -R228 ;  /* 0x000000ffffe4b224 */ /* 0x000fe200078e0ae4 */
[----:B------:R-:W-:-:S02]  /*aca0*/  IABS R233, R232 ;  /* 0x000000e800e97213 */ /* 0x000fc40000000000 */
[----:B------:R-:W-:Y:S01]  /*acb0*/  ISETP.GT.U32.AND P3, PT, R2, R231, PT ;  /* 0x000000e70200720c */ /* 0x000fe20003f64070 */
[--C-:B------:R-:W-:Y:S01]  /*acc0*/  @!P2 IMAD.IADD R229, R229, 0x1, -R2.reuse ;  /* 0x00000001e5e5a824 */ /* 0x100fe200078e0a02 */
[----:B------:R-:W-:Y:S01]  /*acd0*/  ISETP.GE.AND P2, PT, R232, RZ, PT ;  /* 0x000000ffe800720c */ /* 0x000fe20003f46270 */
[----:B------:R-:W-:Y:S01]  /*ace0*/  IMAD R232, R2, R240, R239 ;  /* 0x000000f002e87224 */ /* 0x000fe200078e02ef */
[C---:B------:R-:W-:Y:S01]  /*acf0*/  LOP3.LUT R234, R247.reuse, 0x1dc, RZ, 0xfc, !PT ;  /* 0x000001dcf7ea7812 */ /* 0x040fe200078efcff */
[----:B------:R-:W-:Y:S01]  /*ad00*/  IMAD.HI.U32 R237, R250, R233, RZ ;  /* 0x000000e9faed7227 */ /* 0x000fe200078e00ff */
[----:B------:R-:W-:Y:S02]  /*ad10*/  LOP3.LUT R240, R247, 0x1e2, RZ, 0xfc, !PT ;  /* 0x000001e2f7f07812 */ /* 0x000fe400078efcff */
[----:B------:R-:W-:Y:S01]  /*ad20*/  IABS R236, R234 ;  /* 0x000000ea00ec7213 */ /* 0x000fe20000000000 */
[----:B------:R-:W-:Y:S01]  /*ad30*/  @!P6 IMAD.IADD R230, R230, 0x1, -R2 ;  /* 0x00000001e6e6e824 */ /* 0x000fe200078e0a02 */
[----:B------:R-:W-:Y:S01]  /*ad40*/  ISETP.GT.U32.AND P6, PT, R2, R232, PT ;  /* 0x000000e80200720c */ /* 0x000fe20003fc4070 */
[----:B------:R-:W-:-:S02]  /*ad50*/  IMAD.MOV R237, RZ, RZ, -R237 ;  /* 0x000000ffffed7224 */ /* 0x000fc400078e0aed */
[----:B------:R-:W-:Y:S02]  /*ad60*/  @!P3 IMAD.IADD R231, R231, 0x1, -R2 ;  /* 0x00000001e7e7b824 */ /* 0x000fe400078e0a02 */
[C---:B------:R-:W-:Y:S02]  /*ad70*/  IMAD R233, R2.reuse, R237, R233 ;  /* 0x000000ed02e97224 */ /* 0x040fe400078e02e9 */
        /* <DEDUP_REMOVED lines=8> */
[----:B------:R-:W-:Y:S01]  /*ae00*/  @!P1 IMAD.MOV R230, RZ, RZ, -R230 ;  /* 0x000000ffffe69224 */ /* 0x000fe200078e0ae6 */
[----:B------:R-:W-:Y:S01]  /*ae10*/  ISETP.GE.AND P1, PT, R234, RZ, PT ;  /* 0x000000ffea00720c */ /* 0x000fe20003f26270 */
[C---:B------:R-:W-:Y:S01]  /*ae20*/  IMAD R234, R2.reuse, R239, R236 ;  /* 0x000000ef02ea7224 */ /* 0x040fe200078e02ec */
[----:B------:R-:W-:Y:S01]  /*ae30*/  LOP3.LUT R236, R247, 0x1e0, RZ, 0xfc, !PT ;  /* 0x000001e0f7ec7812 */ /* 0x000fe200078efcff */
[----:B------:R-:W-:Y:S02]  /*ae40*/  IMAD.MOV R237, RZ, RZ, -R237 ;  /* 0x000000ffffed7224 */ /* 0x000fe400078e0aed */
[--C-:B------:R-:W-:Y:S01]  /*ae50*/  @!P5 IMAD.IADD R233, R233, 0x1, -R2.reuse ;  /* 0x00000001e9e9d824 */ /* 0x100fe200078e0a02 */
[----:B------:R-:W-:Y:S01]  /*ae60*/  IABS R239, R236 ;  /* 0x000000ec00ef7213 */ /* 0x000fe20000000000 */
[--C-:B------:R-:W-:Y:S01]  /*ae70*/  @!P3 IMAD.IADD R231, R231, 0x1, -R2.reuse ;  /* 0x00000001e7e7b824 */ /* 0x100fe200078e0a02 */
[C---:B------:R-:W-:Y:S01]  /*ae80*/  ISETP.GT.U32.AND P3, PT, R2.reuse, R234, PT ;  /* 0x000000ea0200720c */ /* 0x040fe20003f64070 */
[C---:B------:R-:W-:Y:S01]  /*ae90*/  IMAD R235, R2.reuse, R237, R235 ;  /* 0x000000ed02eb7224 */ /* 0x040fe200078e02eb */
[----:B------:R-:W-:Y:S01]  /*aea0*/  ISETP.GT.U32.AND P5, PT, R2, R233, PT ;  /* 0x000000e90200720c */ /* 0x000fe20003fa4070 */
[----:B------:R-:W-:Y:S01]  /*aeb0*/  @!P6 IMAD.IADD R232, R232, 0x1, -R2 ;  /* 0x00000001e8e8e824 */ /* 0x000fe200078e0a02 */
[----:B------:R-:W-:Y:S01]  /*aec0*/  IABS R237, R240 ;  /* 0x000000f000ed7213 */ /* 0x000fe20000000000 */
[----:B------:R-:W-:Y:S01]  /*aed0*/  IMAD.HI.U32 R241, R250, R239, RZ ;  /* 0x000000effaf17227 */ /* 0x000fe200078e00ff */
[----:B------:R-:W-:-:S03]  /*aee0*/  ISETP.GT.U32.AND P6, PT, R2, R235, PT ;  /* 0x000000eb0200720c */ /* 0x000fc60003fc4070 */
[----:B------:R-:W-:Y:S02]  /*aef0*/  IMAD.MOV R241, RZ, RZ, -R241 ;  /* 0x000000fffff17224 */ /* 0x000fe400078e0af1 */
[----:B------:R-:W-:Y:S01]  /*af00*/  @!P4 IMAD.MOV R232, RZ, RZ, -R232 ;  /* 0x000000ffffe8c224 */ /* 0x000fe200078e0ae8 */
[----:B------:R-:W-:Y:S01]  /*af10*/  ISETP.GE.AND P4, PT, R236, RZ, PT ;  /* 0x000000ffec00720c */ /* 0x000fe20003f86270 */
[--C-:B------:R-:W-:Y:S02]  /*af20*/  @!P3 IMAD.IADD R234, R234, 0x1, -R2.reuse ;  /* 0x00000001eaeab824 */ /* 0x100fe400078e0a02 */
[--C-:B------:R-:W-:Y:S01]  /*af30*/  @!P5 IMAD.IADD R233, R233, 0x1, -R2.reuse ;  /* 0x00000001e9e9d824 */ /* 0x100fe200078e0a02 */
[----:B------:R-:W-:Y:S01]  /*af40*/  ISETP.GE.AND P5, PT, R240, RZ, PT ;  /* 0x000000fff000720c */ /* 0x000fe20003fa6270 */
[C---:B------:R-:W-:Y:S01]  /*af50*/  IMAD R236, R2.reuse, R241, R239 ;  /* 0x000000f102ec7224 */ /* 0x040fe200078e02ef */
[----:B------:R-:W-:Y:S01]  /*af60*/  ISETP.GT.U32.AND P3, PT, R2, R234, PT ;  /* 0x000000ea0200720c */ /* 0x000fe20003f64070 */
[----:B------:R-:W-:Y:S01]  /*af70*/  @!P0 IMAD.MOV R231, RZ, RZ, -R231 ;  /* 0x000000ffffe78224 */ /* 0x000fe200078e0ae7 */
[----:B------:R-:W-:Y:S01]  /*af80*/  ISETP.GE.AND P0, PT, R238, RZ, PT ;  /* 0x000000ffee00720c */ /* 0x000fe20003f06270 */
[----:B------:R-:W-:Y:S01]  /*af90*/  @!P6 IMAD.IADD R235, R235, 0x1, -R2 ;  /* 0x00000001ebebe824 */ /* 0x000fe200078e0a02 */
[----:B------:R-:W-:Y:S01]  /*afa0*/  LOP3.LUT R240, R247, 0x1e6, RZ, 0xfc, !PT ;  /* 0x000001e6f7f07812 */ /* 0x000fe200078efcff */
[----:B------:R-:W-:Y:S01]  /*afb0*/  @!P2 IMAD.MOV R233, RZ, RZ, -R233 ;  /* 0x000000ffffe9a224 */ /* 0x000fe200078e0ae9 */
[----:B------:R-:W-:Y:S01]  /*afc0*/  ISETP.GT.U32.AND P2, PT, R2, R236, PT ;  /* 0x000000ec0200720c */ /* 0x000fe20003f44070 */
[----:B------:R-:W-:Y:S01]  /*afd0*/  IMAD.HI.U32 R238, R250, R237, RZ ;  /* 0x000000edfaee7227 */ /* 0x000fe200078e00ff */
[----:B------:R-:W-:-:S02]  /*afe0*/  ISETP.GT.U32.AND P6, PT, R2, R235, PT ;  /* 0x000000eb0200720c */ /* 0x000fc40003fc4070 */
[----:B------:R-:W-:Y:S01]  /*aff0*/  IABS R241, R248 ;  /* 0x000000f800f17213 */ /* 0x000fe20000000000 */
[----:B------:R-:W-:Y:S01]  /*b000*/  IMAD.MOV R238, RZ, RZ, -R238 ;  /* 0x000000ffffee7224 */ /* 0x000fe200078e0aee */
[----:B------:R-:W-:Y:S01]  /*b010*/  IABS R239, R240 ;  /* 0x000000f000ef7213 */ /* 0x000fe20000000000 */
[----:B------:R-:W-:Y:S02]  /*b020*/  @!P3 IMAD.IADD R234, R234, 0x1, -R2 ;  /* 0x00000001eaeab824 */ /* 0x000fe400078e0a02 */
[----:B------:R-:W-:Y:S01]  /*b030*/  IMAD R237, R2, R238, R237 ;  /* 0x000000ee02ed7224 */ /* 0x000fe200078e02ed */
[----:B------:R-:W-:Y:S01]  /*b040*/  LOP3.LUT R238, R247, 0x1e4, RZ, 0xfc, !PT ;  /* 0x000001e4f7ee7812 */ /* 0x000fe200078efcff */
[----:B------:R-:W-:Y:S02]  /*b050*/  @!P1 IMAD.MOV R234, RZ, RZ, -R234 ;  /* 0x000000ffffea9224 */ /* 0x000fe400078e0aea */
[--C-:B------:R-:W-:Y:S01]  /*b060*/  @!P2 IMAD.IADD R236, R236, 0x1, -R2.reuse ;  /* 0x00000001ececa824 */ /* 0x100fe200078e0a02 */
[----:B------:R-:W-:Y:S01]  /*b070*/  ISETP.GE.AND P3, PT, R238, RZ, PT ;  /* 0x000000ffee00720c */ /* 0x000fe20003f66270 */
[----:B------:R-:W-:Y:S01]  /*b080*/  @!P6 IMAD.IADD R235, R235, 0x1, -R2 ;  /* 0x00000001ebebe824 */ /* 0x000fe200078e0a02 */
[----:B------:R-:W-:Y:S01]  /*b090*/  IABS R238, R238 ;  /* 0x000000ee00ee7213 */ /* 0x000fe20000000000 */
[----:B------:R-:W-:Y:S01]  /*b0a0*/  IMAD.HI.U32 R242, R250, R239, RZ ;  /* 0x000000effaf27227 */ /* 0x000fe200078e00ff */
[----:B------:R-:W-:-:S02]  /*b0b0*/  ISETP.GT.U32.AND P1, PT, R2, R237, PT ;  /* 0x000000ed0200720c */ /* 0x000fc40003f24070 */
[----:B------:R-:W-:Y:S01]  /*b0c0*/  ISETP.GE.AND P6, PT, R240, RZ, PT ;  /* 0x000000fff000720c */ /* 0x000fe20003fc6270 */
[----:B------:R-:W-:Y:S01]  /*b0d0*/  IMAD.MOV.U32 R240, RZ, RZ, R241 ;  /* 0x000000fffff07224 */ /* 0x000fe200078e00f1 */
[----:B------:R-:W-:Y:S01]  /*b0e0*/  ISETP.GT.U32.AND P2, PT, R2, R236, PT ;  /* 0x000000ec0200720c */ /* 0x000fe20003f44070 */
[----:B------:R-:W-:-:S04]  /*b0f0*/  IMAD.HI.U32 R241, R250, R238, RZ ;  /* 0x000000eefaf17227 */ /* 0x000fc800078e00ff */
[----:B------:R-:W-:Y:S02]  /*b100*/  IMAD.MOV R241, RZ, RZ, -R241 ;  /* 0x000000fffff17224 */ /* 0x000fe400078e0af1 */
[----:B------:R-:W-:-:S04]  /*b110*/  IMAD.HI.U32 R243, R250, R240, RZ ;  /* 0x000000f0faf37227 */ /* 0x000fc800078e00ff */
[----:B------:R-:W-:Y:S02]  /*b120*/  IMAD R238, R2, R241, R238 ;  /* 0x000000f102ee7224 */ /* 0x000fe400078e02ee */
[--C-:B------:R-:W-:Y:S02]  /*b130*/  @!P1 IMAD.IADD R237, R237, 0x1, -R2.reuse ;  /* 0x00000001eded9824 */ /* 0x100fe400078e0a02 */
[----:B------:R-:W-:Y:S01]  /*b140*/  @!P2 IMAD.IADD R236, R236, 0x1, -R2 ;  /* 0x00000001ececa824 */ /* 0x000fe200078e0a02 */
[C---:B------:R-:W-:Y:S01]  /*b150*/  ISETP.GT.U32.AND P2, PT, R2.reuse, R238, PT ;  /* 0x000000ee0200720c */ /* 0x040fe20003f44070 */
[----:B------:R-:W-:Y:S01]  /*b160*/  IMAD.MOV R243, RZ, RZ, -R243 ;  /* 0x000000fffff37224 */ /* 0x000fe200078e0af3 */
[C---:B------:R-:W-:Y:S01]  /*b170*/  ISETP.GT.U32.AND P1, PT, R2.reuse, R237, PT ;  /* 0x000000ed0200720c */ /* 0x040fe20003f24070 */
[----:B------:R-:W-:Y:S02]  /*b180*/  IMAD.MOV R242, RZ, RZ, -R242 ;  /* 0x000000fffff27224 */ /* 0x000fe400078e0af2 */
[C---:B------:R-:W-:Y:S01]  /*b190*/  IMAD R240, R2.reuse, R243, R240 ;  /* 0x000000f302f07224 */ /* 0x040fe200078e02f0 */
[----:B------:R-:W-:Y:S01]  /*b1a0*/  IABS R243, R246 ;  /* 0x000000f600f37213 */ /* 0x000fe20000000000 */
[----:B------:R-:W-:Y:S01]  /*b1b0*/  IMAD R239, R2, R242, R239 ;  /* 0x000000f202ef7224 */ /* 0x000fe200078e02ef */
[----:B------:R-:W-:Y:S01]  /*b1c0*/  IABS R242, R249 ;  /* 0x000000f900f27213 */ /* 0x000fe20000000000 */
[----:B------:R-:W-:Y:S01]  /*b1d0*/  IMAD.MOV.U32 R241, RZ, RZ, R244 ;  /* 0x000000fffff17224 */ /* 0x000fe200078e00f4 */
[----:B---3--:R-:W-:Y:S01]  /*b1e0*/  IABS R249, R252 ;  /* 0x000000fc00f97213 */ /* 0x008fe20000000000 */
[----:B----4-:R-:W-:-:S04]  /*b1f0*/  IMAD.HI.U32 R246, R250, R243, RZ ;  /* 0x000000f3faf67227 */ /* 0x010fc800078e00ff */
[--C-:B------:R-:W-:Y:S01]  /*b200*/  @!P2 IMAD.IADD R238, R238, 0x1, -R2.reuse ;  /* 0x00000001eeeea824 */ /* 0x100fe200078e0a02 */
[C---:B------:R-:W-:Y:S01]  /*b210*/  ISETP.GT.U32.AND P2, PT, R2.reuse, R240, PT ;  /* 0x000000f00200720c */ /* 0x040fe20003f44070 */
[----:B------:R-:W-:Y:S01]  /*b220*/  @!P1 IMAD.IADD R237, R237, 0x1, -R2 ;  /* 0x00000001eded9824 */ /* 0x000fe200078e0a02 */
[----:B------:R-:W-:Y:S01]  /*b230*/  ISETP.GT.U32.AND P1, PT, R2, R239, PT ;  /* 0x000000ef0200720c */ /* 0x000fe20003f24070 */
[----:B------:R-:W-:-:S04]  /*b240*/  IMAD.HI.U32 R244, R250, R241, RZ ;  /* 0x000000f1faf47227 */ /* 0x000fc800078e00ff */
[----:B------:R-:W-:Y:S02]  /*b250*/  IMAD.MOV R244, RZ, RZ, -R244 ;  /* 0x000000fffff47224 */ /* 0x000fe400078e0af4 */
[----:B------:R-:W-:Y:S02]  /*b260*/  IMAD.MOV R246, RZ, RZ, -R246 ;  /* 0x000000fffff67224 */ /* 0x000fe400078e0af6 */
[----:B------:R-:W-:Y:S01]  /*b270*/  IMAD R241, R2, R244, R241 ;  /* 0x000000f402f17224 */ /* 0x000fe200078e02f1 */
[----:B------:R-:W-:Y:S01]  /*b280*/  IABS R244, R245 ;  /* 0x000000f500f47213 */ /* 0x000fe20000000000 */
[--C-:B------:R-:W-:Y:S02]  /*b290*/  @!P2 IMAD.IADD R240, R240, 0x1, -R2.reuse ;  /* 0x00000001f0f0a824 */ /* 0x100fe400078e0a02 */
[----:B------:R-:W-:Y:S01]  /*b2a0*/  @!P1 IMAD.IADD R239, R239, 0x1, -R2 ;  /* 0x00000001efef9824 */ /* 0x000fe200078e0a02 */
[----:B------:R-:W-:Y:S01]  /*b2b0*/  ISETP.GT.U32.AND P1, PT, R2, R238, PT ;  /* 0x000000ee0200720c */ /* 0x000fe20003f24070 */
[----:B-1----:R-:W-:Y:S01]  /*b2c0*/  IMAD.HI.U32 R245, R250, R242, RZ ;  /* 0x000000f2faf57227 */ /* 0x002fe200078e00ff */
[----:B------:R-:W-:-:S03]  /*b2d0*/  ISETP.GT.U32.AND P2, PT, R2, R240, PT ;  /* 0x000000f00200720c */ /* 0x000fc60003f44070 */
[----:B------:R-:W-:Y:S02]  /*b2e0*/  IMAD.MOV R245, RZ, RZ, -R245 ;  /* 0x000000fffff57224 */ /* 0x000fe400078e0af5 */
[----:B------:R-:W-:Y:S01]  /*b2f0*/  @!P0 IMAD.MOV R235, RZ, RZ, -R235 ;  /* 0x000000ffffeb8224 */ /* 0x000fe200078e0aeb */
[C---:B------:R-:W-:Y:S01]  /*b300*/  ISETP.GT.U32.AND P0, PT, R2.reuse, R239, PT ;  /* 0x000000ef0200720c */ /* 0x040fe20003f04070 */
[C---:B------:R-:W-:Y:S01]  /*b310*/  IMAD R242, R2.reuse, R245, R242 ;  /* 0x000000f502f27224 */ /* 0x040fe200078e02f2 */
[----:B------:R-:W-:Y:S01]  /*b320*/  IABS R245, R5 ;  /* 0x0000000500f57213 */ /* 0x000fe20000000000 */
        /* <DEDUP_REMOVED lines=10> */
[--C-:B------:R-:W-:Y:S01]  /*b3d0*/  @!P0 IMAD.IADD R239, R239, 0x1, -R2.reuse ;  /* 0x00000001efef8824 */ /* 0x100fe200078e0a02 */
[C---:B------:R-:W-:Y:S01]  /*b3e0*/  ISETP.GT.U32.AND P0, PT, R2.reuse, R242, PT ;  /* 0x000000f20200720c */ /* 0x040fe20003f04070 */
[C---:B------:R-:W-:Y:S02]  /*b3f0*/  IMAD R245, R2.reuse, R251, R245 ;  /* 0x000000fb02f57224 */ /* 0x040fe400078e02f5 */
[--C-:B------:R-:W-:Y:S01]  /*b400*/  @!P1 IMAD.IADD R241, R241, 0x1, -R2.reuse ;  /* 0x00000001f1f19824 */ /* 0x100fe200078e0a02 */
[C---:B------:R-:W-:Y:S01]  /*b410*/  ISETP.GT.U32.AND P1, PT, R2.reuse, R244, PT ;  /* 0x000000f40200720c */ /* 0x040fe20003f24070 */
[----:B------:R-:W-:Y:S01]  /*b420*/  @!P2 IMAD.IADD R243, R243, 0x1, -R2 ;  /* 0x00000001f3f3a824 */ /* 0x000fe200078e0a02 */
[----:B------:R-:W-:Y:S01]  /*b430*/  ISETP.GT.U32.AND P2, PT, R2, R245, PT ;  /* 0x000000f50200720c */ /* 0x000fe20003f44070 */
[----:B------:R-:W-:-:S02]  /*b440*/  IMAD.MOV.U32 R246, RZ, RZ, R7 ;  /* 0x000000fffff67224 */ /* 0x000fc400078e0007 */
[----:B------:R-:W-:Y:S02]  /*b450*/  @!P4 IMAD.MOV R236, RZ, RZ, -R236 ;  /* 0x000000ffffecc224 */ /* 0x000fe400078e0aec */
[----:B------:R-:W-:-:S04]  /*b460*/  IMAD.HI.U32 R7, R250, R246, RZ ;  /* 0x000000f6fa077227 */ /* 0x000fc800078e00ff */
[----:B------:R-:W-:Y:S01]  /*b470*/  @!P0 IMAD.IADD R242, R242, 0x1, -R2 ;  /* 0x00000001f2f28824 */ /* 0x000fe200078e0a02 */
[----:B------:R-:W-:Y:S01]  /*b480*/  ISETP.GE.AND P0, PT, R248, RZ, PT ;  /* 0x000000fff800720c */ /* 0x000fe20003f06270 */
[----:B------:R-:W-:Y:S02]  /*b490*/  IMAD.MOV.U32 R248, RZ, RZ, R249 ;  /* 0x000000fffff87224 */ /* 0x000fe400078e00f9 */
[----:B------:R-:W-:Y:S01]  /*b4a0*/  IMAD.MOV R251, RZ, RZ, -R7 ;  /* 0x000000fffffb7224 */ /* 0x000fe200078e0a07 */
[----:B------:R-:W-:Y:S01]  /*b4b0*/  ISETP.GT.U32.AND P4, PT, R2, R242, PT ;  /* 0x000000f20200720c */ /* 0x000fe20003f84070 */
[----:B------:R-:W-:Y:S01]  /*b4c0*/  IMAD.MOV.U32 R249, RZ, RZ, R6 ;  /* 0x000000fffff97224 */ /* 0x000fe200078e0006 */
[----:B------:R-:W-:Y:S01]  /*b4d0*/  LOP3.LUT R6, R247, 0x1fa, RZ, 0xfc, !PT ;  /* 0x000001faf7067812 */ /* 0x000fe200078efcff */
[--C-:B------:R-:W-:Y:S01]  /*b4e0*/  @!P1 IMAD.IADD R244, R244, 0x1, -R2.reuse ;  /* 0x00000001f4f49824 */ /* 0x100fe200078e0a02 */
[----:B------:R-:W-:Y:S01]  /*b4f0*/  ISETP.GE.AND P1, PT, R3, RZ, PT ;  /* 0x000000ff0300720c */ /* 0x000fe20003f26270 */
[----:B------:R-:W-:Y:S01]  /*b500*/  @!P2 IMAD.IADD R245, R245, 0x1, -R2 ;  /* 0x00000001f5f5a824 */ /* 0x000fe200078e0a02 */
[----:B------:R-:W-:Y:S01]  /*b510*/  LOP3.LUT R3, R247, 0x1fc, RZ, 0xfc, !PT ;  /* 0x000001fcf7037812 */ /* 0x000fe200078efcff */
[C---:B------:R-:W-:Y:S01]  /*b520*/  IMAD R246, R2.reuse, R251, R246 ;  /* 0x000000fb02f67224 */ /* 0x040fe200078e02f6 */
[----:B------:R-:W-:Y:S01]  /*b530*/  ISETP.GT.U32.AND P2, PT, R2, R241, PT ;  /* 0x000000f10200720c */ /* 0x000fe20003f44070 */
[----:B------:R-:W-:Y:S01]  /*b540*/  IMAD.HI.U32 R247, R250, R248, RZ ;  /* 0x000000f8faf77227 */ /* 0x000fe200078e00ff */
[----:B------:R-:W-:-:S03]  /*b550*/  IABS R7, R6 ;  /* 0x0000000600077213 */ /* 0x000fc60000000000 */
[----:B------:R-:W-:Y:S01]  /*b560*/  @!P3 IMAD.MOV R238, RZ, RZ, -R238 ;  /* 0x000000ffffeeb224 */ /* 0x000fe200078e0aee */
[----:B------:R-:W-:Y:S01]  /*b570*/  ISETP.GT.U32.AND P3, PT, R2, R243, PT ;  /* 0x000000f30200720c */ /* 0x000fe20003f64070 */
[----:B------:R-:W-:-:S04]  /*b580*/  IMAD.HI.U32 R251, R250, R249, RZ ;  /* 0x000000f9fafb7227 */ /* 0x000fc800078e00ff */
[----:B------:R-:W-:Y:S02]  /*b590*/  IMAD.MOV R247, RZ, RZ, -R247 ;  /* 0x000000fffff77224 */ /* 0x000fe400078e0af7 */
[----:B------:R-:W-:Y:S02]  /*b5a0*/  IMAD.MOV R251, RZ, RZ, -R251 ;  /* 0x000000fffffb7224 */ /* 0x000fe400078e0afb */
[C---:B------:R-:W-:Y:S02]  /*b5b0*/  IMAD R247, R2.reuse, R247, R248 ;  /* 0x000000f702f77224 */ /* 0x040fe400078e02f8 */
[C---:B------:R-:W-:Y:S01]  /*b5c0*/  IMAD R248, R2.reuse, R251, R249 ;  /* 0x000000fb02f87224 */ /* 0x040fe200078e02f9 */
[----:B------:R-:W-:Y:S01]  /*b5d0*/  IABS R251, R3 ;  /* 0x0000000300fb7213 */ /* 0x000fe20000000000 */
[----:B------:R-:W-:Y:S01]  /*b5e0*/  @!P5 IMAD.MOV R237, RZ, RZ, -R237 ;  /* 0x000000ffffedd224 */ /* 0x000fe200078e0aed */
[C---:B------:R-:W-:Y:S01]  /*b5f0*/  ISETP.GT.U32.AND P5, PT, R2.reuse, R245, PT ;  /* 0x000000f50200720c */ /* 0x040fe20003fa4070 */
[----:B------:R-:W-:Y:S01]  /*b600*/  @!P6 IMAD.MOV R239, RZ, RZ, -R239 ;  /* 0x000000ffffefe224 */ /* 0x000fe200078e0aef */
[C---:B------:R-:W-:Y:S01]  /*b610*/  ISETP.GT.U32.AND P6, PT, R2.reuse, R244, PT ;  /* 0x000000f40200720c */ /* 0x040fe20003fc4070 */
[----:B------:R-:W-:Y:S01]  /*b620*/  @!P0 IMAD.MOV R240, RZ, RZ, -R240 ;  /* 0x000000fffff08224 */ /* 0x000fe200078e0af0 */
[C---:B------:R-:W-:Y:S01]  /*b630*/  ISETP.GT.U32.AND P0, PT, R2.reuse, R246, PT ;  /* 0x000000f60200720c */ /* 0x040fe20003f04070 */
[--C-:B------:R-:W-:Y:S01]  /*b640*/  @!P2 IMAD.IADD R241, R241, 0x1, -R2.reuse ;  /* 0x00000001f1f1a824 */ /* 0x100fe200078e0a02 */
[----:B------:R-:W-:Y:S01]  /*b650*/  ISETP.GT.U32.AND P2, PT, R2, R247, PT ;  /* 0x000000f70200720c */ /* 0x000fe20003f44070 */
[--C-:B------:R-:W-:Y:S01]  /*b660*/  @!P4 IMAD.IADD R242, R242, 0x1, -R2.reuse ;  /* 0x00000001f2f2c824 */ /* 0x100fe200078e0a02 */
[----:B------:R-:W-:Y:S01]  /*b670*/  ISETP.GT.U32.AND P4, PT, R2, R248, PT ;  /* 0x000000f80200720c */ /* 0x000fe20003f84070 */
[----:B------:R-:W-:-:S02]  /*b680*/  @!P3 IMAD.IADD R243, R243, 0x1, -R2 ;  /* 0x00000001f3f3b824 */ /* 0x000fc400078e0a02 */
[----:B------:R-:W2:Y:S01]  /*b690*/  LDL.LU R2, [R1+0x40] ;  /* 0x0000400001027983 */ /* 0x000ea20000300800 */
[----:B------:R-:W-:-:S04]  /*b6a0*/  IMAD.HI.U32 R249, R250, R7, RZ ;  /* 0x00000007faf97227 */ /* 0x000fc800078e00ff */
[----:B------:R-:W-:Y:S01]  /*b6b0*/  IMAD.MOV R249, RZ, RZ, -R249 ;  /* 0x000000fffff97224 */ /* 0x000fe200078e0af9 */
[----:B--2---:R-:W-:Y:S02]  /*b6c0*/  ISETP.GE.AND P3, PT, R2, RZ, PT ;  /* 0x000000ff0200720c */ /* 0x004fe40003f66270 */
[----:B------:R-:W-:-:S05]  /*b6d0*/  IABS R2, c[0x0][0x17c] ;  /* 0x00005f0000027a13 */ /* 0x000fca0000000000 */
[----:B------:R-:W-:Y:S02]  /*b6e0*/  IMAD R249, R2, R249, R7 ;  /* 0x000000f902f97224 */ /* 0x000fe400078e0207 */
[----:B------:R-:W2:Y:S01]  /*b6f0*/  LDL.LU R7, [R1+0x15ec] ;  /* 0x0015ec0001077983 */ /* 0x000ea20000300800 */
[----:B------:R-:W-:-:S03]  /*b700*/  @!P6 IMAD.IADD R244, R244, 0x1, -R2 ;  /* 0x00000001f4f4e824 */ /* 0x000fc600078e0a02 */
[----:B------:R-:W3:Y:S02]  /*b710*/  LDL.LU R2, [R1+0x44] ;  /* 0x0000440001027983 */ /* 0x000ee40000300800 */
[----:B---3--:R-:W-:Y:S02]  /*b720*/  ISETP.GE.AND P6, PT, R2, RZ, PT ;  /* 0x000000ff0200720c */ /* 0x008fe40003fc6270 */
[----:B------:R-:W-:-:S05]  /*b730*/  IABS R2, c[0x0][0x17c] ;  /* 0x00005f0000027a13 */ /* 0x000fca0000000000 */
[--C-:B------:R-:W-:Y:S01]  /*b740*/  @!P5 IMAD.IADD R245, R245, 0x1, -R2.reuse ;  /* 0x00000001f5f5d824 */ /* 0x100fe200078e0a02 */
[----:B------:R-:W-:Y:S01]  /*b750*/  ISETP.GT.U32.AND P5, PT, R2, R249, PT ;  /* 0x000000f90200720c */ /* 0x000fe20003fa4070 */
[----:B------:R-:W-:Y:S02]  /*b760*/  @!P0 IMAD.IADD R246, R246, 0x1, -R2 ;  /* 0x00000001f6f68824 */ /* 0x000fe400078e0a02 */
[----:B------:R-:W3:Y:S01]  /*b770*/  LDL.LU R2, [R1+0x48] ;  /* 0x0000480001027983 */ /* 0x000ee20000300800 */
[----:B------:R-:W-:-:S04]  /*b780*/  IMAD.HI.U32 R250, R250, R251, RZ ;  /* 0x000000fbfafa7227 */ /* 0x000fc800078e00ff */
[----:B------:R-:W-:Y:S02]  /*b790*/  IMAD.MOV R250, RZ, RZ, -R250 ;  /* 0x000000fffffa7224 */ /* 0x000fe400078e0afa */
[----:B------:R-:W-:Y:S02]  /*b7a0*/  @!P1 IMAD.MOV R241, RZ, RZ, -R241 ;  /* 0x000000fffff19224 */ /* 0x000fe400078e0af1 */
[----:B------:R-:W-:Y:S02]  /*b7b0*/  @!P3 IMAD.MOV R242, RZ, RZ, -R242 ;  /* 0x000000fffff2b224 */ /* 0x000fe400078e0af2 */
[----:B------:R-:W-:Y:S01]  /*b7c0*/  @!P6 IMAD.MOV R243, RZ, RZ, -R243 ;  /* 0x000000fffff3e224 */ /* 0x000fe200078e0af3 */
[----:B---3--:R-:W-:Y:S02]  /*b7d0*/  ISETP.GE.AND P0, PT, R2, RZ, PT ;  /* 0x000000ff0200720c */ /* 0x008fe40003f06270 */
[----:B------:R-:W-:-:S05]  /*b7e0*/  IABS R2, c[0x0][0x17c] ;  /* 0x00005f0000027a13 */ /* 0x000fca0000000000 */
[--C-:B------:R-:W-:Y:S01]  /*b7f0*/  @!P4 IMAD.IADD R248, R248, 0x1, -R2.reuse ;  /* 0x00000001f8f8c824 */ /* 0x100fe200078e0a02 */
[----:B------:R-:W-:Y:S02]  /*b800*/  ISETP.GE.AND P4, PT, R4, RZ, PT ;  /* 0x000000ff0400720c */ /* 0x000fe40003f86270 */
[----:B------:R-:W1:Y:S01]  /*b810*/  S2R R4, SR_TID.X ;  /* 0x0000000000047919 */ /* 0x000e620000002100 */
[----:B------:R-:W-:Y:S01]  /*b820*/  @!P2 IMAD.IADD R247, R247, 0x1, -R2 ;  /* 0x00000001f7f7a824 */ /* 0x000fe200078e0a02 */
[----:B------:R-:W-:Y:S02]  /*b830*/  ISETP.GE.AND P2, PT, R5, RZ, PT ;  /* 0x000000ff0500720c */ /* 0x000fe40003f46270 */
[C---:B------:R-:W-:Y:S01]  /*b840*/  ISETP.GT.U32.AND P1, PT, R2.reuse, R246, PT ;  /* 0x000000f60200720c */ /* 0x040fe20003f24070 */
[----:B------:R-:W-:Y:S02]  /*b850*/  IMAD R251, R2, R250, R251 ;  /* 0x000000fa02fb7224 */ /* 0x000fe400078e02fb */
[----:B------:R-:W-:-:S02]  /*b860*/  IMAD.MOV.U32 R250, RZ, RZ, c[0x0][0x180] ;  /* 0x00006000fffa7624 */ /* 0x000fc400078e00ff */
[----:B------:R-:W-:-:S03]  /*b870*/  @!P5 IMAD.IADD R249, R249, 0x1, -R2 ;  /* 0x00000001f9f9d824 */ /* 0x000fc600078e0a02 */
[----:B------:R-:W-:Y:S02]  /*b880*/  IADD3 R250, R250, -0x40, RZ ;  /* 0xffffffc0fafa7810 */ /* 0x000fe40007ffe0ff */
[C---:B------:R-:W-:Y:S01]  /*b890*/  ISETP.GT.U32.AND P3, PT, R2.reuse, R247, PT ;  /* 0x000000f70200720c */ /* 0x040fe20003f64070 */
[----:B------:R-:W-:Y:S01]  /*b8a0*/  @!P2 IMAD.MOV R245, RZ, RZ, -R245 ;  /* 0x000000fffff5a224 */ /* 0x000fe200078e0af5 */
[----:B------:R-:W-:Y:S01]  /*b8b0*/  ISETP.GT.U32.AND P5, PT, R2, R248, PT ;  /* 0x000000f80200720c */ /* 0x000fe20003fa4070 */
[----:B------:R-:W-:Y:S01]  /*b8c0*/  @!P1 IMAD.IADD R246, R246, 0x1, -R2 ;  /* 0x00000001f6f69824 */ /* 0x000fe200078e0a02 */
[----:B------:R-:W-:Y:S02]  /*b8d0*/  ISETP.GT.U32.AND P6, PT, R2, R249, PT ;  /* 0x000000f90200720c */ /* 0x000fe40003fc4070 */
[----:B------:R-:W-:Y:S02]  /*b8e0*/  ISETP.GE.U32.AND P2, PT, R250, 0x7fffff81, PT ;  /* 0x7fffff81fa00780c */ /* 0x000fe40003f46070 */
[----:B-1----:R-:W-:-:S04]  /*b8f0*/  LOP3.LUT R4, R4, 0x3f, RZ, 0xc0, !PT ;  /* 0x0000003f04047812 */ /* 0x002fc800078ec0ff */
[----:B------:R-:W-:Y:S02]  /*b900*/  ISETP.GE.AND P1, PT, R4, R250, PT ;  /* 0x000000fa0400720c */ /* 0x000fe40003f26270 */
[----:B------:R-:W1:Y:S01]  /*b910*/  S2R R250, SR_TID.X ;  /* 0x0000000000fa7919 */ /* 0x000e620000002100 */
[----:B------:R-:W-:Y:S02]  /*b920*/  IMAD.MOV.U32 R5, RZ, RZ, 0x3f ;  /* 0x0000003fff057424 */ /* 0x000fe400078e00ff */
[----:B------:R-:W-:Y:S01]  /*b930*/  @!P0 IMAD.MOV R244, RZ, RZ, -R244 ;  /* 0x000000fffff48224 */ /* 0x000fe200078e0af4 */
[----:B------:R-:W-:Y:S01]  /*b940*/  ISETP.GT.U32.AND P0, PT, R2, R251, PT ;  /* 0x000000fb0200720c */ /* 0x000fe20003f04070 */
[--C-:B------:R-:W-:Y:S02]  /*b950*/  @!P3 IMAD.IADD R247, R247, 0x1, -R2.reuse ;  /* 0x00000001f7f7b824 */ /* 0x100fe400078e0a02 */
[--C-:B------:R-:W-:Y:S02]  /*b960*/  @!P5 IMAD.IADD R248, R248, 0x1, -R2.reuse ;  /* 0x00000001f8f8d824 */ /* 0x100fe400078e0a02 */
[----:B------:R-:W-:Y:S01]  /*b970*/  @!P6 IMAD.IADD R249, R249, 0x1, -R2 ;  /* 0x00000001f9f9e824 */ /* 0x000fe200078e0a02 */
[----:B------:R-:W-:Y:S01]  /*b980*/  IADD3 R2, R5, c[0x0][0x180], RZ ;  /* 0x0000600005027a10 */ /* 0x000fe20007ffe0ff */
[----:B------:R-:W-:Y:S01]  /*b990*/  @!P4 IMAD.MOV R246, RZ, RZ, -R246 ;  /* 0x000000fffff6c224 */ /* 0x000fe200078e0af6 */
[----:B------:R-:W3:Y:S02]  /*b9a0*/  LDL.LU R4, [R1+0x14] ;  /* 0x0000140001047983 */ /* 0x000ee40000300800 */
[----:B------:R-:W-:-:S02]  /*b9b0*/  ISETP.GT.AND P6, PT, R2, 0x3f, PT ;  /* 0x0000003f0200780c */ /* 0x000fc40003fc4270 */
[----:B------:R-:W-:-:S05]  /*b9c0*/  IABS R2, c[0x0][0x17c] ;  /* 0x00005f0000027a13 */ /* 0x000fca0000000000 */
[----:B------:R-:W-:Y:S01]  /*b9d0*/  @!P0 IMAD.IADD R251, R251, 0x1, -R2 ;  /* 0x00000001fbfb8824 */ /* 0x000fe200078e0a02 */
[----:B-1----:R-:W-:-:S04]  /*b9e0*/  LOP3.LUT R250, R250, 0x3f, RZ, 0xc0, !PT ;  /* 0x0000003ffafa7812 */ /* 0x002fc800078ec0ff */
[----:B------:R-:W-:Y:S02]  /*b9f0*/  ISETP.GT.U32.AND P0, PT, R2, R251, PT ;  /* 0x000000fb0200720c */ /* 0x000fe40003f04070 */
[----:B------:R-:W-:Y:S02]  /*ba00*/  IADD3 R2, R5, c[0x0][0x180], RZ ;  /* 0x0000600005027a10 */ /* 0x000fe40007ffe0ff */
[----:B------:R-:W-:Y:S02]  /*ba10*/  ISETP.GE.AND P4, PT, R250, c[0x0][0x180], PT ;  /* 0x00006000fa007a0c */ /* 0x000fe40003f86270 */
[----:B------:R-:W-:Y:S02]  /*ba20*/  SEL R250, RZ, 0x4, !P6 ;  /* 0x00000004fffa7807 */ /* 0x000fe40007000000 */
[----:B------:R-:W-:Y:S02]  /*ba30*/  SEL R5, RZ, 0x4, P1 ;  /* 0x00000004ff057807 */ /* 0x000fe40000800000 */
[----:B------:R-:W-:-:S02]  /*ba40*/  ISETP.GT.AND P1, PT, R2, 0x7f, PT ;  /* 0x0000007f0200780c */ /* 0x000fc40003f24270 */
[----:B------:R-:W-:Y:S02]  /*ba50*/  ISETP.GE.AND P3, PT, R252, RZ, PT ;  /* 0x000000fffc00720c */ /* 0x000fe40003f66270 */
[----:B------:R-:W-:Y:S01]  /*ba60*/  ISETP.GE.AND P5, PT, R0, RZ, PT ;  /* 0x000000ff0000720c */ /* 0x000fe20003fa6270 */
[----:B------:R-:W4:Y:S01]  /*ba70*/  LDL.LU R252, [R1+0x10] ;  /* 0x0000100001fc7983 */ /* 0x000f220000300800 */
[----:B------:R-:W-:Y:S02]  /*ba80*/  SEL R2, R250, RZ, !P4 ;  /* 0x000000fffa027207 */ /* 0x000fe40006000000 */
[----:B------:R-:W-:Y:S01]  /*ba90*/  ISETP.GE.AND P4, PT, R6, RZ, PT ;  /* 0x000000ff0600720c */ /* 0x000fe20003f86270 */
[----:B------:R-:W5:Y:S01]  /*baa0*/  LDL.LU R0, [R1+0xc] ;  /* 0x00000c0001007983 */ /* 0x000f620000300800 */
[----:B------:R-:W-:Y:S02]  /*bab0*/  SEL R250, R5, RZ, P1 ;  /* 0x000000ff05fa7207 */ /* 0x000fe40000800000 */
[----:B------:R-:W-:Y:S01]  /*bac0*/  ISETP.GE.AND P1, PT, R3, RZ, PT ;  /* 0x000000ff0300720c */ /* 0x000fe20003f26270 */
[----:B------:R-:W2:Y:S04]  /*bad0*/  LDL.LU R6, [R1+0x15e8] ;  /* 0x0015e80001067983 */ /* 0x000ea80000300800 */
[----:B------:R-:W2:Y:S04]  /*bae0*/  LDL.LU R5, [R1+0x15e4] ;  /* 0x0015e40001057983 */ /* 0x000ea80000300800 */
[----:B------:R-:W2:Y:S01]  /*baf0*/  LDL.LU R3, [R1+0x15e0] ;  /* 0x0015e00001037983 */ /* 0x000ea20000300800 */
[----:B------:R-:W-:Y:S01]  /*bb00*/  @!P5 IMAD.MOV R248, RZ, RZ, -R248 ;  /* 0x000000fffff8d224 */ /* 0x000fe200078e0af8 */
[----:B------:R-:W-:-:S02]  /*bb10*/  ISETP.NE.U32.AND P5, PT, R250, RZ, PT ;  /* 0x000000fffa00720c */ /* 0x000fc40003fa5070 */
[----:B------:R-:W1:Y:S01]  /*bb20*/  S2R R250, SR_TID.X ;  /* 0x0000000000fa7919 */ /* 0x000e620000002100 */
[----:B------:R-:W-:Y:S01]  /*bb30*/  @!P3 IMAD.MOV R247, RZ, RZ, -R247 ;  /* 0x000000fffff7b224 */ /* 0x000fe200078e0af7 */
[----:B------:R-:W-:Y:S02]  /*bb40*/  ISETP.NE.U32.AND P3, PT, R2, RZ, PT ;  /* 0x000000ff0200720c */ /* 0x000fe40003f65070 */
[----:B------:R-:W-:-:S05]  /*bb50*/  IABS R2, c[0x0][0x17c] ;  /* 0x00005f0000027a13 */ /* 0x000fca0000000000 */
[----:B------:R-:W-:Y:S01]  /*bb60*/  @!P0 IMAD.IADD R251, R251, 0x1, -R2 ;  /* 0x00000001fbfb8824 */ /* 0x000fe200078e0a02 */
[----:B------:R-:W-:Y:S01]  /*bb70*/  ISETP.NE.AND P0, PT, RZ, c[0x0][0x17c], PT ;  /* 0x00005f00ff007a0c */ /* 0x000fe20003f05270 */
[----:B------:R-:W-:Y:S01]  /*bb80*/  @!P4 IMAD.MOV R249, RZ, RZ, -R249 ;  /* 0x000000fffff9c224 */ /* 0x000fe200078e0af9 */
[----:B-1----:R-:W-:-:S05]  /*bb90*/  LOP3.LUT R250, R250, 0x3f, RZ, 0xc0, !PT ;  /* 0x0000003ffafa7812 */ /* 0x002fca00078ec0ff */
[----:B------:R-:W-:Y:S01]  /*bba0*/  IMAD R2, R250, c[0x0][0x18c], RZ ;  /* 0x00006300fa027a24 */ /* 0x000fe200078e02ff */
[----:B------:R-:W-:-:S04]  /*bbb0*/  LOP3.LUT R250, RZ, c[0x0][0x17c], RZ, 0x33, !PT ;  /* 0x00005f00fffa7a12 */ /* 0x000fc800078e33ff */
[----:B------:R-:W-:-:S05]  /*bbc0*/  LEA R2, P4, R2, c[0x0][0x168], 0x2 ;  /* 0x00005a0002027a11 */ /* 0x000fca00078810ff */
[----:B------:R1:W-:Y:S04]  /*bbd0*/  STL [R1+0x15bc], R2 ;  /* 0x0015bc0201007387 */ /* 0x0003e80000100800 */
[----:B-1----:R-:W5:Y:S01]  /*bbe0*/  LDL.LU R2, [R1+0x4] ;  /* 0x0000040001027983 */ /* 0x002f620000300800 */
[----:B--2---:R-:W-:-:S05]  /*bbf0*/  SEL R3, R250, R3, !P0 ;  /* 0x00000003fa037207 */ /* 0x004fca0004000000 */
[----:B------:R1:W-:Y:S04]  /*bc00*/  STL [R1+0x84], R3 ;  /* 0x0000840301007387 */ /* 0x0003e80000100800 */
[----:B-1----:R-:W2:Y:S01]  /*bc10*/  LDL.LU R3, [R1+0x15dc] ;  /* 0x0015dc0001037983 */ /* 0x002ea20000300800 */
[C---:B---3--:R-:W-:Y:S02]  /*bc20*/  SEL R4, R250.reuse, R4, !P0 ;  /* 0x00000004fa047207 */ /* 0x048fe40004000000 */
[C---:B----4-:R-:W-:Y:S02]  /*bc30*/  SEL R252, R250.reuse, R252, !P0 ;  /* 0x000000fcfafc7207 */ /* 0x050fe40004000000 */
[C---:B-----5:R-:W-:Y:S02]  /*bc40*/  SEL R0, R250.reuse, R0, !P0 ;  /* 0x00000000fa007207 */ /* 0x060fe40004000000 */
[----:B--2---:R-:W-:-:S05]  /*bc50*/  SEL R3, R250, R3, !P0 ;  /* 0x00000003fa037207 */ /* 0x004fca0004000000 */
[----:B------:R1:W-:Y:S04]  /*bc60*/  STL [R1+0x88], R3 ;  /* 0x0000880301007387 */ /* 0x0003e80000100800 */
[----:B-1----:R-:W2:Y:S04]  /*bc70*/  LDL.LU R3, [R1+0x8] ;  /* 0x0000080001037983 */ /* 0x002ea80000300800 */
[----:B------:R1:W-:Y:S04]  /*bc80*/  STL [R1+0x80], R4 ;  /* 0x0000800401007387 */ /* 0x0003e80000100800 */
[----:B-1----:R-:W3:Y:S04]  /*bc90*/  LDL.LU R4, [R1+0x15d8] ;  /* 0x0015d80001047983 */ /* 0x002ee80000300800 */
[----:B------:R1:W-:Y:S04]  /*bca0*/  STL [R1+0x7c], R252 ;  /* 0x00007cfc01007387 */ /* 0x0003e80000100800 */
[----:B-1----:R-:W4:Y:S04]  /*bcb0*/  LDL.LU R252, [R1+0x15d4] ;  /* 0x0015d40001fc7983 */ /* 0x002f280000300800 */
[----:B------:R1:W-:Y:S04]  /*bcc0*/  STL [R1+0x78], R0 ;  /* 0x0000780001007387 */ /* 0x0003e80000100800 */
[----:B-1----:R-:W5:Y:S01]  /*bcd0*/  LDL.LU R0, [R1+0x15d0] ;  /* 0x0015d00001007983 */ /* 0x002f620000300800 */
[----:B--2---:R-:W-:-:S05]  /*bce0*/  SEL R3, R250, R3, !P0 ;  /* 0x00000003fa037207 */ /* 0x004fca0004000000 */
[----:B------:R1:W-:Y:S02]  /*bcf0*/  STL [R1+0x74], R3 ;  /* 0x0000740301007387 */ /* 0x0003e40000100800 */
[----:B-1----:R-:W-:-:S05]  /*bd00*/  SEL R3, R250, R2, !P0 ;  /* 0x00000002fa037207 */ /* 0x002fca0004000000 */
[----:B------:R3:W-:Y:S02]  /*bd10*/  STL [R1+0x70], R3 ;  /* 0x0000700301007387 */ /* 0x0007e40000100800 */
[C---:B---3--:R-:W-:Y:S02]  /*bd20*/  SEL R3, R250.reuse, R4, !P0 ;  /* 0x00000004fa037207 */ /* 0x048fe40004000000 */
[C---:B-----5:R-:W-:Y:S02]  /*bd30*/  SEL R2, R250.reuse, R0, !P0 ;  /* 0x00000000fa027207 */ /* 0x060fe40004000000 */
[----:B----4-:R-:W-:-:S03]  /*bd40*/  SEL R0, R250, R252, !P0 ;  /* 0x000000fcfa007207 */ /* 0x010fc60004000000 */
[----:B------:R1:W-:Y:S04]  /*bd50*/  STL [R1+0x6c], R2 ;  /* 0x00006c0201007387 */ /* 0x0003e80000100800 */
[----:B------:R2:W-:Y:S04]  /*bd60*/  STL [R1+0x68], R0 ;  /* 0x0000680001007387 */ /* 0x0005e80000100800 */
[----:B------:R3:W-:Y:S01]  /*bd70*/  STL [R1+0x64], R3 ;  /* 0x0000640301007387 */ /* 0x0007e20000100800 */
[C---:B-1----:R-:W-:Y:S02]  /*bd80*/  SEL R2, R250.reuse, R5, !P0 ;  /* 0x00000005fa027207 */ /* 0x042fe40004000000 */
[----:B--2---:R-:W-:-:S03]  /*bd90*/  SEL R0, R250, R6, !P0 ;  /* 0x00000006fa007207 */ /* 0x004fc60004000000 */
[----:B------:R1:W-:Y:S01]  /*bda0*/  STL [R1+0x60], R2 ;  /* 0x0000600201007387 */ /* 0x0003e20000100800 */
[----:B---3--:R-:W-:-:S03]  /*bdb0*/  SEL R3, R250, R7, !P0 ;  /* 0x00000007fa037207 */ /* 0x008fc60004000000 */
        /* <DEDUP_REMOVED lines=36> */
[----:B------:R2:W-:Y:S01]  /*c000*/  STL [R1+0x14], R0 ;  /* 0x0000140001007387 */ /* 0x0005e20000100800 */
[----:B------:R-:W-:-:S03]  /*c010*/  SEL R21, R250, R23, !P0 ;  /* 0x00000017fa157207 */ /* 0x000fc60004000000 */
[----:B------:R-:W-:Y:S04]  /*c020*/  STL [R1+0x10], R3 ;  /* 0x0000100301007387 */ /* 0x000fe80000100800 */
[----:B------:R-:W3:Y:S01]  /*c030*/  LDL.LU R23, [R1+0x84] ;  /* 0x0000840001177983 */ /* 0x000ee20000300800 */
[C---:B-1----:R-:W-:Y:S02]  /*c040*/  SEL R2, R250.reuse, R45, !P0 ;  /* 0x0000002dfa027207 */ /* 0x042fe40004000000 */
[----:B--2---:R-:W-:-:S03]  /*c050*/  SEL R0, R250, R46, !P0 ;  /* 0x0000002efa007207 */ /* 0x004fc60004000000 */
[----:B------:R1:W-:Y:S04]  /*c060*/  STL [R1+0xc], R2 ;  /* 0x00000c0201007387 */ /* 0x0003e80000100800 */
[----:B------:R-:W2:Y:S04]  /*c070*/  LDL.LU R46, [R1+0x7c] ;  /* 0x00007c00012e7983 */ /* 0x000ea80000300800 */
[----:B------:R4:W-:Y:S04]  /*c080*/  STL [R1+0x8], R0 ;  /* 0x0000080001007387 */ /* 0x0009e80000100800 */
[----:B------:R-:W5:Y:S01]  /*c090*/  LDL.LU R45, [R1+0x78] ;  /* 0x00007800012d7983 */ /* 0x000f620000300800 */
[----:B------:R-:W-:-:S03]  /*c0a0*/  SEL R4, R250, R40, !P0 ;  /* 0x00000028fa047207 */ /* 0x000fc60004000000 */
[----:B------:R-:W2:Y:S01]  /*c0b0*/  LDL.LU R44, [R1+0x74] ;  /* 0x00007400012c7983 */ /* 0x000ea20000300800 */
        /* <DEDUP_REMOVED lines=18> */
[----:B-1----:R-:W-:-:S03]  /*c1e0*/  SEL R2, R250, R47, !P0 ;  /* 0x0000002ffa027207 */ /* 0x002fc60004000000 */
[----:B------:R-:W2:Y:S01]  /*c1f0*/  LDL.LU R34, [R1+0x4c] ;  /* 0x00004c0001227983 */ /* 0x000ea20000300800 */
[----:B------:R-:W-:-:S03]  /*c200*/  SEL R14, R250, R30, !P0 ;  /* 0x0000001efa0e7207 */ /* 0x000fc60004000000 */
[----:B------:R-:W2:Y:S01]  /*c210*/  LDL.LU R33, [R1+0x48] ;  /* 0x0000480001217983 */ /* 0x000ea20000300800 */
[----:B----4-:R-:W-:-:S03]  /*c220*/  SEL R0, R250, R48, !P0 ;  /* 0x00000030fa007207 */ /* 0x010fc60004000000 */
[----:B------:R-:W4:Y:S01]  /*c230*/  LDL.LU R32, [R1+0x44] ;  /* 0x0000440001207983 */ /* 0x000f220000300800 */
[C---:B------:R-:W-:Y:S02]  /*c240*/  SEL R15, R250.reuse, R29, !P0 ;  /* 0x0000001dfa0f7207 */ /* 0x040fe40004000000 */
[C---:B------:R-:W-:Y:S01]  /*c250*/  SEL R252, R250.reuse, R49, !P0 ;  /* 0x00000031fafc7207 */ /* 0x040fe20004000000 */
[----:B------:R-:W2:Y:S01]  /*c260*/  LDL.LU R31, [R1+0x40] ;  /* 0x00004000011f7983 */ /* 0x000ea20000300800 */
[----:B------:R-:W-:-:S03]  /*c270*/  SEL R50, R250, R50, !P0 ;  /* 0x00000032fa327207 */ /* 0x000fc60004000000 */
[----:B------:R-:W2:Y:S04]  /*c280*/  LDL.LU R30, [R1+0x3c] ;  /* 0x00003c00011e7983 */ /* 0x000ea80000300800 */
[----:B------:R-:W2:Y:S04]  /*c290*/  LDL.LU R29, [R1+0x38] ;  /* 0x00003800011d7983 */ /* 0x000ea80000300800 */
[----:B------:R-:W2:Y:S01]  /*c2a0*/  LDL.LU R47, [R1+0x80] ;  /* 0x00008000012f7983 */ /* 0x000ea20000300800 */
[----:B------:R-:W-:-:S03]  /*c2b0*/  SEL R16, R250, R28, !P0 ;  /* 0x0000001cfa107207 */ /* 0x000fc60004000000 */
[----:B------:R-:W-:Y:S01]  /*c2c0*/  STL [R1+0x15c0], R2 ;  /* 0x0015c00201007387 */ /* 0x000fe20000100800 */
[----:B------:R-:W-:-:S03]  /*c2d0*/  SEL R17, R250, R27, !P0 ;  /* 0x0000001bfa117207 */ /* 0x000fc60004000000 */
[----:B------:R-:W-:Y:S01]  /*c2e0*/  STL [R1+0x15c4], R0 ;  /* 0x0015c40001007387 */ /* 0x000fe20000100800 */
[----:B------:R-:W-:-:S03]  /*c2f0*/  @!P1 IMAD.MOV R251, RZ, RZ, -R251 ;  /* 0x000000fffffb9224 */ /* 0x000fc600078e0afb */
[----:B------:R-:W-:Y:S01]  /*c300*/  STL [R1+0x15c8], R252 ;  /* 0x0015c8fc01007387 */ /* 0x000fe20000100800 */
[----:B------:R-:W-:-:S03]  /*c310*/  SEL R18, R250, R26, !P0 ;  /* 0x0000001afa127207 */ /* 0x000fc60004000000 */
[----:B------:R1:W-:Y:S01]  /*c320*/  STL [R1+0x15cc], R50 ;  /* 0x0015cc3201007387 */ /* 0x0003e20000100800 */
        /* <DEDUP_REMOVED lines=8> */
[C---:B------:R-:W-:Y:S02]  /*c3b0*/  SEL R52, R250.reuse, R52, !P0 ;  /* 0x00000034fa347207 */ /* 0x040fe40004000000 */
[C---:B------:R-:W-:Y:S01]  /*c3c0*/  SEL R53, R250.reuse, R53, !P0 ;  /* 0x00000035fa357207 */ /* 0x040fe20004000000 */
[----:B------:R-:W2:Y:S01]  /*c3d0*/  LDL.LU R24, [R1+0x24] ;  /* 0x0000240001187983 */ /* 0x000ea20000300800 */
[C---:B------:R-:W-:Y:S02]  /*c3e0*/  SEL R54, R250.reuse, R54, !P0 ;  /* 0x00000036fa367207 */ /* 0x040fe40004000000 */
[C---:B------:R-:W-:Y:S02]  /*c3f0*/  SEL R55, R250.reuse, R55, !P0 ;  /* 0x00000037fa377207 */ /* 0x040fe40004000000 */
[C---:B------:R-:W-:Y:S02]  /*c400*/  SEL R56, R250.reuse, R56, !P0 ;  /* 0x00000038fa387207 */ /* 0x040fe40004000000 */
[----:B------:R-:W-:-:S02]  /*c410*/  SEL R57, R250, R57, !P0 ;  /* 0x00000039fa397207 */ /* 0x000fc40004000000 */
[C---:B------:R-:W-:Y:S02]  /*c420*/  SEL R58, R250.reuse, R58, !P0 ;  /* 0x0000003afa3a7207 */ /* 0x040fe40004000000 */
[C---:B------:R-:W-:Y:S02]  /*c430*/  SEL R59, R250.reuse, R59, !P0 ;  /* 0x0000003bfa3b7207 */ /* 0x040fe40004000000 */
        /* <DEDUP_REMOVED lines=82> */
[C---:B------:R-:W-:Y:S01]  /*c960*/  SEL R142, R250.reuse, R142, !P0 ;  /* 0x0000008efa8e7207 */ /* 0x040fe20004000000 */
[----:B---3--:R-:W-:Y:S01]  /*c970*/  IMAD R48, R23, c[0x0][0x190], RZ ;  /* 0x0000640017307a24 */ /* 0x008fe200078e02ff */
[C---:B------:R-:W-:Y:S01]  /*c980*/  SEL R143, R250.reuse, R143, !P0 ;  /* 0x0000008ffa8f7207 */ /* 0x040fe20004000000 */
[----:B------:R-:W3:Y:S01]  /*c990*/  LDL.LU R23, [R1+0x20] ;  /* 0x0000200001177983 */ /* 0x000ee20000300800 */
[C---:B------:R-:W-:Y:S02]  /*c9a0*/  SEL R144, R250.reuse, R144, !P0 ;  /* 0x00000090fa907207 */ /* 0x040fe40004000000 */
[C---:B------:R-:W-:Y:S01]  /*c9b0*/  SEL R145, R250.reuse, R145, !P0 ;  /* 0x00000091fa917207 */ /* 0x040fe20004000000 */
[----:B------:R-:W2:Y:S01]  /*c9c0*/  LDL.LU R49, [R1+0x1c] ;  /* 0x00001c0001317983 */ /* 0x000ea20000300800 */
        /* <DEDUP_REMOVED lines=104> */
[----:B------:R-:W-:Y:S02]  /*d050*/  SEL R250, R250, R251, !P0 ;  /* 0x000000fbfafa7207 */ /* 0x000fe40004000000 */
[----:B------:R-:W2:Y:S04]  /*d060*/  LDL.LU R251, [R1+0x18] ;  /* 0x0000180001fb7983 */ /* 0x000ea80000300800 */
[----:B-1----:R-:W2:Y:S04]  /*d070*/  LDL.LU R50, [R1+0x14] ;  /* 0x0000140001327983 */ /* 0x002ea80000300800 */
[----:B------:R-:W3:Y:S04]  /*d080*/  LDL.LU R252, [R1+0x10] ;  /* 0x0000100001fc7983 */ /* 0x000ee80000300800 */
[----:B------:R-:W4:Y:S04]  /*d090*/  LDL.LU R0, [R1+0xc] ;  /* 0x00000c0001007983 */ /* 0x000f280000300800 */
[----:B------:R-:W5:Y:S01]  /*d0a0*/  LDL.LU R2, [R1+0x8] ;  /* 0x0000080001027983 */ /* 0x000f620000300800 */
[----:B--2---:R-:W-:-:S02]  /*d0b0*/  IMAD R50, R50, c[0x0][0x190], RZ ;  /* 0x0000640032327a24 */ /* 0x004fc400078e02ff */
[----:B---3--:R-:W-:-:S03]  /*d0c0*/  IMAD R252, R252, c[0x0][0x190], RZ ;  /* 0x00006400fcfc7a24 */ /* 0x008fc600078e02ff */
[----:B------:R1:W-:Y:S01]  /*d0d0*/  STL [R1+0x14], R50 ;  /* 0x0000143201007387 */ /* 0x0003e20000100800 */
[----:B----4-:R-:W-:Y:S02]  /*d0e0*/  IMAD R0, R0, c[0x0][0x190], RZ ;  /* 0x0000640000007a24 */ /* 0x010fe400078e02ff */
[----:B-----5:R-:W-:Y:S01]  /*d0f0*/  IMAD R2, R2, c[0x0][0x190], RZ ;  /* 0x0000640002027a24 */ /* 0x020fe200078e02ff */
[----:B-1----:R-:W2:Y:S04]  /*d100*/  LDL.LU R50, [R1+0x15cc] ;  /* 0x0015cc0001327983 */ /* 0x002ea80000300800 */
[----:B------:R1:W-:Y:S04]  /*d110*/  STL [R1+0x10], R252 ;  /* 0x000010fc01007387 */ /* 0x0003e80000100800 */
[----:B-1----:R-:W3:Y:S04]  /*d120*/  LDL.LU R252, [R1+0x15c8] ;  /* 0x0015c80001fc7983 */ /* 0x002ee80000300800 */
[----:B------:R1:W-:Y:S04]  /*d130*/  STL [R1+0xc], R0 ;  /* 0x00000c0001007387 */ /* 0x0003e80000100800 */
[----:B-1----:R-:W4:Y:S04]  /*d140*/  LDL.LU R0, [R1+0x15c4] ;  /* 0x0015c40001007983 */ /* 0x002f280000300800 */
[----:B------:R1:W-:Y:S04]  /*d150*/  STL [R1+0x8], R2 ;  /* 0x0000080201007387 */ /* 0x0003e80000100800 */
[----:B-1----:R-:W5:Y:S01]  /*d160*/  LDL.LU R2, [R1+0x15c0] ;  /* 0x0015c00001027983 */ /* 0x002f620000300800 */
[----:B------:R-:W-:-:S02]  /*d170*/  IMAD R114, R114, c[0x0][0x190], RZ ;  /* 0x0000640072727a24 */ /* 0x000fc400078e02ff */
[----:B----4-:R-:W-:Y:S02]  /*d180*/  IMAD R0, R0, c[0x0][0x190], RZ ;  /* 0x0000640000007a24 */ /* 0x010fe400078e02ff */
[----:B-----5:R-:W-:-:S05]  /*d190*/  IMAD R2, R2, c[0x0][0x190], RZ ;  /* 0x0000640002027a24 */ /* 0x020fca00078e02ff */
[----:B------:R1:W-:Y:S04]  /*d1a0*/  STL [R1+0x4], R2 ;  /* 0x0000040201007387 */ /* 0x0003e80000100800 */
[----:B-1----:R-:W4:Y:S04]  /*d1b0*/  LDL.LU R2, [R1+0x15bc] ;  /* 0x0015bc0001027983 */ /* 0x002f280000300800 */
[----:B------:R1:W-:Y:S04]  /*d1c0*/  STL [R1], R0 ;  /* 0x0000000001007387 */ /* 0x0003e80000100800 */
[----:B------:R5:W-:Y:S01]  /*d1d0*/  STL [R1+0x18], R114 ;  /* 0x0000187201007387 */ /* 0x000be20000100800 */
[----:B-1----:R-:W-:-:S02]  /*d1e0*/  IMAD R0, R116, c[0x0][0x190], RZ ;  /* 0x0000640074007a24 */ /* 0x002fc400078e02ff */
[----:B------:R-:W-:Y:S02]  /*d1f0*/  IMAD R116, R117, c[0x0][0x190], RZ ;  /* 0x0000640075747a24 */ /* 0x000fe400078e02ff */
[----:B-----5:R-:W-:Y:S01]  /*d200*/  IMAD R114, R118, c[0x0][0x190], RZ ;  /* 0x0000640076727a24 */ /* 0x020fe200078e02ff */
[----:B------:R1:W-:Y:S04]  /*d210*/  STL [R1+0x1c], R0 ;  /* 0x00001c0001007387 */ /* 0x0003e80000100800 */
[----:B------:R5:W-:Y:S04]  /*d220*/  STL [R1+0x20], R116 ;  /* 0x0000207401007387 */ /* 0x000be80000100800 */
[----:B------:R2:W-:Y:S01]  /*d230*/  STL [R1+0x24], R114 ;  /* 0x0000247201007387 */ /* 0x0005e20000100800 */
[----:B-1----:R-:W-:-:S02]  /*d240*/  IMAD R0, R119, c[0x0][0x190], RZ ;  /* 0x0000640077007a24 */ /* 0x002fc400078e02ff */
[----:B-----5:R-:W-:-:S03]  /*d250*/  IMAD R116, R120, c[0x0][0x190], RZ ;  /* 0x0000640078747a24 */ /* 0x020fc600078e02ff */
[----:B------:R1:W-:Y:S01]  /*d260*/  STL [R1+0x28], R0 ;  /* 0x0000280001007387 */ /* 0x0003e20000100800 */
[----:B--2---:R-:W-:-:S03]  /*d270*/  IMAD R114, R121, c[0x0][0x190], RZ ;  /* 0x0000640079727a24 */ /* 0x004fc600078e02ff */
[----:B------:R2:W-:Y:S04]  /*d280*/  STL [R1+0x2c], R116 ;  /* 0x00002c7401007387 */ /* 0x0005e80000100800 */
[----:B------:R5:W-:Y:S01]  /*d290*/  STL [R1+0x30], R114 ;  /* 0x0000307201007387 */ /* 0x000be20000100800 */
[----:B-1----:R-:W-:Y:S02]  /*d2a0*/  IMAD R0, R122, c[0x0][0x190], RZ ;  /* 0x000064007a007a24 */ /* 0x002fe400078e02ff */
[----:B--2---:R-:W-:-:S03]  /*d2b0*/  IMAD R116, R123, c[0x0][0x190], RZ ;  /* 0x000064007b747a24 */ /* 0x004fc600078e02ff */
[----:B------:R1:W-:Y:S01]  /*d2c0*/  STL [R1+0x34], R0 ;  /* 0x0000340001007387 */ /* 0x0003e20000100800 */
[----:B-----5:R-:W-:-:S03]  /*d2d0*/  IMAD R114, R124, c[0x0][0x190], RZ ;  /* 0x000064007c727a24 */ /* 0x020fc600078e02ff */
        /* <DEDUP_REMOVED lines=178> */
[----:B------:R-:W-:Y:S01]  /*de00*/  STL [R1+0x1a0], R0 ;  /* 0x0001a00001007387 */ /* 0x000fe20000100800 */
[----:B-----5:R-:W-:-:S03]  /*de10*/  IMAD R114, R214, c[0x0][0x190], RZ ;  /* 0x00006400d6727a24 */ /* 0x020fc600078e02ff */
[----:B------:R-:W-:Y:S04]  /*de20*/  STL [R1+0x1a4], R116 ;  /* 0x0001a47401007387 */ /* 0x000fe80000100800 */
[----:B------:R1:W-:Y:S04]  /*de30*/  STL [R1+0x1a8], R114 ;  /* 0x0001a87201007387 */ /* 0x0003e80000100800 */
[----:B-1----:R-:W2:Y:S01]  /*de40*/  LDL.LU R114, [R1+0x88] ;  /* 0x0000880001727983 */ /* 0x002ea20000300800 */
[----:B------:R-:W-:Y:S02]  /*de50*/  IMAD R0, R215, c[0x0][0x190], RZ ;  /* 0x00006400d7007a24 */ /* 0x000fe400078e02ff */
[----:B------:R-:W-:-:S03]  /*de60*/  IMAD R116, R216, c[0x0][0x190], RZ ;  /* 0x00006400d8747a24 */ /* 0x000fc600078e02ff */
[----:B------:R1:W-:Y:S01]  /*de70*/  STL [R1+0x1ac], R0 ;  /* 0x0001ac0001007387 */ /* 0x0003e20000100800 */
[----:B------:R-:W-:-:S03]  /*de80*/  IMAD R117, R218, c[0x0][0x190], RZ ;  /* 0x00006400da757a24 */ /* 0x000fc600078e02ff */
[----:B------:R5:W-:Y:S01]  /*de90*/  STL [R1+0x1b0], R116 ;  /* 0x0001b07401007387 */ /* 0x000be20000100800 */
[----:B-1----:R-:W-:-:S03]  /*dea0*/  IMAD R0, R217, c[0x0][0x190], RZ ;  /* 0x00006400d9007a24 */ /* 0x002fc600078e02ff */
[----:B------:R-:W1:Y:S01]  /*deb0*/  S2R R3, SR_TID.X ;  /* 0x0000000000037919 */ /* 0x000e620000002100 */
[----:B-----5:R-:W-:-:S03]  /*dec0*/  IMAD R116, R219, c[0x0][0x190], RZ ;  /* 0x00006400db747a24 */ /* 0x020fc600078e02ff */
[----:B------:R5:W-:Y:S04]  /*ded0*/  STL [R1+0x1b4], R0 ;  /* 0x0001b40001007387 */ /* 0x000be80000100800 */
[----:B------:R3:W-:Y:S04]  /*dee0*/  STL [R1+0x1d8], R117 ;  /* 0x0001d87501007387 */ /* 0x0007e80000100800 */
[----:B------:R4:W-:Y:S01]  /*def0*/  STL [R1+0x1dc], R116 ;  /* 0x0001dc7401007387 */ /* 0x0009e20000100800 */
[----:B-----5:R-:W-:Y:S02]  /*df00*/  IMAD R0, R220, c[0x0][0x190], RZ ;  /* 0x00006400dc007a24 */ /* 0x020fe400078e02ff */
[----:B---3--:R-:W-:-:S03]  /*df10*/  IMAD R117, R221, c[0x0][0x190], RZ ;  /* 0x00006400dd757a24 */ /* 0x008fc600078e02ff */
[----:B------:R3:W-:Y:S01]  /*df20*/  STL [R1+0x1e0], R0 ;  /* 0x0001e00001007387 */ /* 0x0007e20000100800 */
[----:B----4-:R-:W-:-:S03]  /*df30*/  IMAD R116, R222, c[0x0][0x190], RZ ;  /* 0x00006400de747a24 */ /* 0x010fc600078e02ff */
[----:B------:R4:W-:Y:S04]  /*df40*/  STL [R1+0x1e4], R117 ;  /* 0x0001e47501007387 */ /* 0x0009e80000100800 */
[----:B------:R5:W-:Y:S01]  /*df50*/  STL [R1+0x1e8], R116 ;  /* 0x0001e87401007387 */ /* 0x000be20000100800 */
[----:B---3--:R-:W-:Y:S02]  /*df60*/  IMAD R0, R223, c[0x0][0x190], RZ ;  /* 0x00006400df007a24 */ /* 0x008fe400078e02ff */
[----:B----4-:R-:W-:-:S03]  /*df70*/  IMAD R117, R224, c[0x0][0x190], RZ ;  /* 0x00006400e0757a24 */ /* 0x010fc600078e02ff */
[----:B------:R3:W-:Y:S01]  /*df80*/  STL [R1+0x1ec], R0 ;  /* 0x0001ec0001007387 */ /* 0x0007e20000100800 */
[----:B-----5:R-:W-:-:S03]  /*df90*/  IMAD R116, R225, c[0x0][0x190], RZ ;  /* 0x00006400e1747a24 */ /* 0x020fc600078e02ff */
[----:B------:R4:W-:Y:S04]  /*dfa0*/  STL [R1+0x1f0], R117 ;  /* 0x0001f07501007387 */ /* 0x0009e80000100800 */
[----:B------:R5:W-:Y:S01]  /*dfb0*/  STL [R1+0x1f4], R116 ;  /* 0x0001f47401007387 */ /* 0x000be20000100800 */
[----:B---3--:R-:W-:Y:S02]  /*dfc0*/  IMAD R0, R226, c[0x0][0x190], RZ ;  /* 0x00006400e2007a24 */ /* 0x008fe400078e02ff */
[----:B----4-:R-:W-:-:S03]  /*dfd0*/  IMAD R117, R227, c[0x0][0x190], RZ ;  /* 0x00006400e3757a24 */ /* 0x010fc600078e02ff */
[----:B------:R3:W-:Y:S01]  /*dfe0*/  STL [R1+0x1f8], R0 ;  /* 0x0001f80001007387 */ /* 0x0007e20000100800 */
[----:B-----5:R-:W-:-:S03]  /*dff0*/  IMAD R116, R228, c[0x0][0x190], RZ ;  /* 0x00006400e4747a24 */ /* 0x020fc600078e02ff */
[----:B------:R4:W-:Y:S01]  /*e000*/  STL [R1+0x1fc], R117 ;  /* 0x0001fc7501007387 */ /* 0x0009e20000100800 */
[----:B-1----:R-:W-:-:S03]  /*e010*/  LOP3.LUT R3, R3, 0x3f, RZ, 0xc0, !PT ;  /* 0x0000003f03037812 */ /* 0x002fc600078ec0ff */
[----:B------:R1:W-:Y:S01]  /*e020*/  STL [R1+0x200], R116 ;  /* 0x0002007401007387 */ /* 0x0003e20000100800 */
[----:B---3--:R-:W-:Y:S02]  /*e030*/  IMAD R0, R229, c[0x0][0x190], RZ ;  /* 0x00006400e5007a24 */ /* 0x008fe400078e02ff */
[----:B----4-:R-:W-:-:S03]  /*e040*/  IMAD R117, R230, c[0x0][0x190], RZ ;  /* 0x00006400e6757a24 */ /* 0x010fc600078e02ff */
[----:B------:R3:W-:Y:S01]  /*e050*/  STL [R1+0x204], R0 ;  /* 0x0002040001007387 */ /* 0x0007e20000100800 */
[----:B-1----:R-:W-:-:S03]  /*e060*/  IMAD R116, R231, c[0x0][0x190], RZ ;  /* 0x00006400e7747a24 */ /* 0x002fc600078e02ff */
[----:B------:R1:W-:Y:S01]  /*e070*/  STL [R1+0x208], R117 ;  /* 0x0002087501007387 */ /* 0x0003e20000100800 */
[----:B------:R-:W-:-:S03]  /*e080*/  IMAD R3, R3, c[0x0][0x18c], RZ ;  /* 0x0000630003037a24 */ /* 0x000fc600078e02ff */
[----:B------:R4:W-:Y:S01]  /*e090*/  STL [R1+0x20c], R116 ;  /* 0x00020c7401007387 */ /* 0x0009e20000100800 */
[----:B---3--:R-:W-:Y:S02]  /*e0a0*/  IMAD R0, R232, c[0x0][0x190], RZ ;  /* 0x00006400e8007a24 */ /* 0x008fe400078e02ff */
[----:B-1----:R-:W-:-:S03]  /*e0b0*/  IMAD R117, R233, c[0x0][0x190], RZ ;  /* 0x00006400e9757a24 */ /* 0x002fc600078e02ff */
[----:B------:R1:W-:Y:S01]  /*e0c0*/  STL [R1+0x210], R0 ;  /* 0x0002100001007387 */ /* 0x0003e20000100800 */
[----:B----4-:R-:W-:-:S03]  /*e0d0*/  IMAD R116, R234, c[0x0][0x190], RZ ;  /* 0x00006400ea747a24 */ /* 0x010fc600078e02ff */
[----:B------:R-:W-:Y:S01]  /*e0e0*/  STL [R1+0x214], R117 ;  /* 0x0002147501007387 */ /* 0x000fe20000100800 */
[----:B------:R-:W-:Y:S02]  /*e0f0*/  LEA.HI.X.SX32 R3, R3, c[0x0][0x16c], 0x2, P4 ;  /* 0x00005b0003037a11 */ /* 0x000fe400020f16ff */
[C---:B------:R-:W-:Y:S01]  /*e100*/  LEA R234, P0, R48.reuse, R2, 0x2 ;  /* 0x0000000230ea7211 */ /* 0x040fe200078010ff */
[----:B------:R3:W-:Y:S01]  /*e110*/  STL [R1+0x3f4], R116 ;  /* 0x0003f47401007387 */ /* 0x0007e20000100800 */
[----:B-1----:R-:W-:Y:S02]  /*e120*/  IMAD R0, R235, c[0x0][0x190], RZ ;  /* 0x00006400eb007a24 */ /* 0x002fe400078e02ff */
[----:B------:R-:W-:Y:S01]  /*e130*/  LEA.HI.X.SX32 R235, R48, R3, 0x2, P0 ;  /* 0x0000000330eb7211 */ /* 0x000fe200000f16ff */
[----:B------:R-:W-:Y:S02]  /*e140*/  IMAD R47, R47, c[0x0][0x190], RZ ;  /* 0x000064002f2f7a24 */ /* 0x000fe400078e02ff */
[----:B------:R-:W-:-:S02]  /*e150*/  IMAD R45, R45, c[0x0][0x190], RZ ;  /* 0x000064002d2d7a24 */ /* 0x000fc400078e02ff */
[----:B------:R-:W-:Y:S01]  /*e160*/  IMAD R46, R46, c[0x0][0x190], RZ ;  /* 0x000064002e2e7a24 */ /* 0x000fe200078e02ff */
[----:B------:R-:W-:Y:S01]  /*e170*/  STL.64 [R1+0x1400], R234 ;  /* 0x001400ea01007387 */ /* 0x000fe20000100a00 */
[-C--:B------:R-:W-:Y:S01]  /*e180*/  LEA R232, P1, R47, R2.reuse, 0x2 ;  /* 0x000000022fe87211 */ /* 0x080fe200078210ff */
[----:B------:R-:W-:Y:S02]  /*e190*/  IMAD R43, R43, c[0x0][0x190], RZ ;  /* 0x000064002b2b7a24 */ /* 0x000fe400078e02ff */
[-C--:B------:R-:W-:Y:S01]  /*e1a0*/  LEA R118, P0, R46, R2.reuse, 0x2 ;  /* 0x000000022e767211 */ /* 0x080fe200078010ff */
[----:B------:R-:W-:Y:S01]  /*e1b0*/  IMAD R44, R44, c[0x0][0x190], RZ ;  /* 0x000064002c2c7a24 */ /* 0x000fe200078e02ff */
[-C--:B------:R-:W-:Y:S01]  /*e1c0*/  LEA.HI.X.SX32 R233, R47, R3.reuse, 0x2, P1 ;  /* 0x000000032fe97211 */ /* 0x080fe200008f16ff */
[----:B------:R-:W-:Y:S01]  /*e1d0*/  IMAD R42, R42, c[0x0][0x190], RZ ;  /* 0x000064002a2a7a24 */ /* 0x000fe200078e02ff */
[-C--:B------:R-:W-:Y:S01]  /*e1e0*/  LEA.HI.X.SX32 R119, R46, R3.reuse, 0x2, P0 ;  /* 0x000000032e777211 */ /* 0x080fe200000f16ff */
[----:B------:R-:W-:Y:S01]  /*e1f0*/  IMAD R40, R40, c[0x0][0x190], RZ ;  /* 0x0000640028287a24 */ /* 0x000fe200078e02ff */
[-C--:B------:R-:W-:Y:S01]  /*e200*/  LEA R228, P0, R43, R2.reuse, 0x2 ;  /* 0x000000022be47211 */ /* 0x080fe200078010ff */
[----:B------:R-:W-:Y:S01]  /*e210*/  IMAD R41, R41, c[0x0][0x190], RZ ;  /* 0x0000640029297a24 */ /* 0x000fe200078e02ff */
[CC--:B------:R-:W-:Y:S01]  /*e220*/  LEA R230, P1, R44.reuse, R2.reuse, 0x2 ;  /* 0x000000022ce67211 */ /* 0x0c0fe200078210ff */
[----:B------:R-:W-:Y:S01]  /*e230*/  IMAD R39, R39, c[0x0][0x190], RZ ;  /* 0x0000640027277a24 */ /* 0x000fe200078e02ff */
[-C--:B------:R-:W-:Y:S01]  /*e240*/  LEA.HI.X.SX32 R229, R43, R3.reuse, 0x2, P0 ;  /* 0x000000032be57211 */ /* 0x080fe200000f16ff */
[----:B------:R-:W-:Y:S01]  /*e250*/  IMAD R37, R37, c[0x0][0x190], RZ ;  /* 0x0000640025257a24 */ /* 0x000fe200078e02ff */
[-C--:B------:R-:W-:Y:S01]  /*e260*/  LEA.HI.X.SX32 R231, R44, R3.reuse, 0x2, P1 ;  /* 0x000000032ce77211 */ /* 0x080fe200008f16ff */
[----:B------:R-:W-:Y:S01]  /*e270*/  IMAD R38, R38, c[0x0][0x190], RZ ;  /* 0x0000640026267a24 */ /* 0x000fe200078e02ff */
[-C--:B------:R-:W-:Y:S01]  /*e280*/  LEA R226, P0, R40, R2.reuse, 0x2 ;  /* 0x0000000228e27211 */ /* 0x080fe200078010ff */
[----:B------:R-:W-:Y:S01]  /*e290*/  IMAD R36, R36, c[0x0][0x190], RZ ;  /* 0x0000640024247a24 */ /* 0x000fe200078e02ff */
[-C--:B------:R-:W-:Y:S01]  /*e2a0*/  LEA R46, P1, R41, R2.reuse, 0x2 ;  /* 0x00000002292e7211 */ /* 0x080fe200078210ff */
[----:B------:R-:W-:Y:S01]  /*e2b0*/  IMAD R34, R34, c[0x0][0x190], RZ ;  /* 0x0000640022227a24 */ /* 0x000fe200078e02ff */
[-C--:B------:R-:W-:Y:S01]  /*e2c0*/  LEA.HI.X.SX32 R227, R40, R3.reuse, 0x2, P0 ;  /* 0x0000000328e37211 */ /* 0x080fe200000f16ff */
[----:B------:R-:W-:Y:S01]  /*e2d0*/  IMAD R35, R35, c[0x0][0x190], RZ ;  /* 0x0000640023237a24 */ /* 0x000fe200078e02ff */
[----:B------:R-:W-:Y:S01]  /*e2e0*/  LEA.HI.X.SX32 R47, R41, R3, 0x2, P1 ;  /* 0x00000003292f7211 */ /* 0x000fe200008f16ff */
[----:B------:R-:W-:Y:S01]  /*e2f0*/  IMAD R33, R33, c[0x0][0x190], RZ ;  /* 0x0000640021217a24 */ /* 0x000fe200078e02ff */
[----:B------:R-:W-:Y:S01]  /*e300*/  LEA R44, P1, R38, R2, 0x2 ;  /* 0x00000002262c7211 */ /* 0x000fe200078210ff */
[----:B------:R-:W-:-:S02]  /*e310*/  IMAD R31, R31, c[0x0][0x190], RZ ;  /* 0x000064001f1f7a24 */ /* 0x000fc400078e02ff */
[----:B------:R-:W-:Y:S02]  /*e320*/  IMAD R32, R32, c[0x0][0x190], RZ ;  /* 0x0000640020207a24 */ /* 0x000fe400078e02ff */
[----:B------:R-:W-:Y:S02]  /*e330*/  IMAD R30, R30, c[0x0][0x190], RZ ;  /* 0x000064001e1e7a24 */ /* 0x000fe400078e02ff */
[----:B------:R-:W-:Y:S02]  /*e340*/  IMAD R28, R28, c[0x0][0x190], RZ ;  /* 0x000064001c1c7a24 */ /* 0x000fe400078e02ff */
[----:B------:R-:W-:Y:S02]  /*e350*/  IMAD R29, R29, c[0x0][0x190], RZ ;  /* 0x000064001d1d7a24 */ /* 0x000fe400078e02ff */
[----:B------:R-:W-:Y:S02]  /*e360*/  IMAD R27, R27, c[0x0][0x190], RZ ;  /* 0x000064001b1b7a24 */ /* 0x000fe400078e02ff */
        /* <DEDUP_REMOVED lines=14> */
[----:B--2---:R-:W-:-:S05]  /*e450*/  IMAD R114, R114, c[0x0][0x190], RZ ;  /* 0x0000640072727a24 */ /* 0x004fca00078e02ff */
[----:B---3--:R-:W-:-:S04]  /*e460*/  LEA R116, P4, R114, R2, 0x2 ;  /* 0x0000000272747211 */ /* 0x008fc800078810ff */
[----:B------:R-:W-:-:S05]  /*e470*/  LEA.HI.X.SX32 R117, R114, R3, 0x2, P4 ;  /* 0x0000000372757211 */ /* 0x000fca00020f16ff */
[----:B------:R1:W-:Y:S04]  /*e480*/  STL.64 [R1+0x610], R116 ;  /* 0x0006107401007387 */ /* 0x0003e80000100a00 */
[----:B------:R-:W-:Y:S01]  /*e490*/  STL.64 [R1+0x1408], R232 ;  /* 0x001408e801007387 */ /* 0x000fe20000100a00 */
[----:B-1----:R-:W-:-:S04]  /*e4a0*/  LEA R116, P4, R45, R2, 0x2 ;  /* 0x000000022d747211 */ /* 0x002fc800078810ff */
[----:B------:R-:W-:-:S05]  /*e4b0*/  LEA.HI.X.SX32 R117, R45, R3, 0x2, P4 ;  /* 0x000000032d757211 */ /* 0x000fca00020f16ff */
[----:B------:R1:W-:Y:S02]  /*e4c0*/  STL.64 [R1+0x418], R116 ;  /* 0x0004187401007387 */ /* 0x0003e40000100a00 */
[----:B-1----:R-:W-:-:S04]  /*e4d0*/  LEA R116, P4, R42, R2, 0x2 ;  /* 0x000000022a747211 */ /* 0x002fc800078810ff */
[-C--:B------:R-:W-:Y:S02]  /*e4e0*/  LEA.HI.X.SX32 R117, R42, R3.reuse, 0x2, P4 ;  /* 0x000000032a757211 */ /* 0x080fe400020f16ff */
[-C--:B------:R-:W-:Y:S02]  /*e4f0*/  LEA R224, P4, R39, R2.reuse, 0x2 ;  /* 0x0000000227e07211 */ /* 0x080fe400078810ff */
[-C--:B------:R-:W-:Y:S02]  /*e500*/  LEA R42, P0, R37, R2.reuse, 0x2 ;  /* 0x00000002252a7211 */ /* 0x080fe400078010ff */
[-C--:B------:R-:W-:Y:S02]  /*e510*/  LEA.HI.X.SX32 R225, R39, R3.reuse, 0x2, P4 ;  /* 0x0000000327e17211 */ /* 0x080fe400020f16ff */
[----:B------:R-:W-:Y:S02]  /*e520*/  LEA R222, P4, R36, R2, 0x2 ;  /* 0x0000000224de7211 */ /* 0x000fe400078810ff */
[----:B------:R-:W-:-:S02]  /*e530*/  LEA.HI.X.SX32 R43, R37, R3, 0x2, P0 ;  /* 0x00000003252b7211 */ /* 0x000fc400000f16ff */
        /* <DEDUP_REMOVED lines=11> */
[-C--:B------:R-:W-:Y:S01]  /*e5f0*/  LEA.HI.X.SX32 R217, R31, R3.reuse, 0x2, P0 ;  /* 0x000000031fd97211 */ /* 0x080fe200000f16ff */
[----:B------:R1:W-:Y:S01]  /*e600*/  STL.64 [R1+0x218], R118 ;  /* 0x0002187601007387 */ /* 0x0003e20000100a00 */
[----:B------:R-:W-:-:S02]  /*e610*/  LEA.HI.X.SX32 R219, R32, R3, 0x2, P1 ;  /* 0x0000000320db7211 */ /* 0x000fc400008f16ff */
[-C--:B------:R-:W-:Y:S01]  /*e620*/  LEA R214, P0, R28, R2.reuse, 0x2 ;  /* 0x000000021cd67211 */ /* 0x080fe200078010ff */
[----:B------:R-:W-:Y:S01]  /*e630*/  STL.64 [R1+0x1410], R230 ;  /* 0x001410e601007387 */ /* 0x000fe20000100a00 */
[-C--:B------:R-:W-:Y:S02]  /*e640*/  LEA R34, P1, R29, R2.reuse, 0x2 ;  /* 0x000000021d227211 */ /* 0x080fe400078210ff */
[-C--:B------:R-:W-:Y:S01]  /*e650*/  LEA.HI.X.SX32 R37, R30, R3.reuse, 0x2, P4 ;  /* 0x000000031e257211 */ /* 0x080fe200020f16ff */
[----:B------:R-:W-:Y:S01]  /*e660*/  STL.64 [R1+0x1418], R228 ;  /* 0x001418e401007387 */ /* 0x000fe20000100a00 */
[----:B------:R-:W-:Y:S02]  /*e670*/  LEA R212, P4, R27, R2, 0x2 ;  /* 0x000000021bd47211 */ /* 0x000fe400078810ff */
[-C--:B------:R-:W-:Y:S01]  /*e680*/  LEA.HI.X.SX32 R215, R28, R3.reuse, 0x2, P0 ;  /* 0x000000031cd77211 */ /* 0x080fe200000f16ff */
[----:B------:R2:W-:Y:S01]  /*e690*/  STL.64 [R1+0x220], R116 ;  /* 0x0002207401007387 */ /* 0x0005e20000100a00 */
[----:B------:R-:W-:-:S02]  /*e6a0*/  LEA.HI.X.SX32 R35, R29, R3, 0x2, P1 ;  /* 0x000000031d237211 */ /* 0x000fc400008f16ff */
[-C--:B------:R-:W-:Y:S01]  /*e6b0*/  LEA R30, P0, R25, R2.reuse, 0x2 ;  /* 0x00000002191e7211 */ /* 0x080fe200078010ff */
[----:B------:R-:W-:Y:S01]  /*e6c0*/  STL.64 [R1+0x1420], R226 ;  /* 0x001420e201007387 */ /* 0x000fe20000100a00 */
[-C--:B------:R-:W-:Y:S02]  /*e6d0*/  LEA R32, P1, R26, R2.reuse, 0x2 ;  /* 0x000000021a207211 */ /* 0x080fe400078210ff */
[----:B------:R-:W-:Y:S01]  /*e6e0*/  LEA.HI.X.SX32 R213, R27, R3, 0x2, P4 ;  /* 0x000000031bd57211 */ /* 0x000fe200020f16ff */
[----:B------:R-:W-:Y:S01]  /*e6f0*/  STL.64 [R1+0x420], R46 ;  /* 0x0004202e01007387 */ /* 0x000fe20000100a00 */
[----:B------:R-:W-:-:S03]  /*e700*/  LEA R210, P4, R24, R2, 0x2 ;  /* 0x0000000218d27211 */ /* 0x000fc600078810ff */
[----:B------:R-:W-:Y:S01]  /*e710*/  STL.64 [R1+0x1428], R224 ;  /* 0x001428e001007387 */ /* 0x000fe20000100a00 */
[----:B------:R-:W-:-:S03]  /*e720*/  LEA.HI.X.SX32 R31, R25, R3, 0x2, P0 ;  /* 0x00000003191f7211 */ /* 0x000fc600000f16ff */
[----:B------:R-:W-:Y:S01]  /*e730*/  STL.64 [R1+0x228], R44 ;  /* 0x0002282c01007387 */ /* 0x000fe20000100a00 */
[-C--:B------:R-:W-:Y:S02]  /*e740*/  LEA.HI.X.SX32 R33, R26, R3.reuse, 0x2, P1 ;  /* 0x000000031a217211 */ /* 0x080fe400008f16ff */
        /* <DEDUP_REMOVED lines=9> */
[----:B------:R-:W-:-:S03]  /*e7e0*/  LEA.HI.X.SX32 R209, R23, R3, 0x2, P1 ;  /* 0x0000000317d17211 */ /* 0x000fc600008f16ff */
[----:B------:R-:W-:Y:S01]  /*e7f0*/  STL.64 [R1+0x1440], R218 ;  /* 0x001440da01007387 */ /* 0x000fe20000100a00 */
[----:B------:R-:W-:-:S03]  /*e800*/  LEA R204, P0, R19, R2, 0x2 ;  /* 0x0000000213cc7211 */ /* 0x000fc600078010ff */
        /* <DEDUP_REMOVED lines=21> */
[----:B------:R-:W-:-:S03]  /*e960*/  LEA.HI.X.SX32 R201, R15, R3, 0x2, P4 ;  /* 0x000000030fc97211 */ /* 0x000fc600020f16ff */
[----:B------:R-:W-:Y:S04]  /*e970*/  STL.64 [R1+0x248], R28 ;  /* 0x0002481c01007387 */ /* 0x000fe80000100a00 */
[----:B------:R-:W-:Y:S01]  /*e980*/  STL.64 [R1+0x1470], R206 ;  /* 0x001470ce01007387 */ /* 0x000fe20000100a00 */
[----:B------:R-:W-:-:S03]  /*e990*/  LEA R20, P1, R14, R2, 0x2 ;  /* 0x000000020e147211 */ /* 0x000fc600078210ff */
[----:B------:R-:W-:Y:S04]  /*e9a0*/  STL.64 [R1+0x448], R26 ;  /* 0x0004481a01007387 */ /* 0x000fe80000100a00 */
[----:B------:R-:W-:Y:S04]  /*e9b0*/  STL.64 [R1+0x1478], R204 ;  /* 0x001478cc01007387 */ /* 0x000fe80000100a00 */
[----:B------:R-:W-:Y:S04]  /*e9c0*/  STL.64 [R1+0x250], R24 ;  /* 0x0002501801007387 */ /* 0x000fe80000100a00 */
[----:B------:R-:W-:Y:S01]  /*e9d0*/  STL.64 [R1+0x1480], R202 ;  /* 0x001480ca01007387 */ /* 0x000fe20000100a00 */
[----:B------:R-:W-:-:S03]  /*e9e0*/  LEA.HI.X.SX32 R21, R14, R3, 0x2, P1 ;  /* 0x000000030e157211 */ /* 0x000fc600008f16ff */
[----:B------:R-:W-:Y:S01]  /*e9f0*/  STL.64 [R1+0x450], R22 ;  /* 0x0004501601007387 */ /* 0x000fe20000100a00 */
[----:B------:R-:W-:-:S03]  /*ea00*/  LEA R18, P0, R13, R2, 0x2 ;  /* 0x000000020d127211 */ /* 0x000fc600078010ff */
[----:B------:R-:W-:Y:S04]  /*ea10*/  STL.64 [R1+0x1488], R200 ;  /* 0x001488c801007387 */ /* 0x000fe80000100a00 */
[----:B------:R-:W3:Y:S01]  /*ea20*/  LDL.LU R121, [R1+0x14] ;  /* 0x0000140001797983 */ /* 0x000ee20000300800 */
[----:B------:R-:W-:-:S03]  /*ea30*/  LEA.HI.X.SX32 R19, R13, R3, 0x2, P0 ;  /* 0x000000030d137211 */ /* 0x000fc600000f16ff */
[----:B------:R-:W-:Y:S04]  /*ea40*/  STL.64 [R1+0x258], R20 ;  /* 0x0002581401007387 */ /* 0x000fe80000100a00 */
[----:B------:R-:W4:Y:S04]  /*ea50*/  LDL.LU R120, [R1+0x10] ;  /* 0x0000100001787983 */ /* 0x000f280000300800 */
[----:B-1----:R-:W5:Y:S04]  /*ea60*/  LDL.LU R119, [R1+0xc] ;  /* 0x00000c0001777983 */ /* 0x002f680000300800 */
[----:B------:R-:W5:Y:S04]  /*ea70*/  LDL.LU R118, [R1+0x8] ;  /* 0x0000080001767983 */ /* 0x000f680000300800 */
[----:B------:R-:W-:Y:S04]  /*ea80*/  STL.64 [R1+0x458], R18 ;  /* 0x0004581201007387 */ /* 0x000fe80000100a00 */
[----:B--2---:R-:W2:Y:S04]  /*ea90*/  LDL.LU R117, [R1+0x4] ;  /* 0x0000040001757983 */ /* 0x004ea80000300800 */
[----:B------:R-:W2:Y:S01]  /*eaa0*/  LDL.LU R116, [R1] ;  /* 0x0000000001747983 */ /* 0x000ea20000300800 */
[----:B------:R-:W-:-:S02]  /*eab0*/  IMAD R12, R12, c[0x0][0x190], RZ ;  /* 0x000064000c0c7a24 */ /* 0x000fc400078e02ff */
[----:B------:R-:W-:Y:S02]  /*eac0*/  IMAD R10, R10, c[0x0][0x190], RZ ;  /* 0x000064000a0a7a24 */ /* 0x000fe400078e02ff */
[----:B------:R-:W-:Y:S01]  /*ead0*/  IMAD R11, R11, c[0x0][0x190], RZ ;  /* 0x000064000b0b7a24 */ /* 0x000fe200078e02ff */
[-C--:B------:R-:W-:Y:S01]  /*eae0*/  LEA R198, P4, R12, R2.reuse, 0x2 ;  /* 0x000000020cc67211 */ /* 0x080fe200078810ff */
[----:B------:R-:W-:Y:S01]  /*eaf0*/  IMAD R9, R9, c[0x0][0x190], RZ ;  /* 0x0000640009097a24 */ /* 0x000fe200078e02ff */
[-C--:B------:R-:W-:Y:S01]  /*eb00*/  LEA R16, P0, R10, R2.reuse, 0x2 ;  /* 0x000000020a107211 */ /* 0x080fe200078010ff */
[----:B------:R-:W-:Y:S01]  /*eb10*/  IMAD R7, R7, c[0x0][0x190], RZ ;  /* 0x0000640007077a24 */ /* 0x000fe200078e02ff */
[-C--:B------:R-:W-:Y:S01]  /*eb20*/  LEA R196, P1, R11, R2.reuse, 0x2 ;  /* 0x000000020bc47211 */ /* 0x080fe200078210ff */
[----:B------:R-:W-:Y:S01]  /*eb30*/  IMAD R8, R8, c[0x0][0x190], RZ ;  /* 0x0000640008087a24 */ /* 0x000fe200078e02ff */
[-C--:B------:R-:W-:Y:S01]  /*eb40*/  LEA.HI.X.SX32 R199, R12, R3.reuse, 0x2, P4 ;  /* 0x000000030cc77211 */ /* 0x080fe200020f16ff */
[----:B------:R-:W-:Y:S01]  /*eb50*/  IMAD R6, R6, c[0x0][0x190], RZ ;  /* 0x0000640006067a24 */ /* 0x000fe200078e02ff */
[----:B------:R-:W-:Y:S01]  /*eb60*/  LEA R14, P4, R9, R2, 0x2 ;  /* 0x00000002090e7211 */ /* 0x000fe200078810ff */
[----:B------:R-:W-:Y:S01]  /*eb70*/  IMAD R4, R4, c[0x0][0x190], RZ ;  /* 0x0000640004047a24 */ /* 0x000fe200078e02ff */
[----:B------:R-:W-:-:S02]  /*eb80*/  LEA.HI.X.SX32 R17, R10, R3, 0x2, P0 ;  /* 0x000000030a117211 */ /* 0x000fc400000f16ff */
[-C--:B------:R-:W-:Y:S01]  /*eb90*/  LEA R192, P0, R7, R2.reuse, 0x2 ;  /* 0x0000000207c07211 */ /* 0x080fe200078010ff */
[----:B------:R-:W-:Y:S01]  /*eba0*/  IMAD R5, R5, c[0x0][0x190], RZ ;  /* 0x0000640005057a24 */ /* 0x000fe200078e02ff */
[-C--:B------:R-:W-:Y:S01]  /*ebb0*/  LEA.HI.X.SX32 R197, R11, R3.reuse, 0x2, P1 ;  /* 0x000000030bc57211 */ /* 0x080fe200008f16ff */
[----:B------:R-:W-:Y:S01]  /*ebc0*/  IMAD R49, R49, c[0x0][0x190], RZ ;  /* 0x0000640031317a24 */ /* 0x000fe200078e02ff */
[-C--:B------:R-:W-:Y:S02]  /*ebd0*/  LEA R194, P1, R8, R2.reuse, 0x2 ;  /* 0x0000000208c27211 */ /* 0x080fe400078210ff */
[-C--:B------:R-:W-:Y:S02]  /*ebe0*/  LEA.HI.X.SX32 R15, R9, R3.reuse, 0x2, P4 ;  /* 0x00000003090f7211 */ /* 0x080fe400020f16ff */
[----:B------:R-:W-:Y:S02]  /*ebf0*/  LEA R12, P4, R6, R2, 0x2 ;  /* 0x00000002060c7211 */ /* 0x000fe400078810ff */
[----:B------:R-:W-:-:S02]  /*ec00*/  LEA.HI.X.SX32 R193, R7, R3, 0x2, P0 ;  /* 0x0000000307c17211 */ /* 0x000fc400000f16ff */
[-C--:B------:R-:W-:Y:S01]  /*ec10*/  LEA R190, P0, R4, R2.reuse, 0x2 ;  /* 0x0000000204be7211 */ /* 0x080fe200078010ff */
[----:B------:R-:W-:Y:S01]  /*ec20*/  IMAD R251, R251, c[0x0][0x190], RZ ;  /* 0x00006400fbfb7a24 */ /* 0x000fe200078e02ff */
[-C--:B------:R-:W-:Y:S01]  /*ec30*/  LEA.HI.X.SX32 R195, R8, R3.reuse, 0x2, P1 ;  /* 0x0000000308c37211 */ /* 0x080fe200008f16ff */
[----:B------:R-:W-:Y:S01]  /*ec40*/  STL.64 [R1+0x1490], R198 ;  /* 0x001490c601007387 */ /* 0x000fe20000100a00 */
[-C--:B------:R-:W-:Y:S02]  /*ec50*/  LEA R10, P1, R5, R2.reuse, 0x2 ;  /* 0x00000002050a7211 */ /* 0x080fe400078210ff */
[-C--:B------:R-:W-:Y:S01]  /*ec60*/  LEA.HI.X.SX32 R13, R6, R3.reuse, 0x2, P4 ;  /* 0x00000003060d7211 */ /* 0x080fe200020f16ff */
[----:B------:R-:W-:Y:S01]  /*ec70*/  STL.64 [R1+0x1498], R196 ;  /* 0x001498c401007387 */ /* 0x000fe20000100a00 */
[----:B------:R-:W-:Y:S02]  /*ec80*/  LEA R188, P4, R49, R2, 0x2 ;  /* 0x0000000231bc7211 */ /* 0x000fe400078810ff */
[-C--:B------:R-:W-:Y:S01]  /*ec90*/  LEA.HI.X.SX32 R191, R4, R3.reuse, 0x2, P0 ;  /* 0x0000000304bf7211 */ /* 0x080fe200000f16ff */
[----:B------:R-:W-:Y:S01]  /*eca0*/  STL.64 [R1+0x260], R16 ;  /* 0x0002601001007387 */ /* 0x000fe20000100a00 */
[----:B------:R-:W-:-:S02]  /*ecb0*/  LEA.HI.X.SX32 R11, R5, R3, 0x2, P1 ;  /* 0x00000003050b7211 */ /* 0x000fc400008f16ff */
[----:B------:R-:W-:Y:S01]  /*ecc0*/  LEA R8, P1, R251, R2, 0x2 ;  /* 0x00000002fb087211 */ /* 0x000fe200078210ff */
[----:B------:R-:W-:Y:S01]  /*ecd0*/  STL.64 [R1+0x14a0], R194 ;  /* 0x0014a0c201007387 */ /* 0x000fe20000100a00 */
[----:B------:R-:W-:-:S03]  /*ece0*/  LEA.HI.X.SX32 R189, R49, R3, 0x2, P4 ;  /* 0x0000000331bd7211 */ /* 0x000fc600020f16ff */
[----:B------:R-:W-:Y:S01]  /*ecf0*/  STL.64 [R1+0x460], R14 ;  /* 0x0004600e01007387 */ /* 0x000fe20000100a00 */
[----:B------:R-:W-:-:S03]  /*ed00*/  LEA.HI.X.SX32 R9, R251, R3, 0x2, P1 ;  /* 0x00000003fb097211 */ /* 0x000fc600008f16ff */
[----:B------:R-:W-:Y:S04]  /*ed10*/  STL.64 [R1+0x14a8], R192 ;  /* 0x0014a8c001007387 */ /* 0x000fe80000100a00 */
[----:B------:R-:W-:Y:S04]  /*ed20*/  STL.64 [R1+0x268], R12 ;  /* 0x0002680c01007387 */ /* 0x000fe80000100a00 */
[----:B------:R-:W-:Y:S04]  /*ed30*/  STL.64 [R1+0x14b0], R190 ;  /* 0x0014b0be01007387 */ /* 0x000fe80000100a00 */
[----:B------:R-:W-:Y:S04]  /*ed40*/  STL.64 [R1+0x468], R10 ;  /* 0x0004680a01007387 */ /* 0x000fe80000100a00 */
[----:B------:R-:W-:Y:S01]  /*ed50*/  STL.64 [R1+0x14b8], R188 ;  /* 0x0014b8bc01007387 */ /* 0x000fe20000100a00 */
        /* <DEDUP_REMOVED lines=42> */
[----:B------:R-:W-:Y:S01]  /*f000*/  IMAD R92, R92, c[0x0][0x190], RZ ;  /* 0x000064005c5c7a24 */ /* 0x000fe200078e02ff */
[----:B---3--:R-:W-:-:S04]  /*f010*/  LEA R6, P0, R121, R2, 0x2 ;  /* 0x0000000279067211 */ /* 0x008fc800078010ff */
[----:B------:R-:W-:Y:S02]  /*f020*/  LEA.HI.X.SX32 R7, R121, R3, 0x2, P0 ;  /* 0x0000000379077211 */ /* 0x000fe400000f16ff */
[----:B----4-:R-:W-:-:S03]  /*f030*/  LEA R186, P4, R120, R2, 0x2 ;  /* 0x0000000278ba7211 */ /* 0x010fc600078810ff */
[----:B------:R1:W-:Y:S01]  /*f040*/  STL.64 [R1+0x470], R6 ;  /* 0x0004700601007387 */ /* 0x0003e20000100a00 */
[CC--:B-----5:R-:W-:Y:S02]  /*f050*/  LEA R184, P1, R119.reuse, R2.reuse, 0x2 ;  /* 0x0000000277b87211 */ /* 0x0e0fe400078210ff */
[-C--:B------:R-:W-:Y:S02]  /*f060*/  LEA.HI.X.SX32 R187, R120, R3.reuse, 0x2, P4 ;  /* 0x0000000378bb7211 */ /* 0x080fe400020f16ff */
[-C--:B------:R-:W-:Y:S02]  /*f070*/  LEA.HI.X.SX32 R185, R119, R3.reuse, 0x2, P1 ;  /* 0x0000000377b97211 */ /* 0x080fe400008f16ff */
[CC--:B-1----:R-:W-:Y:S01]  /*f080*/  LEA R6, P0, R118.reuse, R2.reuse, 0x2 ;  /* 0x0000000276067211 */ /* 0x0c2fe200078010ff */
[----:B------:R-:W-:Y:S01]  /*f090*/  STL.64 [R1+0x270], R8 ;  /* 0x0002700801007387 */ /* 0x000fe20000100a00 */
[----:B--2---:R-:W-:Y:S02]  /*f0a0*/  LEA R4, P4, R117, R2, 0x2 ;  /* 0x0000000275047211 */ /* 0x004fe400078810ff */
[----:B------:R-:W-:-:S02]  /*f0b0*/  LEA.HI.X.SX32 R7, R118, R3, 0x2, P0 ;  /* 0x0000000376077211 */ /* 0x000fc400000f16ff */
[-C--:B------:R-:W-:Y:S01]  /*f0c0*/  LEA R182, P1, R116, R2.reuse, 0x2 ;  /* 0x0000000274b67211 */ /* 0x080fe200078210ff */
[----:B------:R-:W-:Y:S01]  /*f0d0*/  STL.64 [R1+0x14c0], R186 ;  /* 0x0014c0ba01007387 */ /* 0x000fe20000100a00 */
[----:B------:R-:W-:Y:S02]  /*f0e0*/  LEA R180, P0, R252, R2, 0x2 ;  /* 0x00000002fcb47211 */ /* 0x000fe400078010ff */
[-C--:B------:R-:W-:Y:S01]  /*f0f0*/  LEA.HI.X.SX32 R183, R116, R3.reuse, 0x2, P1 ;  /* 0x0000000374b77211 */ /* 0x080fe200008f16ff */
[----:B------:R-:W-:Y:S01]  /*f100*/  STL.64 [R1+0x14c8], R184 ;  /* 0x0014c8b801007387 */ /* 0x000fe20000100a00 */
[----:B------:R-:W-:-:S03]  /*f110*/  LEA.HI.X.SX32 R5, R117, R3, 0x2, P4 ;  /* 0x0000000375057211 */ /* 0x000fc600020f16ff */
[----:B------:R1:W-:Y:S01]  /*f120*/  STL.64 [R1+0x278], R6 ;  /* 0x0002780601007387 */ /* 0x0003e20000100a00 */
[----:B------:R-:W-:Y:S02]  /*f130*/  LEA.HI.X.SX32 R181, R252, R3, 0x2, P0 ;  /* 0x00000003fcb57211 */ /* 0x000fe400000f16ff */
[-C--:B------:R-:W-:Y:S01]  /*f140*/  LEA R178, P0, R52, R2.reuse, 0x2 ;  /* 0x0000000234b27211 */ /* 0x080fe200078010ff */
[----:B------:R-:W-:Y:S04]  /*f150*/  STL.64 [R1+0x14d0], R182 ;  /* 0x0014d0b601007387 */ /* 0x000fe80000100a00 */
[----:B------:R2:W-:Y:S01]  /*f160*/  STL.64 [R1+0x478], R4 ;  /* 0x0004780401007387 */ /* 0x0005e20000100a00 */
[----:B-1----:R-:W-:-:S04]  /*f170*/  LEA R6, P4, R50, R2, 0x2 ;  /* 0x0000000232067211 */ /* 0x002fc800078810ff */
[-C--:B------:R-:W-:Y:S02]  /*f180*/  LEA.HI.X.SX32 R7, R50, R3.reuse, 0x2, P4 ;  /* 0x0000000332077211 */ /* 0x080fe400020f16ff */
[-C--:B--2---:R-:W-:Y:S01]  /*f190*/  LEA R4, P1, R51, R2.reuse, 0x2 ;  /* 0x0000000233047211 */ /* 0x084fe200078210ff */
[----:B------:R-:W-:Y:S01]  /*f1a0*/  STL.64 [R1+0x14d8], R180 ;  /* 0x0014d8b401007387 */ /* 0x000fe20000100a00 */
[-C--:B------:R-:W-:Y:S02]  /*f1b0*/  LEA.HI.X.SX32 R179, R52, R3.reuse, 0x2, P0 ;  /* 0x0000000334b37211 */ /* 0x080fe400000f16ff */
[-C--:B------:R-:W-:Y:S01]  /*f1c0*/  LEA R176, P4, R53, R2.reuse, 0x2 ;  /* 0x0000000235b07211 */ /* 0x080fe200078810ff */
[----:B------:R1:W-:Y:S01]  /*f1d0*/  STL.64 [R1+0x280], R6 ;  /* 0x0002800601007387 */ /* 0x0003e20000100a00 */
[-C--:B------:R-:W-:Y:S02]  /*f1e0*/  LEA.HI.X.SX32 R5, R51, R3.reuse, 0x2, P1 ;  /* 0x0000000333057211 */ /* 0x080fe400008f16ff */
[----:B------:R-:W-:Y:S01]  /*f1f0*/  LEA.HI.X.SX32 R177, R53, R3, 0x2, P4 ;  /* 0x0000000335b17211 */ /* 0x000fe200020f16ff */
[----:B------:R-:W-:Y:S01]  /*f200*/  STL.64 [R1+0x14e0], R178 ;  /* 0x0014e0b201007387 */ /* 0x000fe20000100a00 */
[----:B------:R-:W-:-:S03]  /*f210*/  LEA R174, P4, R56, R2, 0x2 ;  /* 0x0000000238ae7211 */ /* 0x000fc600078810ff */
        /* <DEDUP_REMOVED lines=101> */
[-C--:B------:R-:W-:Y:S01]  /*f870*/  LEA.HI.X.SX32 R143, R88, R3.reuse, 0x2, P0 ;  /* 0x00000003588f7211 */ /* 0x080fe200000f16ff */
[----:B------:R-:W-:Y:S01]  /*f880*/  IMAD R91, R91, c[0x0][0x190], RZ ;  /* 0x000064005b5b7a24 */ /* 0x000fe200078e02ff */
[-C--:B------:R-:W-:Y:S01]  /*f890*/  LEA R140, P4, R89, R2.reuse, 0x2 ;  /* 0x00000002598c7211 */ /* 0x080fe200078810ff */
[----:B------:R1:W-:Y:S01]  /*f8a0*/  STL.64 [R1+0x2c8], R6 ;  /* 0x0002c80601007387 */ /* 0x0003e20000100a00 */
[-C--:B------:R-:W-:Y:S01]  /*f8b0*/  LEA.HI.X.SX32 R5, R87, R3.reuse, 0x2, P1 ;  /* 0x0000000357057211 */ /* 0x080fe200008f16ff */
[----:B------:R-:W-:Y:S01]  /*f8c0*/  IMAD R93, R93, c[0x0][0x190], RZ ;  /* 0x000064005d5d7a24 */ /* 0x000fe200078e02ff */
[----:B------:R-:W-:Y:S01]  /*f8d0*/  LEA.HI.X.SX32 R141, R89, R3, 0x2, P4 ;  /* 0x00000003598d7211 */ /* 0x000fe200020f16ff */
[----:B------:R-:W-:Y:S01]  /*f8e0*/  STL.64 [R1+0x1570], R142 ;  /* 0x0015708e01007387 */ /* 0x000fe20000100a00 */
[----:B------:R-:W-:Y:S01]  /*f8f0*/  LEA R138, P4, R92, R2, 0x2 ;  /* 0x000000025c8a7211 */ /* 0x000fe200078810ff */
[----:B------:R-:W-:-:S02]  /*f900*/  IMAD R94, R94, c[0x0][0x190], RZ ;  /* 0x000064005e5e7a24 */ /* 0x000fc400078e02ff */
[----:B------:R2:W-:Y:S01]  /*f910*/  STL.64 [R1+0x4c8], R4 ;  /* 0x0004c80401007387 */ /* 0x0005e20000100a00 */
[----:B-1----:R-:W-:-:S04]  /*f920*/  LEA R6, P1, R90, R2, 0x2 ;  /* 0x000000025a067211 */ /* 0x002fc800078210ff */
[-C--:B------:R-:W-:Y:S02]  /*f930*/  LEA.HI.X.SX32 R7, R90, R3.reuse, 0x2, P1 ;  /* 0x000000035a077211 */ /* 0x080fe400008f16ff */
[-C--:B--2---:R-:W-:Y:S01]  /*f940*/  LEA R4, P0, R91, R2.reuse, 0x2 ;  /* 0x000000025b047211 */ /* 0x084fe200078010ff */
[----:B------:R-:W-:Y:S01]  /*f950*/  IMAD R96, R96, c[0x0][0x190], RZ ;  /* 0x0000640060607a24 */ /* 0x000fe200078e02ff */
[-C--:B------:R-:W-:Y:S01]  /*f960*/  LEA.HI.X.SX32 R139, R92, R3.reuse, 0x2, P4 ;  /* 0x000000035c8b7211 */ /* 0x080fe200020f16ff */
[----:B------:R-:W-:Y:S01]  /*f970*/  STL.64 [R1+0x1578], R140 ;  /* 0x0015788c01007387 */ /* 0x000fe20000100a00 */
[-C--:B------:R-:W-:Y:S01]  /*f980*/  LEA R136, P1, R93, R2.reuse, 0x2 ;  /* 0x000000025d887211 */ /* 0x080fe200078210ff */
[----:B------:R-:W-:Y:S01]  /*f990*/  IMAD R95, R95, c[0x0][0x190], RZ ;  /* 0x000064005f5f7a24 */ /* 0x000fe200078e02ff */
[-C--:B------:R-:W-:Y:S01]  /*f9a0*/  LEA.HI.X.SX32 R5, R91, R3.reuse, 0x2, P0 ;  /* 0x000000035b057211 */ /* 0x080fe200000f16ff */
[----:B------:R1:W-:Y:S01]  /*f9b0*/  STL.64 [R1+0x2d0], R6 ;  /* 0x0002d00601007387 */ /* 0x0003e20000100a00 */
[----:B------:R-:W-:Y:S01]  /*f9c0*/  LEA.HI.X.SX32 R137, R93, R3, 0x2, P1 ;  /* 0x000000035d897211 */ /* 0x000fe200008f16ff */
[----:B------:R-:W-:Y:S01]  /*f9d0*/  IMAD R97, R97, c[0x0][0x190], RZ ;  /* 0x0000640061617a24 */ /* 0x000fe200078e02ff */
[----:B------:R-:W-:Y:S01]  /*f9e0*/  LEA R134, P1, R96, R2, 0x2 ;  /* 0x0000000260867211 */ /* 0x000fe200078210ff */
[----:B------:R-:W-:Y:S01]  /*f9f0*/  STL.64 [R1+0x1580], R138 ;  /* 0x0015808a01007387 */ /* 0x000fe20000100a00 */
[----:B------:R-:W-:-:S03]  /*fa00*/  IMAD R98, R98, c[0x0][0x190], RZ ;  /* 0x0000640062627a24 */ /* 0x000fc600078e02ff */
[----:B------:R2:W-:Y:S01]  /*fa10*/  STL.64 [R1+0x4d0], R4 ;  /* 0x0004d00401007387 */ /* 0x0005e20000100a00 */
[----:B-1----:R-:W-:-:S04]  /*fa20*/  LEA R6, P0, R94, R2, 0x2 ;  /* 0x000000025e067211 */ /* 0x002fc800078010ff */
[-C--:B------:R-:W-:Y:S02]  /*fa30*/  LEA.HI.X.SX32 R7, R94, R3.reuse, 0x2, P0 ;  /* 0x000000035e077211 */ /* 0x080fe400000f16ff */
[-C--:B--2---:R-:W-:Y:S01]  /*fa40*/  LEA R4, P4, R95, R2.reuse, 0x2 ;  /* 0x000000025f047211 */ /* 0x084fe200078810ff */
[----:B------:R-:W-:Y:S01]  /*fa50*/  IMAD R100, R100, c[0x0][0x190], RZ ;  /* 0x0000640064647a24 */ /* 0x000fe200078e02ff */
[-C--:B------:R-:W-:Y:S01]  /*fa60*/  LEA.HI.X.SX32 R135, R96, R3.reuse, 0x2, P1 ;  /* 0x0000000360877211 */ /* 0x080fe200008f16ff */
[----:B------:R-:W-:Y:S01]  /*fa70*/  STL.64 [R1+0x1588], R136 ;  /* 0x0015888801007387 */ /* 0x000fe20000100a00 */
[----:B------:R-:W-:Y:S01]  /*fa80*/  LEA R132, P0, R97, R2, 0x2 ;  /* 0x0000000261847211 */ /* 0x000fe200078010ff */
[----:B------:R-:W-:Y:S01]  /*fa90*/  IMAD R99, R99, c[0x0][0x190], RZ ;  /* 0x0000640063637a24 */ /* 0x000fe200078e02ff */
[-C--:B------:R-:W-:Y:S01]  /*faa0*/  LEA.HI.X.SX32 R5, R95, R3.reuse, 0x2, P4 ;  /* 0x000000035f057211 */ /* 0x080fe200020f16ff */
[----:B------:R1:W-:Y:S01]  /*fab0*/  STL.64 [R1+0x2d8], R6 ;  /* 0x0002d80601007387 */ /* 0x0003e20000100a00 */
[----:B------:R-:W-:Y:S01]  /*fac0*/  IMAD R101, R101, c[0x0][0x190], RZ ;  /* 0x0000640065657a24 */ /* 0x000fe200078e02ff */
[----:B------:R-:W-:-:S02]  /*fad0*/  LEA.HI.X.SX32 R133, R97, R3, 0x2, P0 ;  /* 0x0000000361857211 */ /* 0x000fc400000f16ff */
[----:B------:R-:W-:Y:S01]  /*fae0*/  STL.64 [R1+0x1590], R134 ;  /* 0x0015908601007387 */ /* 0x000fe20000100a00 */
[----:B------:R-:W-:-:S03]  /*faf0*/  LEA R130, P0, R100, R2, 0x2 ;  /* 0x0000000264827211 */ /* 0x000fc600078010ff */
[----:B------:R2:W-:Y:S01]  /*fb00*/  STL.64 [R1+0x4d8], R4 ;  /* 0x0004d80401007387 */ /* 0x0005e20000100a00 */
[----:B-1----:R-:W-:Y:S01]  /*fb10*/  LEA R6, P4, R98, R2, 0x2 ;  /* 0x0000000262067211 */ /* 0x002fe200078810ff */
[----:B------:R-:W-:-:S03]  /*fb20*/  IMAD R102, R102, c[0x0][0x190], RZ ;  /* 0x0000640066667a24 */ /* 0x000fc600078e02ff */
[-C--:B------:R-:W-:Y:S02]  /*fb30*/  LEA.HI.X.SX32 R7, R98, R3.reuse, 0x2, P4 ;  /* 0x0000000362077211 */ /* 0x080fe400020f16ff */
[-C--:B------:R-:W-:Y:S02]  /*fb40*/  LEA R128, P4, R101, R2.reuse, 0x2 ;  /* 0x0000000265807211 */ /* 0x080fe400078810ff */
[C---:B--2---:R-:W-:Y:S02]  /*fb50*/  LEA R4, P1, R99.reuse, R2, 0x2 ;  /* 0x0000000263047211 */ /* 0x044fe400078210ff */
[-C--:B------:R-:W-:Y:S02]  /*fb60*/  LEA.HI.X.SX32 R131, R100, R3.reuse, 0x2, P0 ;  /* 0x0000000364837211 */ /* 0x080fe400000f16ff */
[-C--:B------:R-:W-:Y:S01]  /*fb70*/  LEA.HI.X.SX32 R5, R99, R3.reuse, 0x2, P1 ;  /* 0x0000000363057211 */ /* 0x080fe200008f16ff */
[----:B------:R-:W-:Y:S01]  /*fb80*/  STL.64 [R1+0x1598], R132 ;  /* 0x0015988401007387 */ /* 0x000fe20000100a00 */
[----:B------:R-:W-:-:S03]  /*fb90*/  LEA.HI.X.SX32 R129, R101, R3, 0x2, P4 ;  /* 0x0000000365817211 */ /* 0x000fc600020f16ff */
[----:B------:R1:W-:Y:S04]  /*fba0*/  STL.64 [R1+0x2e0], R6 ;  /* 0x0002e00601007387 */ /* 0x0003e80000100a00 */
[----:B------:R-:W-:Y:S04]  /*fbb0*/  STL.64 [R1+0x15a0], R130 ;  /* 0x0015a08201007387 */ /* 0x000fe80000100a00 */
[----:B------:R2:W-:Y:S01]  /*fbc0*/  STL.64 [R1+0x4e0], R4 ;  /* 0x0004e00401007387 */ /* 0x0005e20000100a00 */
[----:B-1----:R-:W-:-:S03]  /*fbd0*/  LEA R6, P1, R102, R2, 0x2 ;  /* 0x0000000266067211 */ /* 0x002fc600078210ff */
[----:B------:R-:W-:Y:S01]  /*fbe0*/  STL.64 [R1+0x15a8], R128 ;  /* 0x0015a88001007387 */ /* 0x000fe20000100a00 */
[----:B------:R-:W-:Y:S01]  /*fbf0*/  IMAD R103, R103, c[0x0][0x190], RZ ;  /* 0x0000640067677a24 */ /* 0x000fe200078e02ff */
[----:B------:R-:W-:Y:S02]  /*fc00*/  LEA.HI.X.SX32 R7, R102, R3, 0x2, P1 ;  /* 0x0000000366077211 */ /* 0x000fe400008f16ff */
[----:B------:R-:W3:Y:S01]  /*fc10*/  LDL.LU R46, [R1+0x18] ;  /* 0x00001800012e7983 */ /* 0x000ee20000300800 */
[----:B------:R-:W-:Y:S01]  /*fc20*/  IMAD R104, R104, c[0x0][0x190], RZ ;  /* 0x0000640068687a24 */ /* 0x000fe200078e02ff */
[-C--:B--2---:R-:W-:Y:S02]  /*fc30*/  LEA R4, P0, R103, R2.reuse, 0x2 ;  /* 0x0000000267047211 */ /* 0x084fe400078010ff */
[----:B------:R1:W-:Y:S01]  /*fc40*/  STL.64 [R1+0x2e8], R6 ;  /* 0x0002e80601007387 */ /* 0x0003e20000100a00 */
[----:B------:R-:W-:Y:S01]  /*fc50*/  IMAD R106, R106, c[0x0][0x190], RZ ;  /* 0x000064006a6a7a24 */ /* 0x000fe200078e02ff */
[----:B------:R-:W-:-:S02]  /*fc60*/  LEA R126, P4, R104, R2, 0x2 ;  /* 0x00000002687e7211 */ /* 0x000fc400078810ff */
[----:B------:R-:W2:Y:S01]  /*fc70*/  LDL.LU R47, [R1+0x1c] ;  /* 0x00001c00012f7983 */ /* 0x000ea20000300800 */
[----:B------:R-:W-:-:S03]  /*fc80*/  LEA.HI.X.SX32 R5, R103, R3, 0x2, P0 ;  /* 0x0000000367057211 */ /* 0x000fc600000f16ff */
[----:B------:R-:W4:Y:S01]  /*fc90*/  LDL.LU R45, [R1+0x20] ;  /* 0x00002000012d7983 */ /* 0x000f220000300800 */
[-C--:B------:R-:W-:Y:S02]  /*fca0*/  LEA.HI.X.SX32 R127, R104, R3.reuse, 0x2, P4 ;  /* 0x00000003687f7211 */ /* 0x080fe400020f16ff */
[C---:B-1----:R-:W-:Y:S01]  /*fcb0*/  LEA R6, P0, R106.reuse, R2, 0x2 ;  /* 0x000000026a067211 */ /* 0x042fe200078010ff */
[----:B------:R-:W5:Y:S01]  /*fcc0*/  LDL.LU R43, [R1+0x24] ;  /* 0x00002400012b7983 */ /* 0x000f620000300800 */
[----:B------:R-:W-:Y:S02]  /*fcd0*/  IMAD R107, R107, c[0x0][0x190], RZ ;  /* 0x000064006b6b7a24 */ /* 0x000fe400078e02ff */
[----:B------:R-:W-:Y:S01]  /*fce0*/  LEA.HI.X.SX32 R7, R106, R3, 0x2, P0 ;  /* 0x000000036a077211 */ /* 0x000fe200000f16ff */
[----:B------:R1:W-:Y:S04]  /*fcf0*/  STL.64 [R1+0x4e8], R4 ;  /* 0x0004e80401007387 */ /* 0x0003e80000100a00 */
[----:B------:R-:W-:Y:S04]  /*fd00*/  STL.64 [R1+0x15b0], R126 ;  /* 0x0015b07e01007387 */ /* 0x000fe80000100a00 */
[----:B------:R-:W5:Y:S01]  /*fd10*/  LDL.LU R230, [R1+0x28] ;  /* 0x0000280001e67983 */ /* 0x000f620000300800 */
[----:B------:R-:W-:-:S03]  /*fd20*/  IMAD R110, R110, c[0x0][0x190], RZ ;  /* 0x000064006e6e7a24 */ /* 0x000fc600078e02ff */
[----:B------:R1:W-:Y:S02]  /*fd30*/  STL.64 [R1+0x2f0], R6 ;  /* 0x0002f00601007387 */ /* 0x0003e40000100a00 */
[CC--:B-1----:R-:W-:Y:S02]  /*fd40*/  LEA R4, P4, R107.reuse, R2.reuse, 0x2 ;  /* 0x000000026b047211 */ /* 0x0c2fe400078810ff */
[----:B------:R-:W5:Y:S02]  /*fd50*/  LDL.LU R231, [R1+0x2c] ;  /* 0x00002c0001e77983 */ /* 0x000f640000300800 */
[----:B------:R-:W-:Y:S02]  /*fd60*/  LEA.HI.X.SX32 R5, R107, R3, 0x2, P4 ;  /* 0x000000036b057211 */ /* 0x000fe400020f16ff */
[----:B------:R-:W5:Y:S04]  /*fd70*/  LDL.LU R229, [R1+0x30] ;  /* 0x0000300001e57983 */ /* 0x000f680000300800 */
[----:B------:R-:W5:Y:S01]  /*fd80*/  LDL.LU R232, [R1+0x34] ;  /* 0x0000340001e87983 */ /* 0x000f620000300800 */
[----:B------:R-:W-:-:S03]  /*fd90*/  LEA R6, P4, R110, R2, 0x2 ;  /* 0x000000026e067211 */ /* 0x000fc600078810ff */
[----:B------:R1:W-:Y:S01]  /*fda0*/  STL.64 [R1+0x4f0], R4 ;  /* 0x0004f00401007387 */ /* 0x0003e20000100a00 */
[----:B------:R-:W-:-:S03]  /*fdb0*/  LEA.HI.X.SX32 R7, R110, R3, 0x2, P4 ;  /* 0x000000036e077211 */ /* 0x000fc600020f16ff */
[----:B------:R-:W5:Y:S04]  /*fdc0*/  LDL.LU R233, [R1+0x38] ;  /* 0x0000380001e97983 */ /* 0x000f680000300800 */
[----:B------:R-:W-:Y:S04]  /*fdd0*/  STL.64 [R1+0x2f8], R6 ;  /* 0x0002f80601007387 */ /* 0x000fe80000100a00 */
[----:B------:R-:W5:Y:S04]  /*fde0*/  LDL.LU R234, [R1+0x3c] ;  /* 0x00003c0001ea7983 */ /* 0x000f680000300800 */
[----:B------:R-:W5:Y:S01]  /*fdf0*/  LDL.LU R235, [R1+0x40] ;  /* 0x0000400001eb7983 */ /* 0x000f620000300800 */
[----:B------:R-:W-:-:S02]  /*fe00*/  IMAD R105, R105, c[0x0][0x190], RZ ;  /* 0x0000640069697a24 */ /* 0x000fc400078e02ff */
[----:B------:R-:W-:Y:S01]  /*fe10*/  IMAD R108, R108, c[0x0][0x190], RZ ;  /* 0x000064006c6c7a24 */ /* 0x000fe200078e02ff */
[----:B------:R-:W5:Y:S02]  /*fe20*/  LDL.LU R48, [R1+0x44] ;  /* 0x0000440001307983 */ /* 0x000f640000300800 */
[-C--:B------:R-:W-:Y:S01]  /*fe30*/  LEA R124, P1, R105, R2.reuse, 0x2 ;  /* 0x00000002697c7211 */ /* 0x080fe200078210ff */
[----:B------:R-:W-:Y:S02]  /*fe40*/  IMAD R109, R109, c[0x0][0x190], RZ ;  /* 0x000064006d6d7a24 */ /* 0x000fe400078e02ff */
[----:B------:R-:W-:Y:S01]  /*fe50*/  IMAD R111, R111, c[0x0][0x190], RZ ;  /* 0x000064006f6f7a24 */ /* 0x000fe200078e02ff */
[----:B------:R-:W-:Y:S02]  /*fe60*/  LEA.HI.X.SX32 R125, R105, R3, 0x2, P1 ;  /* 0x00000003697d7211 */ /* 0x000fe400008f16ff */
[-C--:B------:R-:W-:Y:S01]  /*fe70*/  LEA R122, P1, R108, R2.reuse, 0x2 ;  /* 0x000000026c7a7211 */ /* 0x080fe200078210ff */
[----:B------:R-:W-:Y:S01]  /*fe80*/  IMAD R112, R112, c[0x0][0x190], RZ ;  /* 0x0000640070707a24 */ /* 0x000fe200078e02ff */
[----:B------:R-:W-:-:S02]  /*fe90*/  LEA R120, P0, R109, R2, 0x2 ;  /* 0x000000026d787211 */ /* 0x000fc400078010ff */
[-C--:B------:R-:W-:Y:S02]  /*fea0*/  LEA.HI.X.SX32 R123, R108, R3.reuse, 0x2, P1 ;  /* 0x000000036c7b7211 */ /* 0x080fe400008f16ff */
[-C--:B-1----:R-:W-:Y:S01]  /*feb0*/  LEA R4, P1, R111, R2.reuse, 0x2 ;  /* 0x000000026f047211 */ /* 0x082fe200078210ff */
[----:B------:R-:W-:Y:S01]  /*fec0*/  IMAD R113, R113, c[0x0][0x190], RZ ;  /* 0x0000640071717a24 */ /* 0x000fe200078e02ff */
[-C--:B------:R-:W-:Y:S01]  /*fed0*/  LEA.HI.X.SX32 R121, R109, R3.reuse, 0x2, P0 ;  /* 0x000000036d797211 */ /* 0x080fe200000f16ff */
[----:B------:R-:W-:Y:S01]  /*fee0*/  IMAD R115, R115, c[0x0][0x190], RZ ;  /* 0x0000640073737a24 */ /* 0x000fe200078e02ff */
[-C--:B------:R-:W-:Y:S02]  /*fef0*/  LEA.HI.X.SX32 R5, R111, R3.reuse, 0x2, P1 ;  /* 0x000000036f057211 */ /* 0x080fe400008f16ff */
[CC--:B------:R-:W-:Y:S02]  /*ff00*/  LEA R118, P0, R112.reuse, R2.reuse, 0x2 ;  /* 0x0000000270767211 */ /* 0x0c0fe400078010ff */
[----:B------:R-:W-:Y:S01]  /*ff10*/  LEA R116, P4, R113, R2, 0x2 ;  /* 0x0000000271747211 */ /* 0x000fe200078810ff */
[----:B------:R1:W-:Y:S01]  /*ff20*/  STL.64 [R1+0x4f8], R4 ;  /* 0x0004f80401007387 */ /* 0x0003e20000100a00 */
[----:B------:R-:W-:-:S03]  /*ff30*/  LEA.HI.X.SX32 R119, R112, R3, 0x2, P0 ;  /* 0x0000000370777211 */ /* 0x000fc600000f16ff */
[----:B------:R-:W5:Y:S01]  /*ff40*/  LDL.LU R44, [R1+0x48] ;  /* 0x00004800012c7983 */ /* 0x000f620000300800 */
[----:B------:R-:W-:Y:S02]  /*ff50*/  LEA.HI.X.SX32 R117, R113, R3, 0x2, P4 ;  /* 0x0000000371757211 */ /* 0x000fe400020f16ff */
[----:B-1----:R-:W-:-:S04]  /*ff60*/  LEA R4, P0, R115, R2, 0x2 ;  /* 0x0000000273047211 */ /* 0x002fc800078010ff */
[----:B------:R-:W-:Y:S02]  /*ff70*/  LEA.HI.X.SX32 R5, R115, R3, 0x2, P0 ;  /* 0x0000000373057211 */ /* 0x000fe400000f16ff */
[----:B---3--:R-:W-:-:S04]  /*ff80*/  LEA R6, P1, R46, R2, 0x2 ;  /* 0x000000022e067211 */ /* 0x008fc800078210ff */
[----:B------:R-:W-:Y:S02]  /*ff90*/  LEA.HI.X.SX32 R7, R46, R3, 0x2, P1 ;  /* 0x000000032e077211 */ /* 0x000fe400008f16ff */
[----:B--2---:R-:W-:-:S03]  /*ffa0*/  LEA R114, P4, R47, R2, 0x2 ;  /* 0x000000022f727211 */ /* 0x004fc600078810ff */
[----:B------:R5:W-:Y:S01]  /*ffb0*/  STL.64 [R1+0x300], R6 ;  /* 0x0003000601007387 */ /* 0x000be20000100a00 */
[----:B----4-:R-:W-:-:S03]  /*ffc0*/  LEA R112, P1, R45, R2, 0x2 ;  /* 0x000000022d707211 */ /* 0x010fc600078210ff */
[----:B------:R-:W2:Y:S01]  /*ffd0*/  LDL.LU R46, [R1+0x4c] ;  /* 0x00004c00012e7983 */ /* 0x000ea20000300800 */
[----:B------:R-:W-:-:S03]  /*ffe0*/  LEA.HI.X.SX32 R115, R47, R3, 0x2, P4 ;  /* 0x000000032f737211 */ /* 0x000fc600020f16ff */
[----:B------:R1:W-:Y:S01]  /*fff0*/  STL.64 [R1+0x500], R4 ;  /* 0x0005000401007387 */ /* 0x0003e20000100a00 */
[----:B------:R-:W-:-:S03]  /*10000*/  LEA.HI.X.SX32 R113, R45, R3, 0x2, P1 ;  /* 0x000000032d717211 */ /* 0x000fc600008f16ff */
[----:B------:R-:W3:Y:S01]  /*10010*/  LDL.LU R47, [R1+0x50] ;  /* 0x00005000012f7983 */ /* 0x000ee20000300800 */
[----:B-----5:R-:W-:-:S03]  /*10020*/  LEA R6, P0, R43, R2, 0x2 ;  /* 0x000000022b067211 */ /* 0x020fc600078010ff */
[----:B------:R-:W4:Y:S01]  /*10030*/  LDL.LU R45, [R1+0x54] ;  /* 0x00005400012d7983 */ /* 0x000f220000300800 */
[-C--:B------:R-:W-:Y:S02]  /*10040*/  LEA.HI.X.SX32 R7, R43, R3.reuse, 0x2, P0 ;  /* 0x000000032b077211 */ /* 0x080fe400000f16ff */
[CC--:B-1----:R-:W-:Y:S01]  /*10050*/  LEA R4, P4, R230.reuse, R2.reuse, 0x2 ;  /* 0x00000002e6047211 */ /* 0x0c2fe200078810ff */
[----:B------:R-:W5:Y:S03]  /*10060*/  LDL.LU R43, [R1+0x58] ;  /* 0x00005800012b7983 */ /* 0x000f660000300800 */
[----:B------:R-:W-:Y:S01]  /*10070*/  LEA.HI.X.SX32 R5, R230, R3, 0x2, P4 ;  /* 0x00000003e6057211 */ /* 0x000fe200020f16ff */
[----:B------:R1:W-:Y:S01]  /*10080*/  STL.64 [R1+0x308], R6 ;  /* 0x0003080601007387 */ /* 0x0003e20000100a00 */
[----:B------:R-:W-:-:S03]  /*10090*/  LEA R110, P1, R231, R2, 0x2 ;  /* 0x00000002e76e7211 */ /* 0x000fc600078210ff */
[----:B------:R-:W5:Y:S01]  /*100a0*/  LDL.LU R230, [R1+0x5c] ;  /* 0x00005c0001e67983 */ /* 0x000f620000300800 */
[----:B------:R-:W-:-:S03]  /*100b0*/  LEA R108, P0, R229, R2, 0x2 ;  /* 0x00000002e56c7211 */ /* 0x000fc600078010ff */
[----:B------:R1:W-:Y:S01]  /*100c0*/  STL.64 [R1+0x508], R4 ;  /* 0x0005080401007387 */ /* 0x0003e20000100a00 */
[-C--:B------:R-:W-:Y:S02]  /*100d0*/  LEA.HI.X.SX32 R111, R231, R3.reuse, 0x2, P1 ;  /* 0x00000003e76f7211 */ /* 0x080fe400008f16ff */
[----:B------:R-:W-:Y:S01]  /*100e0*/  LEA.HI.X.SX32 R109, R229, R3, 0x2, P0 ;  /* 0x00000003e56d7211 */ /* 0x000fe200000f16ff */
[----:B------:R-:W5:Y:S01]  /*100f0*/  LDL.LU R231, [R1+0x60] ;  /* 0x0000600001e77983 */ /* 0x000f620000300800 */
[----:B-1----:R-:W-:-:S03]  /*10100*/  LEA R6, P4, R232, R2, 0x2 ;  /* 0x00000002e8067211 */ /* 0x002fc600078810ff */
[----:B------:R-:W5:Y:S01]  /*10110*/  LDL.LU R229, [R1+0x64] ;  /* 0x0000640001e57983 */ /* 0x000f620000300800 */
[-C--:B------:R-:W-:Y:S02]  /*10120*/  LEA.HI.X.SX32 R7, R232, R3.reuse, 0x2, P4 ;  /* 0x00000003e8077211 */ /* 0x080fe400020f16ff */
[CC--:B------:R-:W-:Y:S01]  /*10130*/  LEA R4, P1, R233.reuse, R2.reuse, 0x2 ;  /* 0x00000002e9047211 */ /* 0x0c0fe200078210ff */
[----:B------:R-:W5:Y:S03]  /*10140*/  LDL.LU R232, [R1+0x68] ;  /* 0x0000680001e87983 */ /* 0x000f660000300800 */
[----:B------:R-:W-:Y:S01]  /*10150*/  LEA.HI.X.SX32 R5, R233, R3, 0x2, P1 ;  /* 0x00000003e9057211 */ /* 0x000fe200008f16ff */
[----:B------:R1:W-:Y:S01]  /*10160*/  STL.64 [R1+0x310], R6 ;  /* 0x0003100601007387 */ /* 0x0003e20000100a00 */
[----:B------:R-:W-:-:S03]  /*10170*/  LEA R106, P0, R234, R2, 0x2 ;  /* 0x00000002ea6a7211 */ /* 0x000fc600078010ff */
[----:B------:R-:W5:Y:S01]  /*10180*/  LDL.LU R233, [R1+0x6c] ;  /* 0x00006c0001e97983 */ /* 0x000f620000300800 */
[----:B------:R-:W-:-:S03]  /*10190*/  LEA.HI.X.SX32 R107, R234, R3, 0x2, P0 ;  /* 0x00000003ea6b7211 */ /* 0x000fc600000f16ff */
[----:B------:R1:W-:Y:S01]  /*101a0*/  STL.64 [R1+0x510], R4 ;  /* 0x0005100401007387 */ /* 0x0003e20000100a00 */
[----:B------:R-:W-:-:S03]  /*101b0*/  LEA R104, P4, R235, R2, 0x2 ;  /* 0x00000002eb687211 */ /* 0x000fc600078810ff */
[----:B------:R-:W5:Y:S01]  /*101c0*/  LDL.LU R234, [R1+0x70] ;  /* 0x0000700001ea7983 */ /* 0x000f620000300800 */
[----:B------:R-:W-:-:S03]  /*101d0*/  LEA.HI.X.SX32 R105, R235, R3, 0x2, P4 ;  /* 0x00000003eb697211 */ /* 0x000fc600020f16ff */
[----:B------:R-:W5:Y:S01]  /*101e0*/  LDL.LU R235, [R1+0x74] ;  /* 0x0000740001eb7983 */ /* 0x000f620000300800 */
[----:B-1----:R-:W-:-:S04]  /*101f0*/  LEA R6, P1, R48, R2, 0x2 ;  /* 0x0000000230067211 */ /* 0x002fc800078210ff */
[----:B------:R-:W-:Y:S02]  /*10200*/  LEA.HI.X.SX32 R7, R48, R3, 0x2, P1 ;  /* 0x0000000330077211 */ /* 0x000fe400008f16ff */
[----:B------:R-:W5:Y:S04]  /*10210*/  LDL.LU R48, [R1+0x78] ;  /* 0x0000780001307983 */ /* 0x000f680000300800 */
[----:B------:R4:W-:Y:S01]  /*10220*/  STL.64 [R1+0x318], R6 ;  /* 0x0003180601007387 */ /* 0x0009e20000100a00 */
[----:B------:R-:W-:-:S04]  /*10230*/  LEA R4, P0, R44, R2, 0x2 ;  /* 0x000000022c047211 */ /* 0x000fc800078010ff */
[----:B------:R-:W-:Y:S02]  /*10240*/  LEA.HI.X.SX32 R5, R44, R3, 0x2, P0 ;  /* 0x000000032c057211 */ /* 0x000fe400000f16ff */
[----:B------:R-:W5:Y:S04]  /*10250*/  LDL.LU R44, [R1+0x7c] ;  /* 0x00007c00012c7983 */ /* 0x000f680000300800 */
[----:B------:R5:W-:Y:S01]  /*10260*/  STL.64 [R1+0x518], R4 ;  /* 0x0005180401007387 */ /* 0x000be20000100a00 */
[----:B--2---:R-:W-:-:S04]  /*10270*/  LEA R102, P4, R46, R2, 0x2 ;  /* 0x000000022e667211 */ /* 0x004fc800078810ff */
[-C--:B------:R-:W-:Y:S02]  /*10280*/  LEA.HI.X.SX32 R103, R46, R3.reuse, 0x2, P4 ;  /* 0x000000032e677211 */ /* 0x080fe400020f16ff */
[----:B------:R-:W2:Y:S01]  /*10290*/  LDL.LU R46, [R1+0x80] ;  /* 0x00008000012e7983 */ /* 0x000ea20000300800 */
[-C--:B---3--:R-:W-:Y:S02]  /*102a0*/  LEA R100, P1, R47, R2.reuse, 0x2 ;  /* 0x000000022f647211 */ /* 0x088fe400078210ff */
[-C--:B----4-:R-:W-:Y:S02]  /*102b0*/  LEA R6, P0, R45, R2.reuse, 0x2 ;  /* 0x000000022d067211 */ /* 0x090fe400078010ff */
[----:B------:R-:W-:Y:S02]  /*102c0*/  LEA.HI.X.SX32 R101, R47, R3, 0x2, P1 ;  /* 0x000000032f657211 */ /* 0x000fe400008f16ff */
[----:B------:R-:W3:Y:S01]  /*102d0*/  LDL.LU R47, [R1+0x84] ;  /* 0x00008400012f7983 */ /* 0x000ee20000300800 */
[----:B-----5:R-:W-:-:S02]  /*102e0*/  LEA R4, P4, R43, R2, 0x2 ;  /* 0x000000022b047211 */ /* 0x020fc400078810ff */
[-C--:B------:R-:W-:Y:S02]  /*102f0*/  LEA.HI.X.SX32 R7, R45, R3.reuse, 0x2, P0 ;  /* 0x000000032d077211 */ /* 0x080fe400000f16ff */
[----:B------:R-:W4:Y:S01]  /*10300*/  LDL.LU R45, [R1+0x8c] ;  /* 0x00008c00012d7983 */ /* 0x000f220000300800 */
[-C--:B------:R-:W-:Y:S02]  /*10310*/  LEA.HI.X.SX32 R5, R43, R3.reuse, 0x2, P4 ;  /* 0x000000032b057211 */ /* 0x080fe400020f16ff */
[C---:B------:R-:W-:Y:S01]  /*10320*/  LEA R98, P1, R230.reuse, R2, 0x2 ;  /* 0x00000002e6627211 */ /* 0x040fe200078210ff */
[----:B------:R1:W-:Y:S04]  /*10330*/  STL.64 [R1+0x320], R6 ;  /* 0x0003200601007387 */ /* 0x0003e80000100a00 */
[----:B------:R-:W5:Y:S01]  /*10340*/  LDL.LU R43, [R1+0x90] ;  /* 0x00009000012b7983 */ /* 0x000f620000300800 */
[----:B------:R-:W-:-:S02]  /*10350*/  LEA.HI.X.SX32 R99, R230, R3, 0x2, P1 ;  /* 0x00000003e6637211 */ /* 0x000fc400008f16ff */
[-C--:B------:R-:W-:Y:S01]  /*10360*/  LEA R96, P0, R231, R2.reuse, 0x2 ;  /* 0x00000002e7607211 */ /* 0x080fe200078010ff */
[----:B------:R1:W-:Y:S04]  /*10370*/  STL.64 [R1+0x520], R4 ;  /* 0x0005200401007387 */ /* 0x0003e80000100a00 */
[----:B------:R-:W5:Y:S01]  /*10380*/  LDL.LU R230, [R1+0x94] ;  /* 0x0000940001e67983 */ /* 0x000f620000300800 */
[----:B-1----:R-:W-:Y:S02]  /*10390*/  LEA R6, P4, R229, R2, 0x2 ;  /* 0x00000002e5067211 */ /* 0x002fe400078810ff */
[-C--:B------:R-:W-:Y:S02]  /*103a0*/  LEA.HI.X.SX32 R97, R231, R3.reuse, 0x2, P0 ;  /* 0x00000003e7617211 */ /* 0x080fe400000f16ff */
[----:B------:R-:W5:Y:S01]  /*103b0*/  LDL.LU R231, [R1+0x98] ;  /* 0x0000980001e77983 */ /* 0x000f620000300800 */
[----:B------:R-:W-:-:S02]  /*103c0*/  LEA.HI.X.SX32 R7, R229, R3, 0x2, P4 ;  /* 0x00000003e5077211 */ /* 0x000fc400020f16ff */
        /* <DEDUP_REMOVED lines=10> */
[-C--:B------:R-:W-:Y:S02]  /*10470*/  LEA.HI.X.SX32 R93, R234, R3.reuse, 0x2, P4 ;  /* 0x00000003ea5d7211 */ /* 0x080fe400020f16ff */
[CC--:B-1----:R-:W-:Y:S01]  /*10480*/  LEA R6, P1, R235.reuse, R2.reuse, 0x2 ;  /* 0x00000002eb067211 */ /* 0x0c2fe200078210ff */
[----:B------:R-:W5:Y:S03]  /*10490*/  LDL.LU R234, [R1+0xa8] ;  /* 0x0000a80001ea7983 */ /* 0x000f660000300800 */
[----:B------:R-:W-:Y:S02]  /*104a0*/  LEA.HI.X.SX32 R7, R235, R3, 0x2, P1 ;  /* 0x00000003eb077211 */ /* 0x000fe400008f16ff */
[----:B------:R-:W5:Y:S01]  /*104b0*/  LDL.LU R235, [R1+0xac] ;  /* 0x0000ac0001eb7983 */ /* 0x000f620000300800 */
[----:B------:R-:W-:-:S04]  /*104c0*/  LEA R4, P0, R48, R2, 0x2 ;  /* 0x0000000230047211 */ /* 0x000fc800078010ff */
[----:B------:R-:W-:Y:S01]  /*104d0*/  LEA.HI.X.SX32 R5, R48, R3, 0x2, P0 ;  /* 0x0000000330057211 */ /* 0x000fe200000f16ff */
[----:B------:R3:W-:Y:S04]  /*104e0*/  STL.64 [R1+0x330], R6 ;  /* 0x0003300601007387 */ /* 0x0007e80000100a00 */
[----:B------:R-:W5:Y:S01]  /*104f0*/  LDL.LU R48, [R1+0xb0] ;  /* 0x0000b00001307983 */ /* 0x000f620000300800 */
[----:B------:R-:W-:-:S03]  /*10500*/  LEA R90, P4, R44, R2, 0x2 ;  /* 0x000000022c5a7211 */ /* 0x000fc600078810ff */
[----:B------:R4:W-:Y:S01]  /*10510*/  STL.64 [R1+0x530], R4 ;  /* 0x0005300401007387 */ /* 0x0009e20000100a00 */
[----:B------:R-:W-:-:S03]  /*10520*/  LEA.HI.X.SX32 R91, R44, R3, 0x2, P4 ;  /* 0x000000032c5b7211 */ /* 0x000fc600020f16ff */
[----:B------:R-:W5:Y:S01]  /*10530*/  LDL.LU R44, [R1+0xb4] ;  /* 0x0000b400012c7983 */ /* 0x000f620000300800 */
[----:B--2---:R-:W-:-:S04]  /*10540*/  LEA R88, P1, R46, R2, 0x2 ;  /* 0x000000022e587211 */ /* 0x004fc800078210ff */
[----:B------:R-:W-:Y:S02]  /*10550*/  LEA.HI.X.SX32 R89, R46, R3, 0x2, P1 ;  /* 0x000000032e597211 */ /* 0x000fe400008f16ff */
[----:B------:R-:W2:Y:S01]  /*10560*/  LDL.LU R46, [R1+0xb8] ;  /* 0x0000b800012e7983 */ /* 0x000ea20000300800 */
[----:B---3--:R-:W-:-:S04]  /*10570*/  LEA R6, P0, R47, R2, 0x2 ;  /* 0x000000022f067211 */ /* 0x008fc800078010ff */
[-C--:B------:R-:W-:Y:S02]  /*10580*/  LEA.HI.X.SX32 R7, R47, R3.reuse, 0x2, P0 ;  /* 0x000000032f077211 */ /* 0x080fe400000f16ff */
[CC--:B----4-:R-:W-:Y:S01]  /*10590*/  LEA R4, P4, R45.reuse, R2.reuse, 0x2 ;  /* 0x000000022d047211 */ /* 0x0d0fe200078810ff */
[----:B------:R-:W3:Y:S03]  /*105a0*/  LDL.LU R47, [R1+0xbc] ;  /* 0x0000bc00012f7983 */ /* 0x000ee60000300800 */
[----:B------:R-:W-:Y:S01]  /*105b0*/  LEA.HI.X.SX32 R5, R45, R3, 0x2, P4 ;  /* 0x000000032d057211 */ /* 0x000fe200020f16ff */
[----:B------:R1:W-:Y:S01]  /*105c0*/  STL.64 [R1+0x338], R6 ;  /* 0x0003380601007387 */ /* 0x0003e20000100a00 */
[----:B-----5:R-:W-:-:S03]  /*105d0*/  LEA R86, P1, R43, R2, 0x2 ;  /* 0x000000022b567211 */ /* 0x020fc600078210ff */
[----:B------:R-:W4:Y:S01]  /*105e0*/  LDL.LU R45, [R1+0xc0] ;  /* 0x0000c000012d7983 */ /* 0x000f220000300800 */
[----:B------:R-:W-:-:S03]  /*105f0*/  LEA.HI.X.SX32 R87, R43, R3, 0x2, P1 ;  /* 0x000000032b577211 */ /* 0x000fc600008f16ff */
[----:B------:R5:W-:Y:S01]  /*10600*/  STL.64 [R1+0x538], R4 ;  /* 0x0005380401007387 */ /* 0x000be20000100a00 */
[----:B------:R-:W-:-:S03]  /*10610*/  LEA R84, P0, R230, R2, 0x2 ;  /* 0x00000002e6547211 */ /* 0x000fc600078010ff */
[----:B------:R-:W4:Y:S01]  /*10620*/  LDL.LU R43, [R1+0xc4] ;  /* 0x0000c400012b7983 */ /* 0x000f220000300800 */
[-C--:B------:R-:W-:Y:S02]  /*10630*/  LEA.HI.X.SX32 R85, R230, R3.reuse, 0x2, P0 ;  /* 0x00000003e6557211 */ /* 0x080fe400000f16ff */
[-C--:B-1----:R-:W-:Y:S01]  /*10640*/  LEA R6, P4, R231, R2.reuse, 0x2 ;  /* 0x00000002e7067211 */ /* 0x082fe200078810ff */
[----:B------:R-:W4:Y:S01]  /*10650*/  LDL.LU R230, [R1+0xc8] ;  /* 0x0000c80001e67983 */ /* 0x000f220000300800 */
[----:B-----5:R-:W-:Y:S02]  /*10660*/  LEA R4, P1, R229, R2, 0x2 ;  /* 0x00000002e5047211 */ /* 0x020fe400078210ff */
[-C--:B------:R-:W-:Y:S02]  /*10670*/  LEA.HI.X.SX32 R7, R231, R3.reuse, 0x2, P4 ;  /* 0x00000003e7077211 */ /* 0x080fe400020f16ff */
[----:B------:R-:W5:Y:S01]  /*10680*/  LDL.LU R231, [R1+0xcc] ;  /* 0x0000cc0001e77983 */ /* 0x000f620000300800 */
[----:B------:R-:W-:-:S02]  /*10690*/  LEA.HI.X.SX32 R5, R229, R3, 0x2, P1 ;  /* 0x00000003e5057211 */ /* 0x000fc400008f16ff */
[CC--:B------:R-:W-:Y:S01]  /*106a0*/  LEA R82, P0, R232.reuse, R2.reuse, 0x2 ;  /* 0x00000002e8527211 */ /* 0x0c0fe200078010ff */
[----:B------:R1:W-:Y:S03]  /*106b0*/  STL.64 [R1+0x340], R6 ;  /* 0x0003400601007387 */ /* 0x0003e60000100a00 */
[----:B------:R-:W-:Y:S01]  /*106c0*/  LEA.HI.X.SX32 R83, R232, R3, 0x2, P0 ;  /* 0x00000003e8537211 */ /* 0x000fe200000f16ff */
[----:B------:R-:W5:Y:S01]  /*106d0*/  LDL.LU R229, [R1+0xd0] ;  /* 0x0000d00001e57983 */ /* 0x000f620000300800 */
[----:B------:R-:W-:-:S03]  /*106e0*/  LEA R80, P4, R233, R2, 0x2 ;  /* 0x00000002e9507211 */ /* 0x000fc600078810ff */
[----:B------:R1:W-:Y:S04]  /*106f0*/  STL.64 [R1+0x540], R4 ;  /* 0x0005400401007387 */ /* 0x0003e80000100a00 */
[----:B------:R-:W5:Y:S01]  /*10700*/  LDL.LU R232, [R1+0xd4] ;  /* 0x0000d40001e87983 */ /* 0x000f620000300800 */
[-C--:B------:R-:W-:Y:S02]  /*10710*/  LEA.HI.X.SX32 R81, R233, R3.reuse, 0x2, P4 ;  /* 0x00000003e9517211 */ /* 0x080fe400020f16ff */
[C---:B-1----:R-:W-:Y:S01]  /*10720*/  LEA R6, P1, R234.reuse, R2, 0x2 ;  /* 0x00000002ea067211 */ /* 0x042fe200078210ff */
[----:B------:R-:W5:Y:S03]  /*10730*/  LDL.LU R233, [R1+0xd8] ;  /* 0x0000d80001e97983 */ /* 0x000f660000300800 */
[----:B------:R-:W-:-:S02]  /*10740*/  LEA.HI.X.SX32 R7, R234, R3, 0x2, P1 ;  /* 0x00000003ea077211 */ /* 0x000fc400008f16ff */
[CC--:B------:R-:W-:Y:S01]  /*10750*/  LEA R4, P0, R235.reuse, R2.reuse, 0x2 ;  /* 0x00000002eb047211 */ /* 0x0c0fe200078010ff */
[----:B------:R-:W5:Y:S03]  /*10760*/  LDL.LU R234, [R1+0xdc] ;  /* 0x0000dc0001ea7983 */ /* 0x000f660000300800 */
[----:B------:R-:W-:Y:S01]  /*10770*/  LEA.HI.X.SX32 R5, R235, R3, 0x2, P0 ;  /* 0x00000003eb057211 */ /* 0x000fe200000f16ff */
[----:B------:R2:W-:Y:S04]  /*10780*/  STL.64 [R1+0x348], R6 ;  /* 0x0003480601007387 */ /* 0x0005e80000100a00 */
[----:B------:R-:W5:Y:S01]  /*10790*/  LDL.LU R235, [R1+0xe0] ;  /* 0x0000e00001eb7983 */ /* 0x000f620000300800 */
[----:B------:R-:W-:-:S03]  /*107a0*/  LEA R78, P4, R48, R2, 0x2 ;  /* 0x00000002304e7211 */ /* 0x000fc600078810ff */
[----:B------:R3:W-:Y:S01]  /*107b0*/  STL.64 [R1+0x548], R4 ;  /* 0x0005480401007387 */ /* 0x0007e20000100a00 */
[----:B------:R-:W-:-:S03]  /*107c0*/  LEA.HI.X.SX32 R79, R48, R3, 0x2, P4 ;  /* 0x00000003304f7211 */ /* 0x000fc600020f16ff */
[----:B------:R-:W5:Y:S01]  /*107d0*/  LDL.LU R48, [R1+0xe4] ;  /* 0x0000e40001307983 */ /* 0x000f620000300800 */
[----:B------:R-:W-:-:S04]  /*107e0*/  LEA R76, P1, R44, R2, 0x2 ;  /* 0x000000022c4c7211 */ /* 0x000fc800078210ff */
[----:B------:R-:W-:Y:S02]  /*107f0*/  LEA.HI.X.SX32 R77, R44, R3, 0x2, P1 ;  /* 0x000000032c4d7211 */ /* 0x000fe400008f16ff */
[----:B------:R-:W5:Y:S01]  /*10800*/  LDL.LU R44, [R1+0xe8] ;  /* 0x0000e800012c7983 */ /* 0x000f620000300800 */
[----:B--2---:R-:W-:-:S04]  /*10810*/  LEA R6, P0, R46, R2, 0x2 ;  /* 0x000000022e067211 */ /* 0x004fc800078010ff */
[----:B------:R-:W-:Y:S02]  /*10820*/  LEA.HI.X.SX32 R7, R46, R3, 0x2, P0 ;  /* 0x000000032e077211 */ /* 0x000fe400000f16ff */
[----:B------:R-:W2:Y:S01]  /*10830*/  LDL.LU R46, [R1+0xec] ;  /* 0x0000ec00012e7983 */ /* 0x000ea20000300800 */
[----:B---3--:R-:W-:-:S03]  /*10840*/  LEA R4, P4, R47, R2, 0x2 ;  /* 0x000000022f047211 */ /* 0x008fc600078810ff */
[----:B------:R1:W-:Y:S01]  /*10850*/  STL.64 [R1+0x350], R6 ;  /* 0x0003500601007387 */ /* 0x0003e20000100a00 */
[----:B------:R-:W-:-:S03]  /*10860*/  LEA.HI.X.SX32 R5, R47, R3, 0x2, P4 ;  /* 0x000000032f057211 */ /* 0x000fc600020f16ff */
[----:B------:R-:W3:Y:S01]  /*10870*/  LDL.LU R47, [R1+0xf0] ;  /* 0x0000f000012f7983 */ /* 0x000ee20000300800 */
[----:B----4-:R-:W-:-:S03]  /*10880*/  LEA R74, P1, R45, R2, 0x2 ;  /* 0x000000022d4a7211 */ /* 0x010fc600078210ff */
[----:B------:R5:W-:Y:S01]  /*10890*/  STL.64 [R1+0x550], R4 ;  /* 0x0005500401007387 */ /* 0x000be20000100a00 */
[----:B------:R-:W-:-:S03]  /*108a0*/  LEA.HI.X.SX32 R75, R45, R3, 0x2, P1 ;  /* 0x000000032d4b7211 */ /* 0x000fc600008f16ff */
[----:B------:R-:W4:Y:S01]  /*108b0*/  LDL.LU R45, [R1+0xf4] ;  /* 0x0000f400012d7983 */ /* 0x000f220000300800 */
[----:B------:R-:W-:-:S04]  /*108c0*/  LEA R72, P0, R43, R2, 0x2 ;  /* 0x000000022b487211 */ /* 0x000fc800078010ff */
[-C--:B------:R-:W-:Y:S02]  /*108d0*/  LEA.HI.X.SX32 R73, R43, R3.reuse, 0x2, P0 ;  /* 0x000000032b497211 */ /* 0x080fe400000f16ff */
[CC--:B-1----:R-:W-:Y:S01]  /*108e0*/  LEA R6, P4, R230.reuse, R2.reuse, 0x2 ;  /* 0x00000002e6067211 */ /* 0x0c2fe200078810ff */
[----:B------:R-:W4:Y:S03]  /*108f0*/  LDL.LU R43, [R1+0xf8] ;  /* 0x0000f800012b7983 */ /* 0x000f260000300800 */
[-C--:B------:R-:W-:Y:S02]  /*10900*/  LEA.HI.X.SX32 R7, R230, R3.reuse, 0x2, P4 ;  /* 0x00000003e6077211 */ /* 0x080fe400020f16ff */
[CC--:B-----5:R-:W-:Y:S01]  /*10910*/  LEA R4, P1, R231.reuse, R2.reuse, 0x2 ;  /* 0x00000002e7047211 */ /* 0x0e0fe200078210ff */
        /* <DEDUP_REMOVED lines=9> */
[CC--:B-1----:R-:W-:Y:S02]  /*109b0*/  LEA R6, P1, R233.reuse, R2.reuse, 0x2 ;  /* 0x00000002e9067211 */ /* 0x0c2fe400078210ff */
[-C--:B------:R-:W-:Y:S02]  /*109c0*/  LEA.HI.X.SX32 R69, R232, R3.reuse, 0x2, P4 ;  /* 0x00000003e8457211 */ /* 0x080fe400020f16ff */
        /* <DEDUP_REMOVED lines=9> */
[----:B------:R2:W-:Y:S04]  /*10a60*/  STL.64 [R1+0x560], R4 ;  /* 0x0005600401007387 */ /* 0x0005e80000100a00 */
[----:B------:R-:W5:Y:S01]  /*10a70*/  LDL.LU R235, [R1+0x114] ;  /* 0x0001140001eb7983 */ /* 0x000f620000300800 */
[-C--:B------:R-:W-:Y:S02]  /*10a80*/  LEA R64, P1, R48, R2.reuse, 0x2 ;  /* 0x0000000230407211 */ /* 0x080fe400078210ff */
[----:B-1----:R-:W-:Y:S02]  /*10a90*/  LEA R6, P0, R44, R2, 0x2 ;  /* 0x000000022c067211 */ /* 0x002fe400078010ff */
[-C--:B------:R-:W-:Y:S02]  /*10aa0*/  LEA.HI.X.SX32 R65, R48, R3.reuse, 0x2, P1 ;  /* 0x0000000330417211 */ /* 0x080fe400008f16ff */
[----:B------:R-:W5:Y:S01]  /*10ab0*/  LDL.LU R48, [R1+0x118] ;  /* 0x0001180001307983 */ /* 0x000f620000300800 */
[----:B------:R-:W-:-:S03]  /*10ac0*/  LEA.HI.X.SX32 R7, R44, R3, 0x2, P0 ;  /* 0x000000032c077211 */ /* 0x000fc600000f16ff */
[----:B------:R-:W5:Y:S04]  /*10ad0*/  LDL.LU R44, [R1+0x11c] ;  /* 0x00011c00012c7983 */ /* 0x000f680000300800 */
[----:B------:R1:W-:Y:S01]  /*10ae0*/  STL.64 [R1+0x368], R6 ;  /* 0x0003680601007387 */ /* 0x0003e20000100a00 */
[----:B--2---:R-:W-:-:S04]  /*10af0*/  LEA R4, P4, R46, R2, 0x2 ;  /* 0x000000022e047211 */ /* 0x004fc800078810ff */
[----:B------:R-:W-:Y:S02]  /*10b00*/  LEA.HI.X.SX32 R5, R46, R3, 0x2, P4 ;  /* 0x000000032e057211 */ /* 0x000fe400020f16ff */
[----:B------:R-:W2:Y:S01]  /*10b10*/  LDL.LU R46, [R1+0x120] ;  /* 0x00012000012e7983 */ /* 0x000ea20000300800 */
[----:B---3--:R-:W-:-:S03]  /*10b20*/  LEA R62, P1, R47, R2, 0x2 ;  /* 0x000000022f3e7211 */ /* 0x008fc600078210ff */
[----:B------:R5:W-:Y:S01]  /*10b30*/  STL.64 [R1+0x568], R4 ;  /* 0x0005680401007387 */ /* 0x000be20000100a00 */
[----:B------:R-:W-:-:S03]  /*10b40*/  LEA.HI.X.SX32 R63, R47, R3, 0x2, P1 ;  /* 0x000000032f3f7211 */ /* 0x000fc600008f16ff */
[----:B------:R-:W3:Y:S01]  /*10b50*/  LDL.LU R47, [R1+0x124] ;  /* 0x00012400012f7983 */ /* 0x000ee20000300800 */
[----:B----4-:R-:W-:-:S04]  /*10b60*/  LEA R60, P0, R45, R2, 0x2 ;  /* 0x000000022d3c7211 */ /* 0x010fc800078010ff */
[----:B------:R-:W-:Y:S02]  /*10b70*/  LEA.HI.X.SX32 R61, R45, R3, 0x2, P0 ;  /* 0x000000032d3d7211 */ /* 0x000fe400000f16ff */
[----:B------:R-:W4:Y:S01]  /*10b80*/  LDL.LU R45, [R1+0x128] ;  /* 0x00012800012d7983 */ /* 0x000f220000300800 */
[----:B-1----:R-:W-:-:S04]  /*10b90*/  LEA R6, P4, R43, R2, 0x2 ;  /* 0x000000022b067211 */ /* 0x002fc800078810ff */
        /* <DEDUP_REMOVED lines=8> */
[----:B------:R1:W-:Y:S04]  /*10c20*/  STL.64 [R1+0x570], R4 ;  /* 0x0005700401007387 */ /* 0x0003e80000100a00 */
[----:B------:R-:W5:Y:S04]  /*10c30*/  LDL.LU R231, [R1+0x134] ;  /* 0x0001340001e77983 */ /* 0x000f680000300800 */
[----:B------:R-:W5:Y:S01]  /*10c40*/  LDL.LU R41, [R1+0x138] ;  /* 0x0001380001297983 */ /* 0x000f620000300800 */
[-C--:B-1----:R-:W-:Y:S02]  /*10c50*/  LEA R6, P1, R232, R2.reuse, 0x2 ;  /* 0x00000002e8067211 */ /* 0x082fe400078210ff */
[----:B------:R-:W-:-:S02]  /*10c60*/  LEA R56, P4, R229, R2, 0x2 ;  /* 0x00000002e5387211 */ /* 0x000fc400078810ff */
[CC--:B------:R-:W-:Y:S02]  /*10c70*/  LEA R4, P0, R233.reuse, R2.reuse, 0x2 ;  /* 0x00000002e9047211 */ /* 0x0c0fe400078010ff */
[-C--:B------:R-:W-:Y:S02]  /*10c80*/  LEA.HI.X.SX32 R7, R232, R3.reuse, 0x2, P1 ;  /* 0x00000003e8077211 */ /* 0x080fe400008f16ff */
[----:B------:R-:W5:Y:S01]  /*10c90*/  LDL.LU R232, [R1+0x13c] ;  /* 0x00013c0001e87983 */ /* 0x000f620000300800 */
[-C--:B------:R-:W-:Y:S02]  /*10ca0*/  LEA.HI.X.SX32 R5, R233, R3.reuse, 0x2, P0 ;  /* 0x00000003e9057211 */ /* 0x080fe400000f16ff */
[----:B------:R-:W-:Y:S01]  /*10cb0*/  LEA.HI.X.SX32 R57, R229, R3, 0x2, P4 ;  /* 0x00000003e5397211 */ /* 0x000fe200020f16ff */
[----:B------:R1:W-:Y:S01]  /*10cc0*/  STL.64 [R1+0x378], R6 ;  /* 0x0003780601007387 */ /* 0x0003e20000100a00 */
[----:B------:R-:W-:-:S03]  /*10cd0*/  LEA R54, P4, R234, R2, 0x2 ;  /* 0x00000002ea367211 */ /* 0x000fc600078810ff */
[----:B------:R-:W5:Y:S01]  /*10ce0*/  LDL.LU R233, [R1+0x140] ;  /* 0x0001400001e97983 */ /* 0x000f620000300800 */
[----:B------:R-:W-:-:S03]  /*10cf0*/  LEA.HI.X.SX32 R55, R234, R3, 0x2, P4 ;  /* 0x00000003ea377211 */ /* 0x000fc600020f16ff */
[----:B------:R1:W-:Y:S01]  /*10d00*/  STL.64 [R1+0x578], R4 ;  /* 0x0005780401007387 */ /* 0x0003e20000100a00 */
[----:B------:R-:W-:-:S03]  /*10d10*/  LEA R52, P1, R235, R2, 0x2 ;  /* 0x00000002eb347211 */ /* 0x000fc600078210ff */
[----:B------:R-:W5:Y:S04]  /*10d20*/  LDL.LU R39, [R1+0x144] ;  /* 0x0001440001277983 */ /* 0x000f680000300800 */
[----:B------:R-:W5:Y:S01]  /*10d30*/  LDL.LU R234, [R1+0x148] ;  /* 0x0001480001ea7983 */ /* 0x000f620000300800 */
[----:B------:R-:W-:-:S03]  /*10d40*/  LEA.HI.X.SX32 R53, R235, R3, 0x2, P1 ;  /* 0x00000003eb357211 */ /* 0x000fc600008f16ff */
[----:B------:R-:W5:Y:S01]  /*10d50*/  LDL.LU R235, [R1+0x14c] ;  /* 0x00014c0001eb7983 */ /* 0x000f620000300800 */
[-C--:B-1----:R-:W-:Y:S02]  /*10d60*/  LEA R6, P0, R48, R2.reuse, 0x2 ;  /* 0x0000000230067211 */ /* 0x082fe400078010ff */
[----:B------:R-:W-:Y:S02]  /*10d70*/  LEA R4, P4, R44, R2, 0x2 ;  /* 0x000000022c047211 */ /* 0x000fe400078810ff */
[-C--:B------:R-:W-:Y:S02]  /*10d80*/  LEA.HI.X.SX32 R7, R48, R3.reuse, 0x2, P0 ;  /* 0x0000000330077211 */ /* 0x080fe400000f16ff */
[----:B------:R-:W-:-:S03]  /*10d90*/  LEA.HI.X.SX32 R5, R44, R3, 0x2, P4 ;  /* 0x000000032c057211 */ /* 0x000fc600020f16ff */
[----:B------:R4:W-:Y:S04]  /*10da0*/  STL.64 [R1+0x380], R6 ;  /* 0x0003800601007387 */ /* 0x0009e80000100a00 */
[----:B------:R-:W5:Y:S04]  /*10db0*/  LDL.LU R225, [R1+0x150] ;  /* 0x0001500001e17983 */ /* 0x000f680000300800 */
[----:B------:R5:W-:Y:S04]  /*10dc0*/  STL.64 [R1+0x580], R4 ;  /* 0x0005800401007387 */ /* 0x000be80000100a00 */
[----:B------:R-:W5:Y:S04]  /*10dd0*/  LDL.LU R226, [R1+0x154] ;  /* 0x0001540001e27983 */ /* 0x000f680000300800 */
[----:B------:R-:W5:Y:S04]  /*10de0*/  LDL.LU R227, [R1+0x158] ;  /* 0x0001580001e37983 */ /* 0x000f680000300800 */
[----:B------:R-:W5:Y:S01]  /*10df0*/  LDL.LU R228, [R1+0x15c] ;  /* 0x00015c0001e47983 */ /* 0x000f620000300800 */
[----:B--2---:R-:W-:-:S04]  /*10e00*/  LEA R50, P1, R46, R2, 0x2 ;  /* 0x000000022e327211 */ /* 0x004fc800078210ff */
[----:B------:R-:W-:Y:S02]  /*10e10*/  LEA.HI.X.SX32 R51, R46, R3, 0x2, P1 ;  /* 0x000000032e337211 */ /* 0x000fe400008f16ff */
[-C--:B---3--:R-:W-:Y:S02]  /*10e20*/  LEA R48, P0, R47, R2.reuse, 0x2 ;  /* 0x000000022f307211 */ /* 0x088fe400078010ff */
[----:B----4-:R-:W-:-:S04]  /*10e30*/  LEA R6, P4, R45, R2, 0x2 ;  /* 0x000000022d067211 */ /* 0x010fc800078810ff */
[-C--:B------:R-:W-:Y:S02]  /*10e40*/  LEA.HI.X.SX32 R7, R45, R3.reuse, 0x2, P4 ;  /* 0x000000032d077211 */ /* 0x080fe400020f16ff */
[-C--:B------:R-:W-:Y:S02]  /*10e50*/  LEA.HI.X.SX32 R49, R47, R3.reuse, 0x2, P0 ;  /* 0x000000032f317211 */ /* 0x080fe400000f16ff */
[CC--:B-----5:R-:W-:Y:S01]  /*10e60*/  LEA R4, P1, R43.reuse, R2.reuse, 0x2 ;  /* 0x000000022b047211 */ /* 0x0e0fe200078210ff */
[----:B------:R1:W-:Y:S03]  /*10e70*/  STL.64 [R1+0x388], R6 ;  /* 0x0003880601007387 */ /* 0x0003e60000100a00 */
[----:B------:R-:W-:Y:S01]  /*10e80*/  LEA.HI.X.SX32 R5, R43, R3, 0x2, P1 ;  /* 0x000000032b057211 */ /* 0x000fe200008f16ff */
[----:B------:R-:W2:Y:S01]  /*10e90*/  LDL.LU R229, [R1+0x160] ;  /* 0x0001600001e57983 */ /* 0x000ea20000300800 */
[----:B------:R-:W-:-:S03]  /*10ea0*/  LEA R46, P0, R230, R2, 0x2 ;  /* 0x00000002e62e7211 */ /* 0x000fc600078010ff */
[----:B------:R3:W-:Y:S01]  /*10eb0*/  STL.64 [R1+0x588], R4 ;  /* 0x0005880401007387 */ /* 0x0007e20000100a00 */
[----:B------:R-:W-:-:S03]  /*10ec0*/  LEA.HI.X.SX32 R47, R230, R3, 0x2, P0 ;  /* 0x00000003e62f7211 */ /* 0x000fc600000f16ff */
[----:B------:R-:W4:Y:S01]  /*10ed0*/  LDL.LU R230, [R1+0x164] ;  /* 0x0001640001e67983 */ /* 0x000f220000300800 */
[-C--:B------:R-:W-:Y:S02]  /*10ee0*/  LEA R44, P4, R231, R2.reuse, 0x2 ;  /* 0x00000002e72c7211 */ /* 0x080fe400078810ff */
[-C--:B-1----:R-:W-:Y:S02]  /*10ef0*/  LEA R6, P1, R41, R2.reuse, 0x2 ;  /* 0x0000000229067211 */ /* 0x082fe400078210ff */
[-C--:B------:R-:W-:Y:S02]  /*10f00*/  LEA.HI.X.SX32 R45, R231, R3.reuse, 0x2, P4 ;  /* 0x00000003e72d7211 */ /* 0x080fe400020f16ff */
[----:B------:R-:W-:Y:S01]  /*10f10*/  LEA.HI.X.SX32 R7, R41, R3, 0x2, P1 ;  /* 0x0000000329077211 */ /* 0x000fe200008f16ff */
[----:B------:R-:W5:Y:S04]  /*10f20*/  LDL.LU R231, [R1+0x168] ;  /* 0x0001680001e77983 */ /* 0x000f680000300800 */
[----:B------:R-:W5:Y:S01]  /*10f30*/  LDL.LU R222, [R1+0x16c] ;  /* 0x00016c0001de7983 */ /* 0x000f620000300800 */
[----:B---3--:R-:W-:-:S03]  /*10f40*/  LEA R4, P0, R232, R2, 0x2 ;  /* 0x00000002e8047211 */ /* 0x008fc600078010ff */
[----:B------:R1:W-:Y:S01]  /*10f50*/  STL.64 [R1+0x390], R6 ;  /* 0x0003900601007387 */ /* 0x0003e20000100a00 */
[----:B------:R-:W-:-:S03]  /*10f60*/  LEA.HI.X.SX32 R5, R232, R3, 0x2, P0 ;  /* 0x00000003e8057211 */ /* 0x000fc600000f16ff */
[----:B------:R-:W3:Y:S01]  /*10f70*/  LDL.LU R232, [R1+0x170] ;  /* 0x0001700001e87983 */ /* 0x000ee20000300800 */
[----:B------:R-:W-:-:S03]  /*10f80*/  LEA R42, P4, R233, R2, 0x2 ;  /* 0x00000002e92a7211 */ /* 0x000fc600078810ff */
[----:B------:R1:W-:Y:S01]  /*10f90*/  STL.64 [R1+0x590], R4 ;  /* 0x0005900401007387 */ /* 0x0003e20000100a00 */
[----:B------:R-:W-:-:S03]  /*10fa0*/  LEA.HI.X.SX32 R43, R233, R3, 0x2, P4 ;  /* 0x00000003e92b7211 */ /* 0x000fc600020f16ff */
[----:B------:R-:W3:Y:S04]  /*10fb0*/  LDL.LU R233, [R1+0x174] ;  /* 0x0001740001e97983 */ /* 0x000ee80000300800 */
[----:B------:R-:W3:Y:S01]  /*10fc0*/  LDL.LU R223, [R1+0x178] ;  /* 0x0001780001df7983 */ /* 0x000ee20000300800 */
[----:B-1----:R-:W-:-:S04]  /*10fd0*/  LEA R6, P0, R234, R2, 0x2 ;  /* 0x00000002ea067211 */ /* 0x002fc800078010ff */
[-C--:B------:R-:W-:Y:S02]  /*10fe0*/  LEA.HI.X.SX32 R7, R234, R3.reuse, 0x2, P0 ;  /* 0x00000003ea077211 */ /* 0x080fe400000f16ff */
[CC--:B------:R-:W-:Y:S01]  /*10ff0*/  LEA R4, P4, R235.reuse, R2.reuse, 0x2 ;  /* 0x00000002eb047211 */ /* 0x0c0fe200078810ff */
[----:B------:R-:W3:Y:S03]  /*11000*/  LDL.LU R234, [R1+0x17c] ;  /* 0x00017c0001ea7983 */ /* 0x000ee60000300800 */
[----:B------:R-:W-:Y:S01]  /*11010*/  LEA.HI.X.SX32 R5, R235, R3, 0x2, P4 ;  /* 0x00000003eb057211 */ /* 0x000fe200020f16ff */
[----:B------:R1:W-:Y:S04]  /*11020*/  STL.64 [R1+0x398], R6 ;  /* 0x0003980601007387 */ /* 0x0003e80000100a00 */
[----:B------:R-:W3:Y:S01]  /*11030*/  LDL.LU R235, [R1+0x180] ;  /* 0x0001800001eb7983 */ /* 0x000ee20000300800 */
[----:B------:R-:W-:-:S03]  /*11040*/  LEA R40, P1, R39, R2, 0x2 ;  /* 0x0000000227287211 */ /* 0x000fc600078210ff */
[----:B------:R-:W3:Y:S01]  /*11050*/  LDL.LU R224, [R1+0x184] ;  /* 0x0001840001e07983 */ /* 0x000ee20000300800 */
[-C--:B------:R-:W-:Y:S02]  /*11060*/  LEA.HI.X.SX32 R41, R39, R3.reuse, 0x2, P1 ;  /* 0x0000000327297211 */ /* 0x080fe400008f16ff */
[CC--:B------:R-:W-:Y:S01]  /*11070*/  LEA R38, P1, R225.reuse, R2.reuse, 0x2 ;  /* 0x00000002e1267211 */ /* 0x0c0fe200078210ff */
[----:B------:R1:W-:Y:S01]  /*11080*/  STL.64 [R1+0x598], R4 ;  /* 0x0005980401007387 */ /* 0x0003e20000100a00 */
[CC--:B------:R-:W-:Y:S02]  /*11090*/  LEA R36, P0, R226.reuse, R2.reuse, 0x2 ;  /* 0x00000002e2247211 */ /* 0x0c0fe400078010ff */
[-C--:B------:R-:W-:Y:S02]  /*110a0*/  LEA.HI.X.SX32 R39, R225, R3.reuse, 0x2, P1 ;  /* 0x00000003e1277211 */ /* 0x080fe400008f16ff */
[----:B-1----:R-:W-:Y:S01]  /*110b0*/  LEA R6, P4, R227, R2, 0x2 ;  /* 0x00000002e3067211 */ /* 0x002fe200078810ff */
[----:B------:R-:W3:Y:S01]  /*110c0*/  LDL.LU R225, [R1+0x188] ;  /* 0x0001880001e17983 */ /* 0x000ee20000300800 */
[----:B------:R-:W-:-:S02]  /*110d0*/  LEA.HI.X.SX32 R37, R226, R3, 0x2, P0 ;  /* 0x00000003e2257211 */ /* 0x000fc400000f16ff */
[----:B------:R-:W-:Y:S01]  /*110e0*/  LEA.HI.X.SX32 R7, R227, R3, 0x2, P4 ;  /* 0x00000003e3077211 */ /* 0x000fe200020f16ff */
[----:B------:R-:W3:Y:S01]  /*110f0*/  LDL.LU R226, [R1+0x18c] ;  /* 0x00018c0001e27983 */ /* 0x000ee20000300800 */
[----:B------:R-:W-:-:S03]  /*11100*/  LEA R4, P1, R228, R2, 0x2 ;  /* 0x00000002e4047211 */ /* 0x000fc600078210ff */
[----:B------:R-:W3:Y:S01]  /*11110*/  LDL.LU R227, [R1+0x190] ;  /* 0x0001900001e37983 */ /* 0x000ee20000300800 */
[----:B------:R-:W-:-:S03]  /*11120*/  LEA.HI.X.SX32 R5, R228, R3, 0x2, P1 ;  /* 0x00000003e4057211 */ /* 0x000fc600008f16ff */
[----:B------:R5:W-:Y:S04]  /*11130*/  STL.64 [R1+0x3a0], R6 ;  /* 0x0003a00601007387 */ /* 0x000be80000100a00 */
[----:B------:R-:W3:Y:S04]  /*11140*/  LDL.LU R228, [R1+0x194] ;  /* 0x0001940001e47983 */ /* 0x000ee80000300800 */
[----:B------:R1:W-:Y:S01]  /*11150*/  STL.64 [R1+0x5a0], R4 ;  /* 0x0005a00401007387 */ /* 0x0003e20000100a00 */
[----:B--2---:R-:W-:-:S04]  /*11160*/  LEA R34, P0, R229, R2, 0x2 ;  /* 0x00000002e5227211 */ /* 0x004fc800078010ff */
[----:B------:R-:W-:Y:S02]  /*11170*/  LEA.HI.X.SX32 R35, R229, R3, 0x2, P0 ;  /* 0x00000003e5237211 */ /* 0x000fe400000f16ff */
[----:B------:R-:W2:Y:S01]  /*11180*/  LDL.LU R229, [R1+0x198] ;  /* 0x0001980001e57983 */ /* 0x000ea20000300800 */
[----:B----4-:R-:W-:-:S04]  /*11190*/  LEA R32, P4, R230, R2, 0x2 ;  /* 0x00000002e6207211 */ /* 0x010fc800078810ff */
[----:B------:R-:W-:Y:S02]  /*111a0*/  LEA.HI.X.SX32 R33, R230, R3, 0x2, P4 ;  /* 0x00000003e6217211 */ /* 0x000fe400020f16ff */
[----:B------:R-:W4:Y:S01]  /*111b0*/  LDL.LU R230, [R1+0x19c] ;  /* 0x00019c0001e67983 */ /* 0x000f220000300800 */
[----:B-----5:R-:W-:-:S04]  /*111c0*/  LEA R6, P1, R231, R2, 0x2 ;  /* 0x00000002e7067211 */ /* 0x020fc800078210ff */
[----:B------:R-:W-:Y:S02]  /*111d0*/  LEA.HI.X.SX32 R7, R231, R3, 0x2, P1 ;  /* 0x00000003e7077211 */ /* 0x000fe400008f16ff */
[-C--:B-1----:R-:W-:Y:S01]  /*111e0*/  LEA R4, P0, R222, R2.reuse, 0x2 ;  /* 0x00000002de047211 */ /* 0x082fe200078010ff */
[----:B------:R-:W5:Y:S01]  /*111f0*/  LDL.LU R231, [R1+0x1a0] ;  /* 0x0001a00001e77983 */ /* 0x000f620000300800 */
[----:B---3--:R-:W-:-:S03]  /*11200*/  LEA R30, P4, R232, R2, 0x2 ;  /* 0x00000002e81e7211 */ /* 0x008fc600078810ff */
[----:B------:R1:W-:Y:S01]  /*11210*/  STL.64 [R1+0x3a8], R6 ;  /* 0x0003a80601007387 */ /* 0x0003e20000100a00 */
[-C--:B------:R-:W-:Y:S02]  /*11220*/  LEA.HI.X.SX32 R5, R222, R3.reuse, 0x2, P0 ;  /* 0x00000003de057211 */ /* 0x080fe400000f16ff */
[----:B------:R-:W-:Y:S02]  /*11230*/  LEA.HI.X.SX32 R31, R232, R3, 0x2, P4 ;  /* 0x00000003e81f7211 */ /* 0x000fe400020f16ff */
[----:B------:R-:W3:Y:S01]  /*11240*/  LDL.LU R232, [R1+0x1a4] ;  /* 0x0001a40001e87983 */ /* 0x000ee20000300800 */
[----:B------:R-:W-:-:S03]  /*11250*/  LEA R28, P1, R233, R2, 0x2 ;  /* 0x00000002e91c7211 */ /* 0x000fc600078210ff */
[----:B------:R1:W-:Y:S02]  /*11260*/  STL.64 [R1+0x5a8], R4 ;  /* 0x0005a80401007387 */ /* 0x0003e40000100a00 */
[-C--:B-1----:R-:W-:Y:S02]  /*11270*/  LEA R6, P0, R223, R2.reuse, 0x2 ;  /* 0x00000002df067211 */ /* 0x082fe400078010ff */
[-C--:B------:R-:W-:Y:S02]  /*11280*/  LEA.HI.X.SX32 R29, R233, R3.reuse, 0x2, P1 ;  /* 0x00000003e91d7211 */ /* 0x080fe400008f16ff */
[----:B------:R-:W3:Y:S01]  /*11290*/  LDL.LU R233, [R1+0x1a8] ;  /* 0x0001a80001e97983 */ /* 0x000ee20000300800 */
[----:B------:R-:W-:Y:S02]  /*112a0*/  LEA.HI.X.SX32 R7, R223, R3, 0x2, P0 ;  /* 0x00000003df077211 */ /* 0x000fe400000f16ff */
[----:B------:R-:W-:-:S04]  /*112b0*/  LEA R4, P4, R234, R2, 0x2 ;  /* 0x00000002ea047211 */ /* 0x000fc800078810ff */
[-C--:B------:R-:W-:Y:S02]  /*112c0*/  LEA.HI.X.SX32 R5, R234, R3.reuse, 0x2, P4 ;  /* 0x00000003ea057211 */ /* 0x080fe400020f16ff */
[CC--:B------:R-:W-:Y:S01]  /*112d0*/  LEA R26, P1, R235.reuse, R2.reuse, 0x2 ;  /* 0x00000002eb1a7211 */ /* 0x0c0fe200078210ff */
[----:B------:R-:W3:Y:S03]  /*112e0*/  LDL.LU R234, [R1+0x1ac] ;  /* 0x0001ac0001ea7983 */ /* 0x000ee60000300800 */
[----:B------:R-:W-:Y:S01]  /*112f0*/  LEA.HI.X.SX32 R27, R235, R3, 0x2, P1 ;  /* 0x00000003eb1b7211 */ /* 0x000fe200008f16ff */
[----:B------:R1:W-:Y:S04]  /*11300*/  STL.64 [R1+0x3b0], R6 ;  /* 0x0003b00601007387 */ /* 0x0003e80000100a00 */
[----:B------:R1:W-:Y:S04]  /*11310*/  STL.64 [R1+0x5b0], R4 ;  /* 0x0005b00401007387 */ /* 0x0003e80000100a00 */
[----:B------:R-:W3:Y:S01]  /*11320*/  LDL.LU R235, [R1+0x1b0] ;  /* 0x0001b00001eb7983 */ /* 0x000ee20000300800 */
[----:B------:R-:W-:-:S02]  /*11330*/  LEA R8, P0, R224, R2, 0x2 ;  /* 0x00000002e0087211 */ /* 0x000fc400078010ff */
[CC--:B-1----:R-:W-:Y:S01]  /*11340*/  LEA R6, P4, R225.reuse, R2.reuse, 0x2 ;  /* 0x00000002e1067211 */ /* 0x0c2fe200078810ff */
[----:B------:R-:W3:Y:S01]  /*11350*/  LDL.LU R218, [R1+0x1b4] ;  /* 0x0001b40001da7983 */ /* 0x000ee20000300800 */
[-C--:B------:R-:W-:Y:S02]  /*11360*/  LEA.HI.X.SX32 R9, R224, R3.reuse, 0x2, P0 ;  /* 0x00000003e0097211 */ /* 0x080fe400000f16ff */
[C---:B------:R-:W-:Y:S02]  /*11370*/  LEA R4, P1, R226.reuse, R2, 0x2 ;  /* 0x00000002e2047211 */ /* 0x040fe400078210ff */
[-C--:B------:R-:W-:Y:S01]  /*11380*/  LEA.HI.X.SX32 R7, R225, R3.reuse, 0x2, P4 ;  /* 0x00000003e1077211 */ /* 0x080fe200020f16ff */
[----:B------:R1:W-:Y:S01]  /*11390*/  STL.64 [R1+0x1b8], R8 ;  /* 0x0001b80801007387 */ /* 0x0003e20000100a00 */
[----:B------:R-:W-:-:S03]  /*113a0*/  LEA.HI.X.SX32 R5, R226, R3, 0x2, P1 ;  /* 0x00000003e2057211 */ /* 0x000fc600008f16ff */
[----:B------:R2:W-:Y:S04]  /*113b0*/  STL.64 [R1+0x3b8], R6 ;  /* 0x0003b80601007387 */ /* 0x0005e80000100a00 */
[----:B------:R-:W3:Y:S01]  /*113c0*/  LDL.LU R219, [R1+0x1d8] ;  /* 0x0001d80001db7983 */ /* 0x000ee20000300800 */
[----:B-1----:R-:W-:-:S03]  /*113d0*/  LEA R8, P4, R228, R2, 0x2 ;  /* 0x00000002e4087211 */ /* 0x002fc600078810ff */
[----:B------:R4:W-:Y:S01]  /*113e0*/  STL.64 [R1+0x5b8], R4 ;  /* 0x0005b80401007387 */ /* 0x0009e20000100a00 */
[C---:B------:R-:W-:Y:S02]  /*113f0*/  LEA R24, P0, R227.reuse, R2, 0x2 ;  /* 0x00000002e3187211 */ /* 0x040fe400078010ff */
[-C--:B------:R-:W-:Y:S01]  /*11400*/  LEA.HI.X.SX32 R9, R228, R3.reuse, 0x2, P4 ;  /* 0x00000003e4097211 */ /* 0x080fe200020f16ff */
[----:B------:R-:W3:Y:S01]  /*11410*/  LDL.LU R220, [R1+0x1dc] ;  /* 0x0001dc0001dc7983 */ /* 0x000ee20000300800 */
[----:B------:R-:W-:-:S03]  /*11420*/  LEA.HI.X.SX32 R25, R227, R3, 0x2, P0 ;  /* 0x00000003e3197211 */ /* 0x000fc600000f16ff */
[----:B------:R-:W3:Y:S04]  /*11430*/  LDL.LU R221, [R1+0x1e0] ;  /* 0x0001e00001dd7983 */ /* 0x000ee80000300800 */
[----:B------:R-:W3:Y:S04]  /*11440*/  LDL.LU R222, [R1+0x1e4] ;  /* 0x0001e40001de7983 */ /* 0x000ee80000300800 */
[----:B------:R3:W-:Y:S04]  /*11450*/  STL.64 [R1+0x1c0], R8 ;  /* 0x0001c00801007387 */ /* 0x0007e80000100a00 */
[----:B------:R-:W3:Y:S04]  /*11460*/  LDL.LU R223, [R1+0x1e8] ;  /* 0x0001e80001df7983 */ /* 0x000ee80000300800 */
[----:B------:R-:W3:Y:S01]  /*11470*/  LDL.LU R224, [R1+0x1ec] ;  /* 0x0001ec0001e07983 */ /* 0x000ee20000300800 */
[----:B--2---:R-:W-:-:S04]  /*11480*/  LEA R6, P1, R229, R2, 0x2 ;  /* 0x00000002e5067211 */ /* 0x004fc800078210ff */
[----:B------:R-:W-:Y:S02]  /*11490*/  LEA.HI.X.SX32 R7, R229, R3, 0x2, P1 ;  /* 0x00000003e5077211 */ /* 0x000fe400008f16ff */
[----:B----4-:R-:W-:-:S03]  /*114a0*/  LEA R4, P0, R230, R2, 0x2 ;  /* 0x00000002e6047211 */ /* 0x010fc600078010ff */
[----:B------:R1:W-:Y:S01]  /*114b0*/  STL.64 [R1+0x3c0], R6 ;  /* 0x0003c00601007387 */ /* 0x0003e20000100a00 */
[----:B------:R-:W-:-:S03]  /*114c0*/  LEA.HI.X.SX32 R5, R230, R3, 0x2, P0 ;  /* 0x00000003e6057211 */ /* 0x000fc600000f16ff */
[----:B------:R-:W2:Y:S04]  /*114d0*/  LDL.LU R225, [R1+0x1f0] ;  /* 0x0001f00001e17983 */ /* 0x000ea80000300800 */
[----:B------:R-:W4:Y:S04]  /*114e0*/  LDL.LU R226, [R1+0x1f4] ;  /* 0x0001f40001e27983 */ /* 0x000f280000300800 */
[----:B------:R1:W-:Y:S04]  /*114f0*/  STL.64 [R1+0x5c0], R4 ;  /* 0x0005c00401007387 */ /* 0x0003e80000100a00 */
[----:B------:R-:W4:Y:S01]  /*11500*/  LDL.LU R227, [R1+0x1f8] ;  /* 0x0001f80001e37983 */ /* 0x000f220000300800 */
[----:B-----5:R-:W-:-:S03]  /*11510*/  LEA R22, P4, R231, R2, 0x2 ;  /* 0x00000002e7167211 */ /* 0x020fc600078810ff */
[----:B------:R-:W5:Y:S01]  /*11520*/  LDL.LU R228, [R1+0x1fc] ;  /* 0x0001fc0001e47983 */ /* 0x000f620000300800 */
[----:B---3--:R-:W-:-:S03]  /*11530*/  LEA R8, P1, R232, R2, 0x2 ;  /* 0x00000002e8087211 */ /* 0x008fc600078210ff */
[----:B------:R-:W3:Y:S01]  /*11540*/  LDL.LU R229, [R1+0x200] ;  /* 0x0002000001e57983 */ /* 0x000ee20000300800 */
[----:B------:R-:W-:-:S03]  /*11550*/  LEA.HI.X.SX32 R9, R232, R3, 0x2, P1 ;  /* 0x00000003e8097211 */ /* 0x000fc600008f16ff */
[----:B------:R-:W3:Y:S01]  /*11560*/  LDL.LU R230, [R1+0x204] ;  /* 0x0002040001e67983 */ /* 0x000ee20000300800 */
[-C--:B------:R-:W-:Y:S02]  /*11570*/  LEA.HI.X.SX32 R23, R231, R3.reuse, 0x2, P4 ;  /* 0x00000003e7177211 */ /* 0x080fe400020f16ff */
[CC--:B-1----:R-:W-:Y:S01]  /*11580*/  LEA R6, P0, R233.reuse, R2.reuse, 0x2 ;  /* 0x00000002e9067211 */ /* 0x0c2fe200078010ff */
[----:B------:R1:W-:Y:S03]  /*11590*/  STL.64 [R1+0x1c8], R8 ;  /* 0x0001c80801007387 */ /* 0x0003e60000100a00 */
[----:B------:R-:W-:Y:S01]  /*115a0*/  LEA.HI.X.SX32 R7, R233, R3, 0x2, P0 ;  /* 0x00000003e9077211 */ /* 0x000fe200000f16ff */
[----:B------:R-:W3:Y:S04]  /*115b0*/  LDL.LU R231, [R1+0x208] ;  /* 0x0002080001e77983 */ /* 0x000ee80000300800 */
[----:B------:R-:W3:Y:S01]  /*115c0*/  LDL.LU R232, [R1+0x20c] ;  /* 0x00020c0001e87983 */ /* 0x000ee20000300800 */
[----:B------:R-:W-:-:S03]  /*115d0*/  LEA R4, P4, R234, R2, 0x2 ;  /* 0x00000002ea047211 */ /* 0x000fc600078810ff */
[----:B------:R1:W-:Y:S01]  /*115e0*/  STL.64 [R1+0x3c8], R6 ;  /* 0x0003c80601007387 */ /* 0x0003e20000100a00 */
[----:B------:R-:W-:-:S03]  /*115f0*/  LEA.HI.X.SX32 R5, R234, R3, 0x2, P4 ;  /* 0x00000003ea057211 */ /* 0x000fc600020f16ff */
[----:B------:R-:W3:Y:S04]  /*11600*/  LDL.LU R233, [R1+0x210] ;  /* 0x0002100001e97983 */ /* 0x000ee80000300800 */
[----:B------:R-:W3:Y:S01]  /*11610*/  LDL.LU R234, [R1+0x214] ;  /* 0x0002140001ea7983 */ /* 0x000ee20000300800 */
[----:B------:R-:W-:-:S03]  /*11620*/  LEA R20, P1, R235, R2, 0x2 ;  /* 0x00000002eb147211 */ /* 0x000fc600078210ff */
[----:B------:R1:W-:Y:S01]  /*11630*/  STL.64 [R1+0x5c8], R4 ;  /* 0x0005c80401007387 */ /* 0x0003e20000100a00 */
[----:B------:R-:W-:-:S03]  /*11640*/  LEA.HI.X.SX32 R21, R235, R3, 0x2, P1 ;  /* 0x00000003eb157211 */ /* 0x000fc600008f16ff */
[----:B------:R-:W3:Y:S01]  /*11650*/  LDL.LU R235, [R1+0x3f4] ;  /* 0x0003f40001eb7983 */ /* 0x000ee20000300800 */
[----:B-1----:R-:W-:-:S04]  /*11660*/  LEA R8, P0, R218, R2, 0x2 ;  /* 0x00000002da087211 */ /* 0x002fc800078010ff */
[----:B------:R-:W-:Y:S02]  /*11670*/  LEA.HI.X.SX32 R9, R218, R3, 0x2, P0 ;  /* 0x00000003da097211 */ /* 0x000fe400000f16ff */
[----:B------:R-:W-:-:S03]  /*11680*/  LEA R6, P4, R219, R2, 0x2 ;  /* 0x00000002db067211 */ /* 0x000fc600078810ff */
[----:B------:R1:W-:Y:S01]  /*11690*/  STL.64 [R1+0x1d0], R8 ;  /* 0x0001d00801007387 */ /* 0x0003e20000100a00 */
[----:B------:R-:W-:Y:S02]  /*116a0*/  LEA.HI.X.SX32 R7, R219, R3, 0x2, P4 ;  /* 0x00000003db077211 */ /* 0x000fe400020f16ff */
[----:B------:R-:W-:-:S03]  /*116b0*/  LEA R4, P1, R220, R2, 0x2 ;  /* 0x00000002dc047211 */ /* 0x000fc600078210ff */
[----:B------:R1:W-:Y:S01]  /*116c0*/  STL.64 [R1+0x3d0], R6 ;  /* 0x0003d00601007387 */ /* 0x0003e20000100a00 */
[-C--:B------:R-:W-:Y:S02]  /*116d0*/  LEA.HI.X.SX32 R5, R220, R3.reuse, 0x2, P1 ;  /* 0x00000003dc057211 */ /* 0x080fe400008f16ff */
[CC--:B------:R-:W-:Y:S02]  /*116e0*/  LEA R18, P0, R221.reuse, R2.reuse, 0x2 ;  /* 0x00000002dd127211 */ /* 0x0c0fe400078010ff */
[CC--:B-1----:R-:W-:Y:S01]  /*116f0*/  LEA R8, P4, R222.reuse, R2.reuse, 0x2 ;  /* 0x00000002de087211 */ /* 0x0c2fe200078810ff */
[----:B------:R1:W-:Y:S01]  /*11700*/  STL.64 [R1+0x5d0], R4 ;  /* 0x0005d00401007387 */ /* 0x0003e20000100a00 */
[-C--:B------:R-:W-:Y:S02]  /*11710*/  LEA.HI.X.SX32 R19, R221, R3.reuse, 0x2, P0 ;  /* 0x00000003dd137211 */ /* 0x080fe400000f16ff */
[----:B------:R-:W-:Y:S02]  /*11720*/  LEA.HI.X.SX32 R9, R222, R3, 0x2, P4 ;  /* 0x00000003de097211 */ /* 0x000fe400020f16ff */
[----:B------:R-:W-:-:S03]  /*11730*/  LEA R6, P1, R223, R2, 0x2 ;  /* 0x00000002df067211 */ /* 0x000fc600078210ff */
[----:B------:R4:W-:Y:S01]  /*11740*/  STL.64 [R1+0x1d8], R8 ;  /* 0x0001d80801007387 */ /* 0x0009e20000100a00 */
[----:B------:R-:W-:Y:S02]  /*11750*/  LEA.HI.X.SX32 R7, R223, R3, 0x2, P1 ;  /* 0x00000003df077211 */ /* 0x000fe400008f16ff */
[----:B-1----:R-:W-:-:S04]  /*11760*/  LEA R4, P0, R224, R2, 0x2 ;  /* 0x00000002e0047211 */ /* 0x002fc800078010ff */
[----:B------:R-:W-:Y:S01]  /*11770*/  LEA.HI.X.SX32 R5, R224, R3, 0x2, P0 ;  /* 0x00000003e0057211 */ /* 0x000fe200000f16ff */
[----:B------:R1:W-:Y:S04]  /*11780*/  STL.64 [R1+0x3d8], R6 ;  /* 0x0003d80601007387 */ /* 0x0003e80000100a00 */
[----:B------:R5:W-:Y:S01]  /*11790*/  STL.64 [R1+0x5d8], R4 ;  /* 0x0005d80401007387 */ /* 0x000be20000100a00 */
        /* <DEDUP_REMOVED lines=11> */
[----:B------:R-:W-:Y:S01]  /*11850*/  IMAD R247, R247, c[0x0][0x190], RZ ;  /* 0x00006400f7f77a24 */ /* 0x000fe200078e02ff */
[CC--:B--2---:R-:W-:Y:S02]  /*11860*/  LEA R16, P4, R225.reuse, R2.reuse, 0x2 ;  /* 0x00000002e1107211 */ /* 0x0c4fe400078810ff */
[C---:B----4-:R-:W-:Y:S02]  /*11870*/  LEA R8, P1, R226.reuse, R2, 0x2 ;  /* 0x00000002e2087211 */ /* 0x050fe400078210ff */
[-C--:B------:R-:W-:Y:S02]  /*11880*/  LEA.HI.X.SX32 R17, R225, R3.reuse, 0x2, P4 ;  /* 0x00000003e1117211 */ /* 0x080fe400020f16ff */
[----:B------:R-:W-:-:S02]  /*11890*/  LEA.HI.X.SX32 R9, R226, R3, 0x2, P1 ;  /* 0x00000003e2097211 */ /* 0x000fc400008f16ff */
[CC--:B-1----:R-:W-:Y:S02]  /*118a0*/  LEA R6, P0, R227.reuse, R2.reuse, 0x2 ;  /* 0x00000002e3067211 */ /* 0x0c2fe400078010ff */
[CC--:B-----5:R-:W-:Y:S02]  /*118b0*/  LEA R4, P4, R228.reuse, R2.reuse, 0x2 ;  /* 0x00000002e4047211 */ /* 0x0e0fe400078810ff */
[-C--:B------:R-:W-:Y:S01]  /*118c0*/  LEA.HI.X.SX32 R7, R227, R3.reuse, 0x2, P0 ;  /* 0x00000003e3077211 */ /* 0x080fe200000f16ff */
[----:B------:R1:W-:Y:S01]  /*118d0*/  STL.64 [R1+0x1e0], R8 ;  /* 0x0001e00801007387 */ /* 0x0003e20000100a00 */
[-C--:B------:R-:W-:Y:S02]  /*118e0*/  LEA.HI.X.SX32 R5, R228, R3.reuse, 0x2, P4 ;  /* 0x00000003e4057211 */ /* 0x080fe400020f16ff */
[CC--:B---3--:R-:W-:Y:S01]  /*118f0*/  LEA R14, P1, R229.reuse, R2.reuse, 0x2 ;  /* 0x00000002e50e7211 */ /* 0x0c8fe200078210ff */
[----:B------:R2:W-:Y:S03]  /*11900*/  STL.64 [R1+0x3e0], R6 ;  /* 0x0003e00601007387 */ /* 0x0005e60000100a00 */
[----:B------:R-:W-:Y:S01]  /*11910*/  LEA.HI.X.SX32 R15, R229, R3, 0x2, P1 ;  /* 0x00000003e50f7211 */ /* 0x000fe200008f16ff */
[----:B------:R3:W-:Y:S01]  /*11920*/  STL.64 [R1+0x5e0], R4 ;  /* 0x0005e00401007387 */ /* 0x0007e20000100a00 */
[----:B-1----:R-:W-:-:S02]  /*11930*/  LEA R8, P0, R230, R2, 0x2 ;  /* 0x00000002e6087211 */ /* 0x002fc400078010ff */
[CC--:B--2---:R-:W-:Y:S02]  /*11940*/  LEA R6, P4, R231.reuse, R2.reuse, 0x2 ;  /* 0x00000002e7067211 */ /* 0x0c4fe400078810ff */
[-C--:B------:R-:W-:Y:S02]  /*11950*/  LEA.HI.X.SX32 R9, R230, R3.reuse, 0x2, P0 ;  /* 0x00000003e6097211 */ /* 0x080fe400000f16ff */
[CC--:B---3--:R-:W-:Y:S02]  /*11960*/  LEA R4, P1, R232.reuse, R2.reuse, 0x2 ;  /* 0x00000002e8047211 */ /* 0x0c8fe400078210ff */
[-C--:B------:R-:W-:Y:S01]  /*11970*/  LEA.HI.X.SX32 R7, R231, R3.reuse, 0x2, P4 ;  /* 0x00000003e7077211 */ /* 0x080fe200020f16ff */
[----:B------:R1:W-:Y:S01]  /*11980*/  STL.64 [R1+0x1e8], R8 ;  /* 0x0001e80801007387 */ /* 0x0003e20000100a00 */
[-C--:B------:R-:W-:Y:S02]  /*11990*/  LEA.HI.X.SX32 R5, R232, R3.reuse, 0x2, P1 ;  /* 0x00000003e8057211 */ /* 0x080fe400008f16ff */
[C---:B------:R-:W-:Y:S01]  /*119a0*/  LEA R12, P0, R233.reuse, R2, 0x2 ;  /* 0x00000002e90c7211 */ /* 0x040fe200078010ff */
[----:B------:R2:W-:Y:S03]  /*119b0*/  STL.64 [R1+0x3e8], R6 ;  /* 0x0003e80601007387 */ /* 0x0005e60000100a00 */
[----:B------:R-:W-:-:S02]  /*119c0*/  LEA.HI.X.SX32 R13, R233, R3, 0x2, P0 ;  /* 0x00000003e90d7211 */ /* 0x000fc400000f16ff */
[CC--:B-1----:R-:W-:Y:S01]  /*119d0*/  LEA R8, P4, R234.reuse, R2.reuse, 0x2 ;  /* 0x00000002ea087211 */ /* 0x0c2fe200078810ff */
[----:B------:R1:W-:Y:S01]  /*119e0*/  STL.64 [R1+0x5e8], R4 ;  /* 0x0005e80401007387 */ /* 0x0003e20000100a00 */
[CC--:B--2---:R-:W-:Y:S02]  /*119f0*/  LEA R6, P1, R235.reuse, R2.reuse, 0x2 ;  /* 0x00000002eb067211 */ /* 0x0c4fe400078210ff */
[-C--:B------:R-:W-:Y:S02]  /*11a00*/  LEA.HI.X.SX32 R9, R234, R3.reuse, 0x2, P4 ;  /* 0x00000003ea097211 */ /* 0x080fe400020f16ff */
[----:B------:R-:W-:Y:S02]  /*11a10*/  LEA.HI.X.SX32 R7, R235, R3, 0x2, P1 ;  /* 0x00000003eb077211 */ /* 0x000fe400008f16ff */
[-C--:B-1----:R-:W-:Y:S01]  /*11a20*/  LEA R4, P0, R0, R2.reuse, 0x2 ;  /* 0x0000000200047211 */ /* 0x082fe200078010ff */
[----:B------:R1:W-:Y:S01]  /*11a30*/  STL.64 [R1+0x1f0], R8 ;  /* 0x0001f00801007387 */ /* 0x0003e20000100a00 */
[----:B------:R-:W-:-:S02]  /*11a40*/  LEA R10, P4, R236, R2, 0x2 ;  /* 0x00000002ec0a7211 */ /* 0x000fc400078810ff */
[-C--:B------:R-:W-:Y:S02]  /*11a50*/  LEA.HI.X.SX32 R5, R0, R3.reuse, 0x2, P0 ;  /* 0x0000000300057211 */ /* 0x080fe400000f16ff */
[----:B------:R-:W2:Y:S01]  /*11a60*/  LDL.LU R0, [R1+0x15b8] ;  /* 0x0015b80001007983 */ /* 0x000ea20000300800 */
[----:B------:R-:W-:-:S03]  /*11a70*/  LEA.HI.X.SX32 R11, R236, R3, 0x2, P4 ;  /* 0x00000003ec0b7211 */ /* 0x000fc600020f16ff */
[----:B------:R3:W-:Y:S01]  /*11a80*/  STL.64 [R1+0x3f0], R6 ;  /* 0x0003f00601007387 */ /* 0x0007e20000100a00 */
[----:B-1----:R-:W-:-:S03]  /*11a90*/  LEA R8, P1, R237, R2, 0x2 ;  /* 0x00000002ed087211 */ /* 0x002fc600078210ff */
[----:B------:R1:W-:Y:S01]  /*11aa0*/  STL.64 [R1+0x5f0], R4 ;  /* 0x0005f00401007387 */ /* 0x0003e20000100a00 */
[-C--:B------:R-:W-:Y:S02]  /*11ab0*/  LEA.HI.X.SX32 R9, R237, R3.reuse, 0x2, P1 ;  /* 0x00000003ed097211 */ /* 0x080fe400008f16ff */
[CC--:B---3--:R-:W-:Y:S02]  /*11ac0*/  LEA R6, P0, R238.reuse, R2.reuse, 0x2 ;  /* 0x00000002ee067211 */ /* 0x0c8fe400078010ff */
[C---:B-1----:R-:W-:Y:S02]  /*11ad0*/  LEA R4, P4, R239.reuse, R2, 0x2 ;  /* 0x00000002ef047211 */ /* 0x042fe400078810ff */
[-C--:B------:R-:W-:Y:S01]  /*11ae0*/  LEA.HI.X.SX32 R7, R238, R3.reuse, 0x2, P0 ;  /* 0x00000003ee077211 */ /* 0x080fe200000f16ff */
[----:B------:R1:W-:Y:S01]  /*11af0*/  STL.64 [R1+0x1f8], R8 ;  /* 0x0001f80801007387 */ /* 0x0003e20000100a00 */
[----:B------:R-:W-:-:S03]  /*11b00*/  LEA.HI.X.SX32 R5, R239, R3, 0x2, P4 ;  /* 0x00000003ef057211 */ /* 0x000fc600020f16ff */
[----:B------:R3:W-:Y:S04]  /*11b10*/  STL.64 [R1+0x3f8], R6 ;  /* 0x0003f80601007387 */ /* 0x0007e80000100a00 */
[----:B------:R4:W-:Y:S01]  /*11b20*/  STL.64 [R1+0x5f8], R4 ;  /* 0x0005f80401007387 */ /* 0x0009e20000100a00 */
[CC--:B-1----:R-:W-:Y:S02]  /*11b30*/  LEA R8, P1, R240.reuse, R2.reuse, 0x2 ;  /* 0x00000002f0087211 */ /* 0x0c2fe400078210ff */
[-C--:B---3--:R-:W-:Y:S02]  /*11b40*/  LEA R6, P0, R241, R2.reuse, 0x2 ;  /* 0x00000002f1067211 */ /* 0x088fe400078010ff */
[----:B------:R-:W-:Y:S02]  /*11b50*/  LEA.HI.X.SX32 R9, R240, R3, 0x2, P1 ;  /* 0x00000003f0097211 */ /* 0x000fe400008f16ff */
[----:B----4-:R-:W-:-:S02]  /*11b60*/  LEA R4, P4, R242, R2, 0x2 ;  /* 0x00000002f2047211 */ /* 0x010fc400078810ff */
[-C--:B------:R-:W-:Y:S02]  /*11b70*/  LEA.HI.X.SX32 R7, R241, R3.reuse, 0x2, P0 ;  /* 0x00000003f1077211 */ /* 0x080fe400000f16ff */
[C---:B------:R-:W-:Y:S02]  /*11b80*/  LEA R126, P1, R243.reuse, R2, 0x2 ;  /* 0x00000002f37e7211 */ /* 0x040fe400078210ff */
[-C--:B------:R-:W-:Y:S01]  /*11b90*/  LEA.HI.X.SX32 R5, R242, R3.reuse, 0x2, P4 ;  /* 0x00000003f2057211 */ /* 0x080fe200020f16ff */
[----:B------:R1:W-:Y:S01]  /*11ba0*/  STL.64 [R1+0x200], R6 ;  /* 0x0002000601007387 */ /* 0x0003e20000100a00 */
[----:B------:R-:W-:-:S03]  /*11bb0*/  LEA.HI.X.SX32 R127, R243, R3, 0x2, P1 ;  /* 0x00000003f37f7211 */ /* 0x000fc600008f16ff */
[----:B------:R3:W-:Y:S01]  /*11bc0*/  STL.64 [R1+0x400], R4 ;  /* 0x0004000401007387 */ /* 0x0007e20000100a00 */
[----:B------:R-:W-:-:S03]  /*11bd0*/  LEA R128, P1, R246, R2, 0x2 ;  /* 0x00000002f6807211 */ /* 0x000fc600078210ff */
[----:B------:R4:W-:Y:S01]  /*11be0*/  STL.64 [R1+0x600], R126 ;  /* 0x0006007e01007387 */ /* 0x0009e20000100a00 */
[CC--:B-1----:R-:W-:Y:S02]  /*11bf0*/  LEA R6, P0, R244.reuse, R2.reuse, 0x2 ;  /* 0x00000002f4067211 */ /* 0x0c2fe400078010ff */
[-C--:B---3--:R-:W-:Y:S02]  /*11c00*/  LEA R4, P4, R245, R2.reuse, 0x2 ;  /* 0x00000002f5047211 */ /* 0x088fe400078810ff */
[-C--:B------:R-:W-:Y:S02]  /*11c10*/  LEA.HI.X.SX32 R7, R244, R3.reuse, 0x2, P0 ;  /* 0x00000003f4077211 */ /* 0x080fe400000f16ff */
[----:B----4-:R-:W-:Y:S02]  /*11c20*/  LEA R126, P0, R247, R2, 0x2 ;  /* 0x00000002f77e7211 */ /* 0x010fe400078010ff */
[-C--:B------:R-:W-:Y:S02]  /*11c30*/  LEA.HI.X.SX32 R5, R245, R3.reuse, 0x2, P4 ;  /* 0x00000003f5057211 */ /* 0x080fe400020f16ff */
[----:B------:R-:W-:-:S02]  /*11c40*/  LEA.HI.X.SX32 R129, R246, R3, 0x2, P1 ;  /* 0x00000003f6817211 */ /* 0x000fc400008f16ff */
[----:B------:R-:W-:Y:S01]  /*11c50*/  LEA.HI.X.SX32 R127, R247, R3, 0x2, P0 ;  /* 0x00000003f77f7211 */ /* 0x000fe200000f16ff */
[----:B------:R-:W-:Y:S04]  /*11c60*/  STL.64 [R1+0x208], R4 ;  /* 0x0002080401007387 */ /* 0x000fe80000100a00 */
[----:B------:R1:W-:Y:S04]  /*11c70*/  STL.64 [R1+0x410], R128 ;  /* 0x0004108001007387 */ /* 0x0003e80000100a00 */
[----:B------:R3:W-:Y:S04]  /*11c80*/  STL.64 [R1+0x608], R126 ;  /* 0x0006087e01007387 */ /* 0x0007e80000100a00 */
[----:B------:R-:W4:Y:S01]  /*11c90*/  LDL R235, [R1+0x13e4] ;  /* 0x0013e40001eb7983 */ /* 0x000f220000100800 */
[----:B------:R-:W-:-:S02]  /*11ca0*/  IMAD R249, R249, c[0x0][0x190], RZ ;  /* 0x00006400f9f97a24 */ /* 0x000fc400078e02ff */
[----:B------:R-:W-:-:S03]  /*11cb0*/  IMAD R250, R250, c[0x0][0x190], RZ ;  /* 0x00006400fafa7a24 */ /* 0x000fc600078e02ff */
[CC--:B-1----:R-:W-:Y:S02]  /*11cc0*/  LEA R128, P1, R249.reuse, R2.reuse, 0x2 ;  /* 0x00000002f9807211 */ /* 0x0c2fe400078210ff */
[C---:B---3--:R-:W-:Y:S02]  /*11cd0*/  LEA R126, P0, R250.reuse, R2, 0x2 ;  /* 0x00000002fa7e7211 */ /* 0x048fe400078010ff */
[-C--:B------:R-:W-:Y:S02]  /*11ce0*/  LEA.HI.X.SX32 R129, R249, R3.reuse, 0x2, P1 ;  /* 0x00000003f9817211 */ /* 0x080fe400008f16ff */
[----:B------:R-:W-:Y:S02]  /*11cf0*/  LEA.HI.X.SX32 R127, R250, R3, 0x2, P0 ;  /* 0x00000003fa7f7211 */ /* 0x000fe400000f16ff */
[----:B------:R-:W-:Y:S01]  /*11d00*/  ISETP.NE.AND P0, PT, RZ, c[0x0][0x178], PT ;  /* 0x00005e00ff007a0c */ /* 0x000fe20003f05270 */
[----:B------:R-:W-:Y:S02]  /*11d10*/  IMAD R248, R248, c[0x0][0x190], RZ ;  /* 0x00006400f8f87a24 */ /* 0x000fe400078e02ff */
[----:B------:R-:W-:-:S03]  /*11d20*/  IMAD.MOV.U32 R252, RZ, RZ, c[0x0][0x188] ;  /* 0x00006200fffc7624 */ /* 0x000fc600078e00ff */
[----:B------:R-:W-:Y:S01]  /*11d30*/  LEA R4, P4, R248, R2, 0x2 ;  /* 0x00000002f8047211 */ /* 0x000fe200078810ff */
[----:B------:R-:W-:-:S03]  /*11d40*/  IMAD.SHL.U32 R247, R252, 0x2, RZ ;  /* 0x00000002fcf77824 */ /* 0x000fc600078e00ff */
[----:B------:R-:W-:Y:S01]  /*11d50*/  LEA.HI.X.SX32 R5, R248, R3, 0x2, P4 ;  /* 0x00000003f8057211 */ /* 0x000fe200020f16ff */
[C---:B------:R-:W-:Y:S02]  /*11d60*/  IMAD R237, R252.reuse, 0x14, RZ ;  /* 0x00000014fced7824 */ /* 0x040fe400078e02ff */
[C---:B------:R-:W-:Y:S02]  /*11d70*/  IMAD R236, R252.reuse, 0xc, RZ ;  /* 0x0000000cfcec7824 */ /* 0x040fe400078e02ff */
[C---:B------:R-:W-:Y:S02]  /*11d80*/  IMAD R249, R252.reuse, 0x5, RZ ;  /* 0x00000005fcf97824 */ /* 0x040fe400078e02ff */
[C---:B------:R-:W-:Y:S02]  /*11d90*/  IMAD R239, R252.reuse, 0x1c, RZ ;  /* 0x0000001cfcef7824 */ /* 0x040fe400078e02ff */
[C---:B------:R-:W-:Y:S02]  /*11da0*/  IMAD R248, R252.reuse, 0x3, RZ ;  /* 0x00000003fcf87824 */ /* 0x040fe400078e02ff */
[----:B------:R-:W-:-:S02]  /*11db0*/  IMAD R238, R252, 0x18, RZ ;  /* 0x00000018fcee7824 */ /* 0x000fc400078e02ff */
[C---:B------:R-:W-:Y:S02]  /*11dc0*/  IMAD R251, R252.reuse, 0x7, RZ ;  /* 0x00000007fcfb7824 */ /* 0x040fe400078e02ff */
[C---:B------:R-:W-:Y:S02]  /*11dd0*/  IMAD R240, R252.reuse, 0x24, RZ ;  /* 0x00000024fcf07824 */ /* 0x040fe400078e02ff */
[C---:B------:R-:W-:Y:S02]  /*11de0*/  IMAD R250, R252.reuse, 0x6, RZ ;  /* 0x00000006fcfa7824 */ /* 0x040fe400078e02ff */
[C---:B------:R-:W-:Y:S01]  /*11df0*/  IMAD R131, R252.reuse, 0x9, RZ ;  /* 0x00000009fc837824 */ /* 0x040fe200078e02ff */
[----:B------:R-:W-:Y:S01]  /*11e00*/  STL.64 [R1+0x210], R128 ;  /* 0x0002108001007387 */ /* 0x000fe20000100a00 */
[C---:B------:R-:W-:Y:S02]  /*11e10*/  IMAD R242, R252.reuse, 0x2c, RZ ;  /* 0x0000002cfcf27824 */ /* 0x040fe400078e02ff */
[----:B------:R-:W-:-:S02]  /*11e20*/  IMAD.SHL.U32 R144, R252, 0x8, RZ ;  /* 0x00000008fc907824 */ /* 0x000fc400078e00ff */
[C---:B------:R-:W-:Y:S02]  /*11e30*/  IMAD R241, R252.reuse, 0x28, RZ ;  /* 0x00000028fcf17824 */ /* 0x040fe400078e02ff */
[C---:B------:R-:W-:Y:S02]  /*11e40*/  IMAD R133, R252.reuse, 0xb, RZ ;  /* 0x0000000bfc857824 */ /* 0x040fe400078e02ff */
[C---:B------:R-:W-:Y:S02]  /*11e50*/  IMAD R244, R252.reuse, 0x34, RZ ;  /* 0x00000034fcf47824 */ /* 0x040fe400078e02ff */
[C---:B------:R-:W-:Y:S01]  /*11e60*/  IMAD R130, R252.reuse, 0xa, RZ ;  /* 0x0000000afc827824 */ /* 0x040fe200078e02ff */
[----:B------:R1:W-:Y:S01]  /*11e70*/  STL.64 [R1+0x408], R126 ;  /* 0x0004087e01007387 */ /* 0x0003e20000100a00 */
[C---:B------:R-:W-:Y:S02]  /*11e80*/  IMAD R243, R252.reuse, 0x30, RZ ;  /* 0x00000030fcf37824 */ /* 0x040fe400078e02ff */
[----:B------:R-:W-:-:S02]  /*11e90*/  IMAD R246, R252, 0x3c, RZ ;  /* 0x0000003cfcf67824 */ /* 0x000fc400078e02ff */
[C---:B------:R-:W-:Y:S02]  /*11ea0*/  IMAD R245, R252.reuse, 0x38, RZ ;  /* 0x00000038fcf57824 */ /* 0x040fe400078e02ff */
[C---:B------:R-:W-:Y:S02]  /*11eb0*/  IMAD R160, R252.reuse, 0xf, RZ ;  /* 0x0000000ffca07824 */ /* 0x040fe400078e02ff */
[C---:B-1----:R-:W-:Y:S02]  /*11ec0*/  IMAD R127, R252.reuse, 0xd, RZ ;  /* 0x0000000dfc7f7824 */ /* 0x042fe400078e02ff */
[C---:B------:R-:W-:Y:S02]  /*11ed0*/  IMAD R146, R252.reuse, 0x44, RZ ;  /* 0x00000044fc927824 */ /* 0x040fe400078e02ff */
[C---:B------:R-:W-:Y:S02]  /*11ee0*/  IMAD R132, R252.reuse, 0xe, RZ ;  /* 0x0000000efc847824 */ /* 0x040fe400078e02ff */
[----:B------:R-:W-:-:S02]  /*11ef0*/  IMAD R191, R252, 0x11, RZ ;  /* 0x00000011fcbf7824 */ /* 0x000fc400078e02ff */
[C---:B------:R-:W-:Y:S02]  /*11f00*/  IMAD R126, R252.reuse, 0x4c, RZ ;  /* 0x0000004cfc7e7824 */ /* 0x040fe400078e02ff */
[C---:B------:R-:W-:Y:S02]  /*11f10*/  IMAD.SHL.U32 R189, R252.reuse, 0x10, RZ ;  /* 0x00000010fcbd7824 */ /* 0x040fe400078e00ff */
[C---:B------:R-:W-:Y:S02]  /*11f20*/  IMAD R188, R252.reuse, 0x48, RZ ;  /* 0x00000048fcbc7824 */ /* 0x040fe400078e02ff */
[C---:B------:R-:W-:Y:S02]  /*11f30*/  IMAD R163, R252.reuse, 0x13, RZ ;  /* 0x00000013fca37824 */ /* 0x040fe400078e02ff */
[C---:B------:R-:W-:Y:S02]  /*11f40*/  IMAD R162, R252.reuse, 0x54, RZ ;  /* 0x00000054fca27824 */ /* 0x040fe400078e02ff */
[----:B------:R-:W-:-:S02]  /*11f50*/  IMAD R135, R252, 0x12, RZ ;  /* 0x00000012fc877824 */ /* 0x000fc400078e02ff */
        /* <DEDUP_REMOVED lines=23> */
[----:B------:R-:W-:-:S02]  /*120d0*/  IMAD.SHL.U32 R172, R252, 0x20, RZ ;  /* 0x00000020fcac7824 */ /* 0x000fc400078e00ff */
        /* <DEDUP_REMOVED lines=9> */
[----:B------:R-:W-:Y:S01]  /*12170*/  IMAD R145, R252, 0x26, RZ ;  /* 0x00000026fc917824 */ /* 0x000fe200078e02ff */
[----:B----4-:R-:W-:-:S13]  /*12180*/  ISETP.GE.AND P1, PT, R235, RZ, PT ;  /* 0x000000ffeb00720c */ /* 0x010fda0003f26270 */
[----:B--2---:R-:W-:Y:S01]  /*12190*/  @!P1 IMAD.MOV R0, RZ, RZ, -R0 ;  /* 0x000000ffff009224 */ /* 0x004fe200078e0a00 */
[----:B------:R-:W-:-:S05]  /*121a0*/  @!P0 LOP3.LUT R0, RZ, c[0x0][0x178], RZ, 0x33, !PT ;  /* 0x00005e00ff008a12 */ /* 0x000fca00078e33ff */
[----:B------:R-:W-:-:S05]  /*121b0*/  IMAD R0, R0, c[0x0][0x184], RZ ;  /* 0x0000610000007a24 */ /* 0x000fca00078e02ff */
[----:B------:R-:W-:-:S04]  /*121c0*/  LEA R2, P0, R0, c[0x0][0x160], 0x2 ;  /* 0x0000580000027a11 */ /* 0x000fc800078010ff */
[----:B------:R-:W-:Y:S02]  /*121d0*/  LEA.HI.X.SX32 R3, R0, c[0x0][0x164], 0x2, P0 ;  /* 0x0000590000037a11 */ /* 0x000fe400000f16ff */
[----:B------:R-:W-:-:S04]  /*121e0*/  LEA R180, P0, R252, R2, 0x3 ;  /* 0x00000002fcb47211 */ /* 0x000fc800078018ff */
[-C--:B------:R-:W-:Y:S02]  /*121f0*/  LEA.HI.X.SX32 R181, R247, R3.reuse, 0x2, P0 ;  /* 0x00000003f7b57211 */ /* 0x080fe400000f16ff */
[-C--:B------:R-:W-:Y:S02]  /*12200*/  IADD3 R154, P0, R237, R2.reuse, RZ ;  /* 0x00000002ed9a7210 */ /* 0x080fe40007f1e0ff */
[-C--:B------:R-:W-:Y:S02]  /*12210*/  IADD3 R208, P1, R236, R2.reuse, RZ ;  /* 0x00000002ecd07210 */ /* 0x080fe40007f3e0ff */
[-C--:B------:R-:W-:Y:S02]  /*12220*/  LEA.HI.X.SX32 R155, R249, R3.reuse, 0x2, P0 ;  /* 0x00000003f99b7211 */ /* 0x080fe400000f16ff */
[----:B------:R-:W-:Y:S02]  /*12230*/  IADD3 R210, P0, R239, R2, RZ ;  /* 0x00000002efd27210 */ /* 0x000fe40007f1e0ff */
[----:B------:R-:W-:-:S02]  /*12240*/  LEA.HI.X.SX32 R209, R248, R3, 0x2, P1 ;  /* 0x00000003f8d17211 */ /* 0x000fc400008f16ff */
[-C--:B------:R-:W-:Y:S02]  /*12250*/  IADD3 R182, P1, R238, R2.reuse, RZ ;  /* 0x00000002eeb67210 */ /* 0x080fe40007f3e0ff */
[-C--:B------:R-:W-:Y:S02]  /*12260*/  LEA.HI.X.SX32 R211, R251, R3.reuse, 0x2, P0 ;  /* 0x00000003fbd37211 */ /* 0x080fe400000f16ff */
[-C--:B------:R-:W-:Y:S02]  /*12270*/  IADD3 R156, P0, R240, R2.reuse, RZ ;  /* 0x00000002f09c7210 */ /* 0x080fe40007f1e0ff */
[-C--:B------:R-:W-:Y:S02]  /*12280*/  LEA.HI.X.SX32 R183, R250, R3.reuse, 0x2, P1 ;  /* 0x00000003fab77211 */ /* 0x080fe400008f16ff */
[----:B------:R-:W-:Y:S02]  /*12290*/  LEA R128, P1, R252, R2, 0x5 ;  /* 0x00000002fc807211 */ /* 0x000fe400078228ff */
[----:B------:R-:W-:-:S02]  /*122a0*/  LEA.HI.X.SX32 R157, R131, R3, 0x2, P0 ;  /* 0x00000003839d7211 */ /* 0x000fc400000f16ff */
[-C--:B------:R-:W-:Y:S02]  /*122b0*/  IADD3 R212, P0, R242, R2.reuse, RZ ;  /* 0x00000002f2d47210 */ /* 0x080fe40007f1e0ff */
[-C--:B------:R-:W-:Y:S02]  /*122c0*/  LEA.HI.X.SX32 R129, R144, R3.reuse, 0x2, P1 ;  /* 0x0000000390817211 */ /* 0x080fe400008f16ff */
        /* <DEDUP_REMOVED lines=12> */
[-C--:B------:R-:W-:Y:S02]  /*12390*/  LEA R132, P1, R252, R2.reuse, 0x6 ;  /* 0x00000002fc847211 */ /* 0x080fe400078230ff */
        /* <DEDUP_REMOVED lines=39> */
[-C--:B------:R-:W-:Y:S01]  /*12610*/  IADD3 R142, P1, R142, R2.reuse, RZ ;  /* 0x000000028e8e7210 */ /* 0x080fe20007f3e0ff */
[----:B------:R-:W-:Y:S01]  /*12620*/  IMAD R146, R252, 0xa4, RZ ;  /* 0x000000a4fc927824 */ /* 0x000fe200078e02ff */
[-C--:B------:R-:W-:Y:S02]  /*12630*/  LEA.HI.X.SX32 R171, R149, R3.reuse, 0x2, P0 ;  /* 0x0000000395ab7211 */ /* 0x080fe400000f16ff */
[-C--:B------:R-:W-:Y:S01]  /*12640*/  IADD3 R226, P0, R148, R2.reuse, RZ ;  /* 0x0000000294e27210 */ /* 0x080fe20007f1e0ff */
[----:B------:R-:W-:Y:S01]  /*12650*/  IMAD R144, R252, 0xa0, RZ ;  /* 0x000000a0fc907824 */ /* 0x000fe200078e02ff */
[-C--:B------:R-:W-:Y:S02]  /*12660*/  LEA.HI.X.SX32 R143, R240, R3.reuse, 0x2, P1 ;  /* 0x00000003f08f7211 */ /* 0x080fe400008f16ff */
[-C--:B------:R-:W-:Y:S01]  /*12670*/  IADD3 R198, P1, R150, R2.reuse, RZ ;  /* 0x0000000296c67210 */ /* 0x080fe20007f3e0ff */
[C---:B------:R-:W-:Y:S01]  /*12680*/  IMAD R127, R252.reuse, 0x29, RZ ;  /* 0x00000029fc7f7824 */ /* 0x040fe200078e02ff */
[-C--:B------:R-:W-:Y:S01]  /*12690*/  LEA.HI.X.SX32 R227, R147, R3.reuse, 0x2, P0 ;  /* 0x0000000393e37211 */ /* 0x080fe200000f16ff */
[----:B------:R-:W-:Y:S01]  /*126a0*/  IMAD R237, R252, 0xac, RZ ;  /* 0x000000acfced7824 */ /* 0x000fe200078e02ff */
[----:B------:R-:W-:Y:S01]  /*126b0*/  IADD3 R172, P0, R146, R2, RZ ;  /* 0x0000000292ac7210 */ /* 0x000fe20007f1e0ff */
[----:B------:R-:W-:Y:S01]  /*126c0*/  IMAD R250, R252, 0xa8, RZ ;  /* 0x000000a8fcfa7824 */ /* 0x000fe200078e02ff */
[----:B------:R-:W-:-:S02]  /*126d0*/  LEA.HI.X.SX32 R199, R145, R3, 0x2, P1 ;  /* 0x0000000391c77211 */ /* 0x000fc400008f16ff */
[-C--:B------:R-:W-:Y:S01]  /*126e0*/  IADD3 R144, P1, R144, R2.reuse, RZ ;  /* 0x0000000290907210 */ /* 0x080fe20007f3e0ff */
[C---:B------:R-:W-:Y:S01]  /*126f0*/  IMAD R251, R252.reuse, 0x2b, RZ ;  /* 0x0000002bfcfb7824 */ /* 0x040fe200078e02ff */
[-C--:B------:R-:W-:Y:S01]  /*12700*/  LEA.HI.X.SX32 R173, R127, R3.reuse, 0x2, P0 ;  /* 0x000000037fad7211 */ /* 0x080fe200000f16ff */
[C---:B------:R-:W-:Y:S01]  /*12710*/  IMAD R236, R252.reuse, 0xb4, RZ ;  /* 0x000000b4fcec7824 */ /* 0x040fe200078e02ff */
[-C--:B------:R-:W-:Y:S01]  /*12720*/  IADD3 R228, P0, R237, R2.reuse, RZ ;  /* 0x00000002ede47210 */ /* 0x080fe20007f1e0ff */
[C---:B------:R-:W-:Y:S01]  /*12730*/  IMAD R126, R252.reuse, 0x2a, RZ ;  /* 0x0000002afc7e7824 */ /* 0x040fe200078e02ff */
[-C--:B------:R-:W-:Y:S01]  /*12740*/  LEA.HI.X.SX32 R145, R241, R3.reuse, 0x2, P1 ;  /* 0x00000003f1917211 */ /* 0x080fe200008f16ff */
[----:B------:R-:W-:Y:S01]  /*12750*/  IMAD R0, R252, 0xb0, RZ ;  /* 0x000000b0fc007824 */ /* 0x000fe200078e02ff */
        /* <DEDUP_REMOVED lines=12> */
[----:B------:R-:W-:Y:S01]  /*12820*/  IMAD R248, R252, 0x2e, RZ ;  /* 0x0000002efcf87824 */ /* 0x000fe200078e02ff */
[-C--:B------:R-:W-:Y:S01]  /*12830*/  LEA.HI.X.SX32 R147, R242, R3.reuse, 0x2, P1 ;  /* 0x00000003f2937211 */ /* 0x080fe200008f16ff */
[----:B------:R-:W-:Y:S01]  /*12840*/  IMAD R240, R252, 0xc0, RZ ;  /* 0x000000c0fcf07824 */ /* 0x000fe200078e02ff */
[----:B------:R-:W-:Y:S01]  /*12850*/  IADD3 R202, P1, R238, R2, RZ ;  /* 0x00000002eeca7210 */ /* 0x000fe20007f3e0ff */
[----:B------:R-:W-:Y:S01]  /*12860*/  IMAD R237, R252, 0x31, RZ ;  /* 0x00000031fced7824 */ /* 0x000fe200078e02ff */
[----:B------:R-:W-:-:S02]  /*12870*/  LEA.HI.X.SX32 R231, R249, R3, 0x2, P0 ;  /* 0x00000003f9e77211 */ /* 0x000fc400000f16ff */
[-C--:B------:R-:W-:Y:S01]  /*12880*/  IADD3 R176, P0, R236, R2.reuse, RZ ;  /* 0x00000002ecb07210 */ /* 0x080fe20007f1e0ff */
[----:B------:R-:W-:Y:S01]  /*12890*/  IMAD R236, R252, 0xcc, RZ ;  /* 0x000000ccfcec7824 */ /* 0x000fe200078e02ff */
[-C--:B------:R-:W-:Y:S01]  /*128a0*/  LEA.HI.X.SX32 R203, R248, R3.reuse, 0x2, P1 ;  /* 0x00000003f8cb7211 */ /* 0x080fe200008f16ff */
[----:B------:R-:W-:Y:S01]  /*128b0*/  IMAD R0, R252, 0xc8, RZ ;  /* 0x000000c8fc007824 */ /* 0x000fe200078e02ff */
[-C--:B------:R-:W-:Y:S02]  /*128c0*/  IADD3 R148, P1, R240, R2.reuse, RZ ;  /* 0x00000002f0947210 */ /* 0x080fe40007f3e0ff */
[-C--:B------:R-:W-:Y:S01]  /*128d0*/  LEA.HI.X.SX32 R177, R237, R3.reuse, 0x2, P0 ;  /* 0x00000003edb17211 */ /* 0x080fe200000f16ff */
[----:B------:R-:W-:Y:S01]  /*128e0*/  IMAD R238, R252, 0x33, RZ ;  /* 0x00000033fcee7824 */ /* 0x000fe200078e02ff */
[----:B------:R-:W-:Y:S02]  /*128f0*/  LEA.HI.X.SX32 R149, R243, R3, 0x2, P1 ;  /* 0x00000003f3957211 */ /* 0x000fe400008f16ff */
[-C--:B------:R-:W-:Y:S01]  /*12900*/  IADD3 R232, P0, R236, R2.reuse, RZ ;  /* 0x00000002ece87210 */ /* 0x080fe20007f1e0ff */
[----:B------:R-:W-:Y:S01]  /*12910*/  IMAD R236, R252, 0x32, RZ ;  /* 0x00000032fcec7824 */ /* 0x000fe200078e02ff */
[----:B------:R-:W-:Y:S01]  /*12920*/  IADD3 R204, P1, R0, R2, RZ ;  /* 0x0000000200cc7210 */ /* 0x000fe20007f3e0ff */
[----:B------:R-:W-:-:S02]  /*12930*/  IMAD R0, R252, 0xd0, RZ ;  /* 0x000000d0fc007824 */ /* 0x000fc400078e02ff */
[----:B------:R-:W-:Y:S01]  /*12940*/  IMAD R237, R252, 0xd4, RZ ;  /* 0x000000d4fced7824 */ /* 0x000fe200078e02ff */
[-C--:B------:R-:W-:Y:S02]  /*12950*/  LEA.HI.X.SX32 R205, R236, R3.reuse, 0x2, P1 ;  /* 0x00000003eccd7211 */ /* 0x080fe400008f16ff */
[-C--:B------:R-:W-:Y:S02]  /*12960*/  LEA.HI.X.SX32 R233, R238, R3.reuse, 0x2, P0 ;  /* 0x00000003eee97211 */ /* 0x080fe400000f16ff */
[-C--:B------:R-:W-:Y:S01]  /*12970*/  IADD3 R150, P1, R0, R2.reuse, RZ ;  /* 0x0000000200967210 */ /* 0x080fe20007f3e0ff */
[C---:B------:R-:W-:Y:S01]  /*12980*/  IMAD R0, R252.reuse, 0xd8, RZ ;  /* 0x000000d8fc007824 */ /* 0x040fe200078e02ff */
[----:B------:R-:W-:Y:S01]  /*12990*/  IADD3 R178, P0, R237, R2, RZ ;  /* 0x00000002edb27210 */ /* 0x000fe20007f1e0ff */
[C---:B------:R-:W-:Y:S02]  /*129a0*/  IMAD R237, R252.reuse, 0x35, RZ ;  /* 0x00000035fced7824 */ /* 0x040fe400078e02ff */
[----:B------:R-:W-:Y:S01]  /*129b0*/  IMAD R236, R252, 0xdc, RZ ;  /* 0x000000dcfcec7824 */ /* 0x000fe200078e02ff */
[----:B------:R-:W-:-:S02]  /*129c0*/  LEA.HI.X.SX32 R151, R244, R3, 0x2, P1 ;  /* 0x00000003f4977211 */ /* 0x000fc400008f16ff */
[-C--:B------:R-:W-:Y:S01]  /*129d0*/  IADD3 R206, P1, R0, R2.reuse, RZ ;  /* 0x0000000200ce7210 */ /* 0x080fe20007f3e0ff */
[----:B------:R-:W-:Y:S01]  /*129e0*/  IMAD R0, R252, 0x36, RZ ;  /* 0x00000036fc007824 */ /* 0x000fe200078e02ff */
[-C--:B------:R-:W-:Y:S02]  /*129f0*/  LEA.HI.X.SX32 R179, R237, R3.reuse, 0x2, P0 ;  /* 0x00000003edb37211 */ /* 0x080fe400000f16ff */
[-C--:B------:R-:W-:Y:S01]  /*12a00*/  IADD3 R234, P0, R236, R2.reuse, RZ ;  /* 0x00000002ecea7210 */ /* 0x080fe20007f1e0ff */
[C---:B------:R-:W-:Y:S02]  /*12a10*/  IMAD R236, R252.reuse, 0x37, RZ ;  /* 0x00000037fcec7824 */ /* 0x040fe400078e02ff */
[C---:B------:R-:W-:Y:S02]  /*12a20*/  IMAD R248, R252.reuse, 0xe4, RZ ;  /* 0x000000e4fcf87824 */ /* 0x040fe400078e02ff */
[----:B------:R-:W-:Y:S01]  /*12a30*/  IMAD R250, R252, 0xe0, RZ ;  /* 0x000000e0fcfa7824 */ /* 0x000fe200078e02ff */
[-C--:B------:R-:W-:Y:S01]  /*12a40*/  LEA.HI.X.SX32 R207, R0, R3.reuse, 0x2, P1 ;  /* 0x0000000300cf7211 */ /* 0x080fe200008f16ff */
[----:B------:R-:W-:Y:S01]  /*12a50*/  IMAD R0, R252, 0x39, RZ ;  /* 0x00000039fc007824 */ /* 0x000fe200078e02ff */
[----:B------:R-:W-:Y:S01]  /*12a60*/  LEA.HI.X.SX32 R235, R236, R3, 0x2, P0 ;  /* 0x00000003eceb7211 */ /* 0x000fe200000f16ff */
[----:B------:R-:W-:Y:S01]  /*12a70*/  IMAD R236, R252, 0xe8, RZ ;  /* 0x000000e8fcec7824 */ /* 0x000fe200078e02ff */
[-C--:B------:R-:W-:Y:S01]  /*12a80*/  IADD3 R248, P0, R248, R2.reuse, RZ ;  /* 0x00000002f8f87210 */ /* 0x080fe20007f1e0ff */
[----:B------:R-:W-:Y:S01]  /*12a90*/  IMAD R238, R252, 0xec, RZ ;  /* 0x000000ecfcee7824 */ /* 0x000fe200078e02ff */
[----:B------:R-:W-:-:S02]  /*12aa0*/  IADD3 R250, P1, R250, R2, RZ ;  /* 0x00000002fafa7210 */ /* 0x000fc40007f3e0ff */
[-C--:B------:R-:W-:Y:S01]  /*12ab0*/  LEA.HI.X.SX32 R249, R0, R3.reuse, 0x2, P0 ;  /* 0x0000000300f97211 */ /* 0x080fe200000f16ff */
[C---:B------:R-:W-:Y:S01]  /*12ac0*/  IMAD R0, R252.reuse, 0x3a, RZ ;  /* 0x0000003afc007824 */ /* 0x040fe200078e02ff */
[-C--:B------:R-:W-:Y:S01]  /*12ad0*/  LEA.HI.X.SX32 R251, R245, R3.reuse, 0x2, P1 ;  /* 0x00000003f5fb7211 */ /* 0x080fe200008f16ff */
[----:B------:R-:W-:Y:S01]  /*12ae0*/  IMAD R239, R252, 0x3b, RZ ;  /* 0x0000003bfcef7824 */ /* 0x000fe200078e02ff */
[-C--:B------:R-:W-:Y:S01]  /*12af0*/  IADD3 R236, P1, R236, R2.reuse, RZ ;  /* 0x00000002ecec7210 */ /* 0x080fe20007f3e0ff */
[----:B------:R-:W-:Y:S01]  /*12b00*/  IMAD R242, R252, 0xf4, RZ ;  /* 0x000000f4fcf27824 */ /* 0x000fe200078e02ff */
[-C--:B------:R-:W-:Y:S01]  /*12b10*/  IADD3 R238, P0, R238, R2.reuse, RZ ;  /* 0x00000002eeee7210 */ /* 0x080fe20007f1e0ff */
[----:B------:R-:W-:Y:S01]  /*12b20*/  IMAD R240, R252, 0xf0, RZ ;  /* 0x000000f0fcf07824 */ /* 0x000fe200078e02ff */
[-C--:B------:R-:W-:Y:S01]  /*12b30*/  LEA.HI.X.SX32 R237, R0, R3.reuse, 0x2, P1 ;  /* 0x0000000300ed7211 */ /* 0x080fe200008f16ff */
[----:B------:R-:W-:Y:S01]  /*12b40*/  IMAD R0, R252, 0x3d, RZ ;  /* 0x0000003dfc007824 */ /* 0x000fe200078e02ff */
[-C--:B------:R-:W-:Y:S01]  /*12b50*/  LEA.HI.X.SX32 R239, R239, R3.reuse, 0x2, P0 ;  /* 0x00000003efef7211 */ /* 0x080fe200000f16ff */
[----:B------:R-:W-:Y:S01]  /*12b60*/  IMAD.MOV.U32 R153, RZ, RZ, c[0x0][0x180] ;  /* 0x00006000ff997624 */ /* 0x000fe200078e00ff */
[-C--:B------:R-:W-:Y:S01]  /*12b70*/  IADD3 R242, P0, R242, R2.reuse, RZ ;  /* 0x00000002f2f27210 */ /* 0x080fe20007f1e0ff */
[----:B------:R-:W-:Y:S01]  /*12b80*/  IMAD R244, R252, 0xf8, RZ ;  /* 0x000000f8fcf47824 */ /* 0x000fe200078e02ff */
[----:B------:R-:W-:Y:S01]  /*12b90*/  IADD3 R240, P1, R240, R2, RZ ;  /* 0x00000002f0f07210 */ /* 0x000fe20007f3e0ff */
[----:B------:R-:W-:Y:S01]  /*12ba0*/  IMAD R245, R252, 0x3e, RZ ;  /* 0x0000003efcf57824 */ /* 0x000fe200078e02ff */
[----:B------:R-:W-:-:S02]  /*12bb0*/  LEA.HI.X.SX32 R243, R0, R3, 0x2, P0 ;  /* 0x0000000300f37211 */ /* 0x000fc400000f16ff */
[-C--:B------:R-:W-:Y:S02]  /*12bc0*/  LEA.HI.X.SX32 R241, R246, R3.reuse, 0x2, P1 ;  /* 0x00000003f6f17211 */ /* 0x080fe400008f16ff */
[----:B------:R-:W-:Y:S02]  /*12bd0*/  IADD3 R0, R153, -0x1, RZ ;  /* 0xffffffff99007810 */ /* 0x000fe40007ffe0ff */
[-C--:B------:R-:W-:Y:S02]  /*12be0*/  IADD3 R244, P1, R244, R2.reuse, RZ ;  /* 0x00000002f4f47210 */ /* 0x080fe40007f3e0ff */
[----:B------:R-:W-:Y:S01]  /*12bf0*/  ISETP.GE.U32.AND P0, PT, R0, 0x7fffffc0, PT ;  /* 0x7fffffc00000780c */ /* 0x000fe20003f06070 */
[C---:B------:R-:W-:Y:S01]  /*12c00*/  IMAD.SHL.U32 R0, R252.reuse, 0x4, RZ ;  /* 0x00000004fc007824 */ /* 0x040fe200078e00ff */
[----:B------:R-:W-:Y:S02]  /*12c10*/  LEA.HI.X.SX32 R245, R245, R3, 0x2, P1 ;  /* 0x00000003f5f57211 */ /* 0x000fe400008f16ff */
[C---:B------:R-:W-:Y:S01]  /*12c20*/  LEA R126, P1, R252.reuse, R2, 0x4 ;  /* 0x00000002fc7e7211 */ /* 0x040fe200078220ff */
[----:B------:R-:W-:-:S03]  /*12c30*/  IMAD R247, R252, 0xfc, RZ ;  /* 0x000000fcfcf77824 */ /* 0x000fc600078e02ff */
[CC--:B------:R-:W-:Y:S02]  /*12c40*/  LEA.HI.X.SX32 R127, R0.reuse, R3.reuse, 0x2, P1 ;  /* 0x00000003007f7211 */ /* 0x0c0fe400008f16ff */
[-C--:B------:R-:W-:Y:S02]  /*12c50*/  IADD3 R152, P1, R0, R2.reuse, RZ ;  /* 0x0000000200987210 */ /* 0x080fe40007f3e0ff */
[----:B------:R-:W-:Y:S01]  /*12c60*/  IADD3 R246, P4, R247, R2, RZ ;  /* 0x00000002f7f67210 */ /* 0x000fe20007f9e0ff */
[C---:B------:R-:W-:Y:S01]  /*12c70*/  IMAD R247, R252.reuse, 0x3f, RZ ;  /* 0x0000003ffcf77824 */ /* 0x040fe200078e02ff */
[-C--:B------:R-:W-:Y:S02]  /*12c80*/  LEA.HI.X.SX32 R153, R252, R3.reuse, 0x2, P1 ;  /* 0x00000003fc997211 */ /* 0x080fe400008f16ff */
[----:B------:R-:W1:Y:S01]  /*12c90*/  S2R R252, SR_TID.X ;  /* 0x0000000000fc7919 */ /* 0x000e620000002100 */
[----:B------:R-:W-:Y:S01]  /*12ca0*/  IMAD.MOV.U32 R0, RZ, RZ, c[0x0][0x180] ;  /* 0x00006000ff007624 */ /* 0x000fe200078e00ff */
[----:B------:R-:W-:-:S04]  /*12cb0*/  LEA.HI.X.SX32 R247, R247, R3, 0x2, P4 ;  /* 0x00000003f7f77211 */ /* 0x000fc800020f16ff */
[----:B------:R-:W-:-:S04]  /*12cc0*/  IADD3 R0, R0, -0x5, RZ ;  /* 0xfffffffb00007810 */ /* 0x000fc80007ffe0ff */
[----:B------:R-:W-:Y:S01]  /*12cd0*/  ISETP.GE.U32.AND P4, PT, R0, 0x7fffffbc, PT ;  /* 0x7fffffbc0000780c */ /* 0x000fe20003f86070 */
[----:B------:R-:W-:-:S05]  /*12ce0*/  IMAD.MOV.U32 R0, RZ, RZ, c[0x0][0x180] ;  /* 0x00006000ff007624 */ /* 0x000fca00078e00ff */
[----:B------:R-:W-:-:S04]  /*12cf0*/  IADD3 R0, R0, -0x9, RZ ;  /* 0xfffffff700007810 */ /* 0x000fc80007ffe0ff */
[----:B------:R-:W-:Y:S01]  /*12d00*/  ISETP.GE.U32.AND P1, PT, R0, 0x7fffffb8, PT ;  /* 0x7fffffb80000780c */ /* 0x000fe20003f26070 */
[----:B------:R-:W-:Y:S01]  /*12d10*/  IMAD.MOV.U32 R0, RZ, RZ, c[0x0][0x180] ;  /* 0x00006000ff007624 */ /* 0x000fe200078e00ff */
[----:B-1----:R-:W-:Y:S01]  /*12d20*/  LOP3.LUT R252, R252, 0x7f, RZ, 0xc0, !PT ;  /* 0x0000007ffcfc7812 */ /* 0x002fe200078ec0ff */
[----:B------:R-:W-:-:S03]  /*12d30*/  ULDC.64 UR4, c[0x0][0x118] ;  /* 0x0000460000047ab9 */ /* 0x000fc60000000a00 */
[----:B------:R-:W-:Y:S01]  /*12d40*/  IADD3 R0, R0, -0xd, RZ ;  /* 0xfffffff300007810 */ /* 0x000fe20007ffe0ff */
[----:B------:R-:W-:-:S05]  /*12d50*/  IMAD.SHL.U32 R252, R252, 0x4, RZ ;  /* 0x00000004fcfc7824 */ /* 0x000fca00078e00ff */
[----:B------:R1:W-:Y:S01]  /*12d60*/  LDGSTS.E [R252+0x40000], [R2.64], !P0 ;  /* 0x4000000002fc7fae */ /* 0x0003e2000c121844 */
[----:B------:R-:W-:Y:S01]  /*12d70*/  ISETP.GE.U32.AND P0, PT, R0, 0x7fffffb4, PT ;  /* 0x7fffffb40000780c */ /* 0x000fe20003f06070 */
[----:B------:R-:W-:Y:S02]  /*12d80*/  IMAD.MOV.U32 R0, RZ, RZ, c[0x0][0x180] ;  /* 0x00006000ff007624 */ /* 0x000fe400078e00ff */
[----:B------:R2:W-:Y:S03]  /*12d90*/  LDGSTS.E [R252+0x40800], [R126.64], !P4 ;  /* 0x408000007efc7fae */ /* 0x0005e6000e121844 */
[----:B------:R-:W-:Y:S01]  /*12da0*/  IADD3 R0, R0, -0x11, RZ ;  /* 0xffffffef00007810 */ /* 0x000fe20007ffe0ff */
[----:B------:R3:W-:Y:S03]  /*12db0*/  LDGSTS.E [R252+0x41000], [R128.64], !P1 ;  /* 0x4100000080fc7fae */ /* 0x0007e6000c921844 */
[----:B------:R-:W-:Y:S01]  /*12dc0*/  ISETP.GE.U32.AND P4, PT, R0, 0x7fffffb0, PT ;  /* 0x7fffffb00000780c */ /* 0x000fe20003f86070 */
[----:B------:R-:W-:-:S02]  /*12dd0*/  IMAD.MOV.U32 R0, RZ, RZ, c[0x0][0x180] ;  /* 0x00006000ff007624 */ /* 0x000fc400078e00ff */
[----:B------:R4:W-:Y:S03]  /*12de0*/  LDGSTS.E [R252+0x41800], [R130.64], !P0 ;  /* 0x4180000082fc7fae */ /* 0x0009e6000c121844 */
[----:B------:R-:W-:-:S04]  /*12df0*/  IADD3 R0, R0, -0x15, RZ ;  /* 0xffffffeb00007810 */ /* 0x000fc80007ffe0ff */
[----:B------:R-:W-:Y:S01]  /*12e00*/  ISETP.GE.U32.AND P1, PT, R0, 0x7fffffac, PT ;  /* 0x7fffffac0000780c */ /* 0x000fe20003f26070 */
[----:B------:R-:W-:Y:S02]  /*12e10*/  IMAD.MOV.U32 R0, RZ, RZ, c[0x0][0x180] ;  /* 0x00006000ff007624 */ /* 0x000fe400078e00ff */
        /* <DEDUP_REMOVED lines=47> */
[----:B------:R-:W-:-:S05]  /*13110*/  IMAD.MOV.U32 R0, RZ, RZ, c[0x0][0x180] ;  /* 0x00006000ff007624 */ /* 0x000fca00078e00ff */
[----:B------:R-:W-:-:S04]  /*13120*/  IADD3 R0, R0, -0xa, RZ ;  /* 0xfffffff600007810 */ /* 0x000fc80007ffe0ff */
[----:B------:R-:W-:Y:S02]  /*13130*/  ISETP.GE.U32.AND P0, PT, R0, 0x7fffffb7, PT ;  /* 0x7fffffb70000780c */ /* 0x000fe40003f06070 */
[----:B------:R-:W-:-:S05]  /*13140*/  LOP3.LUT R0, R252, 0x20, RZ, 0x3c, !PT ;  /* 0x00000020fc007812 */ /* 0x000fca00078e3cff */
[----:B------:R1:W-:Y:S02]  /*13150*/  LDGSTS.E [R0+0x40200], [R152.64], !P4 ;  /* 0x4020000098007fae */ /* 0x0003e4000e121844 */
[----:B-1----:R-:W-:-:S05]  /*13160*/  IMAD.MOV.U32 R0, RZ, RZ, c[0x0][0x180] ;  /* 0x00006000ff007624 */ /* 0x002fca00078e00ff */
        /* <DEDUP_REMOVED lines=187> */
[----:B------:R-:W-:Y:S01]  /*13d20*/  LOP3.LUT R0, R252, 0x60, RZ, 0x3c, !PT ;  /* 0x00000060fc007812 */ /* 0x000fe200078e3cff */
[----:B------:R-:W-:Y:S04]  /*13d30*/  STL.64 [R1+0x1a8], R180 ;  /* 0x0001a8b401007387 */ /* 0x000fe80000100a00 */
[----:B------:R1:W-:Y:S04]  /*13d40*/  LDGSTS.E [R0+0x43600], [R220.64], !P0 ;  /* 0x43600000dc007fae */ /* 0x0003e8000c121844 */
[----:B------:R-:W-:Y:S01]  /*13d50*/  STL.64 [R1+0x1a0], R208 ;  /* 0x0001a0d001007387 */ /* 0x000fe20000100a00 */
[----:B-1----:R-:W-:-:S03]  /*13d60*/  IMAD.MOV.U32 R0, RZ, RZ, c[0x0][0x180] ;  /* 0x00006000ff007624 */ /* 0x002fc600078e00ff */
[----:B------:R-:W-:Y:S02]  /*13d70*/  STL.64 [R1+0x190], R154 ;  /* 0x0001909a01007387 */ /* 0x000fe40000100a00 */
[----:B------:R-:W-:Y:S02]  /*13d80*/  IADD3 R0, R0, -0x28, RZ ;  /* 0xffffffd800007810 */ /* 0x000fe40007ffe0ff */
[----:B------:R-:W-:Y:S04]  /*13d90*/  STL.64 [R1+0x188], R182 ;  /* 0x000188b601007387 */ /* 0x000fe80000100a00 */
[----:B------:R-:W-:Y:S01]  /*13da0*/  STL.64 [R1+0x180], R210 ;  /* 0x000180d201007387 */ /* 0x000fe20000100a00 */
[----:B------:R-:W-:-:S03]  /*13db0*/  ISETP.GE.U32.AND P0, PT, R0, 0x7fffff99, PT ;  /* 0x7fffff990000780c */ /* 0x000fc60003f06070 */
[----:B------:R-:W-:Y:S01]  /*13dc0*/  STL.64 [R1+0x178], R128 ;  /* 0x0001788001007387 */ /* 0x000fe20000100a00 */
[----:B------:R-:W-:-:S03]  /*13dd0*/  LOP3.LUT R0, R252, 0x60, RZ, 0x3c, !PT ;  /* 0x00000060fc007812 */ /* 0x000fc600078e3cff */
[----:B------:R-:W-:Y:S04]  /*13de0*/  STL.64 [R1+0x170], R156 ;  /* 0x0001709c01007387 */ /* 0x000fe80000100a00 */
[----:B------:R-:W-:Y:S04]  /*13df0*/  STL.64 [R1+0x168], R184 ;  /* 0x000168b801007387 */ /* 0x000fe80000100a00 */
[----:B------:R-:W-:Y:S04]  /*13e00*/  STL.64 [R1+0x160], R212 ;  /* 0x000160d401007387 */ /* 0x000fe80000100a00 */
[----:B------:R-:W-:Y:S04]  /*13e10*/  STL.64 [R1+0x158], R130 ;  /* 0x0001588201007387 */ /* 0x000fe80000100a00 */
[----:B------:R-:W-:Y:S04]  /*13e20*/  STL.64 [R1+0x150], R158 ;  /* 0x0001509e01007387 */ /* 0x000fe80000100a00 */
[----:B------:R-:W-:Y:S04]  /*13e30*/  STL.64 [R1+0x148], R186 ;  /* 0x000148ba01007387 */ /* 0x000fe80000100a00 */
[----:B------:R-:W-:Y:S04]  /*13e40*/  STL.64 [R1+0x140], R214 ;  /* 0x000140d601007387 */ /* 0x000fe80000100a00 */
[----:B------:R1:W-:Y:S04]  /*13e50*/  LDGSTS.E [R0+0x43e00], [R222.64], !P4 ;  /* 0x43e00000de007fae */ /* 0x0003e8000e121844 */
[----:B------:R-:W-:Y:S04]  /*13e60*/  STL.64 [R1+0x138], R132 ;  /* 0x0001388401007387 */ /* 0x000fe80000100a00 */
[----:B------:R-:W-:Y:S01]  /*13e70*/  STL.64 [R1+0x130], R160 ;  /* 0x000130a001007387 */ /* 0x000fe20000100a00 */
[----:B-1----:R-:W-:-:S03]  /*13e80*/  IMAD.MOV.U32 R0, RZ, RZ, c[0x0][0x180] ;  /* 0x00006000ff007624 */ /* 0x002fc600078e00ff */
[----:B------:R-:W-:Y:S04]  /*13e90*/  STL.64 [R1+0x128], R188 ;  /* 0x000128bc01007387 */ /* 0x000fe80000100a00 */
[----:B------:R-:W-:Y:S01]  /*13ea0*/  STL.64 [R1+0x120], R216 ;  /* 0x000120d801007387 */ /* 0x000fe20000100a00 */
[----:B------:R-:W-:-:S03]  /*13eb0*/  IADD3 R0, R0, -0x2c, RZ ;  /* 0xffffffd400007810 */ /* 0x000fc60007ffe0ff */
        /* <DEDUP_REMOVED lines=47> */
[----:B------:R-:W-:Y:S04]  /*141b0*/  STL.64 [R1], R234 ;  /* 0x000000ea01007387 */ /* 0x000fe80000100a00 */
[----:B------:R2:W-:Y:S04]  /*141c0*/  STL.64 [R1+0x198], R126 ;  /* 0x0001987e01007387 */ /* 0x0005e80000100a00 */
[----:B------:R1:W-:Y:S04]  /*141d0*/  STL.64 [R1+0x1b0], R152 ;  /* 0x0001b09801007387 */ /* 0x0003e80000100a00 */
[----:B------:R1:W-:Y:S04]  /*141e0*/  LDGSTS.E [R0+0x45600], [R228.64], !P4 ;  /* 0x45600000e4007fae */ /* 0x0003e8000e121844 */
[----:B--2---:R-:W2:Y:S04]  /*141f0*/  LDL.LU.64 R126, [R1+0x15b0] ;  /* 0x0015b000017e7983 */ /* 0x004ea80000300a00 */
[----:B---3--:R-:W3:Y:S04]  /*14200*/  LDL.LU.64 R128, [R1+0x15a8] ;  /* 0x0015a80001807983 */ /* 0x008ee80000300a00 */
[----:B----4-:R-:W4:Y:S01]  /*14210*/  LDL.LU.64 R130, [R1+0x15a0] ;  /* 0x0015a00001827983 */ /* 0x010f220000300a00 */
[----:B-1----:R-:W-:-:S03]  /*14220*/  IMAD.MOV.U32 R0, RZ, RZ, c[0x0][0x180] ;  /* 0x00006000ff007624 */ /* 0x002fc600078e00ff */
[----:B-----5:R-:W5:Y:S04]  /*14230*/  LDL.LU.64 R132, [R1+0x1598] ;  /* 0x0015980001847983 */ /* 0x020f680000300a00 */
[----:B------:R-:W2:Y:S04]  /*14240*/  LDL.LU.64 R134, [R1+0x1590] ;  /* 0x0015900001867983 */ /* 0x000ea80000300a00 */
[----:B------:R-:W2:Y:S04]  /*14250*/  LDL.LU.64 R136, [R1+0x1588] ;  /* 0x0015880001887983 */ /* 0x000ea80000300a00 */
[----:B------:R-:W2:Y:S04]  /*14260*/  LDL.LU.64 R138, [R1+0x1580] ;  /* 0x00158000018a7983 */ /* 0x000ea80000300a00 */
[----:B------:R-:W2:Y:S01]  /*14270*/  LDL.LU.64 R140, [R1+0x1578] ;  /* 0x00157800018c7983 */ /* 0x000ea20000300a00 */
[----:B------:R-:W-:-:S03]  /*14280*/  IADD3 R0, R0, -0x38, RZ ;  /* 0xffffffc800007810 */ /* 0x000fc60007ffe0ff */
[----:B------:R-:W2:Y:S04]  /*14290*/  LDL.LU.64 R142, [R1+0x1570] ;  /* 0x00157000018e7983 */ /* 0x000ea80000300a00 */
[----:B------:R-:W2:Y:S04]  /*142a0*/  LDL.LU.64 R144, [R1+0x1568] ;  /* 0x0015680001907983 */ /* 0x000ea80000300a00 */
[----:B------:R-:W2:Y:S04]  /*142b0*/  LDL.LU.64 R146, [R1+0x1560] ;  /* 0x0015600001927983 */ /* 0x000ea80000300a00 */
[----:B------:R-:W2:Y:S01]  /*142c0*/  LDL.LU.64 R148, [R1+0x1558] ;  /* 0x0015580001947983 */ /* 0x000ea20000300a00 */
[----:B------:R-:W-:-:S03]  /*142d0*/  ISETP.GE.U32.AND P4, PT, R0, 0x7fffff89, PT ;  /* 0x7fffff890000780c */ /* 0x000fc60003f86070 */
[----:B------:R-:W2:Y:S01]  /*142e0*/  LDL.LU.64 R150, [R1+0x1550] ;  /* 0x0015500001967983 */ /* 0x000ea20000300a00 */
[----:B------:R-:W-:-:S03]  /*142f0*/  LOP3.LUT R0, R252, 0x60, RZ, 0x3c, !PT ;  /* 0x00000060fc007812 */ /* 0x000fc600078e3cff */
[----:B------:R-:W2:Y:S04]  /*14300*/  LDL.LU.64 R152, [R1+0x1548] ;  /* 0x0015480001987983 */ /* 0x000ea80000300a00 */
        /* <DEDUP_REMOVED lines=8> */
[----:B------:R1:W-:Y:S04]  /*14390*/  LDGSTS.E [R0+0x45e00], [R230.64], !P1 ;  /* 0x45e00000e6007fae */ /* 0x0003e8000c921844 */
[----:B------:R-:W2:Y:S04]  /*143a0*/  LDL.LU.64 R170, [R1+0x1500] ;  /* 0x0015000001aa7983 */ /* 0x000ea80000300a00 */
[----:B------:R-:W2:Y:S01]  /*143b0*/  LDL.LU.64 R172, [R1+0x14f8] ;  /* 0x0014f80001ac7983 */ /* 0x000ea20000300a00 */
[----:B-1----:R-:W-:-:S03]  /*143c0*/  IMAD.MOV.U32 R0, RZ, RZ, c[0x0][0x180] ;  /* 0x00006000ff007624 */ /* 0x002fc600078e00ff */
[----:B------:R-:W2:Y:S04]  /*143d0*/  LDL.LU.64 R174, [R1+0x14f0] ;  /* 0x0014f00001ae7983 */ /* 0x000ea80000300a00 */
[----:B------:R-:W2:Y:S01]  /*143e0*/  LDL.LU.64 R176, [R1+0x14e8] ;  /* 0x0014e80001b07983 */ /* 0x000ea20000300a00 */
[----:B------:R-:W-:-:S03]  /*143f0*/  IADD3 R0, R0, -0x3c, RZ ;  /* 0xffffffc400007810 */ /* 0x000fc60007ffe0ff */
        /* <DEDUP_REMOVED lines=36> */
[----:B-1----:R-:W2:Y:S01]  /*14640*/  LDL.LU.64 R234, [R1+0x1400] ;  /* 0x0014000001ea7983 */ /* 0x002ea20000300a00 */
        /* <DEDUP_REMOVED lines=8> */
[----:B------:R-:W-:Y:S02]  /*146d0*/  LOP3.LUT R0, R252, 0x60, RZ, 0x3c, !PT ;  /* 0x00000060fc007812 */ /* 0x000fe400078e3cff */
[----:B------:R-:W1:Y:S04]  /*146e0*/  S2R R252, SR_TID.X ;  /* 0x0000000000fc7919 */ /* 0x000e680000002100 */
[----:B------:R1:W-:Y:S04]  /*146f0*/  LDGSTS.E [R0+0x47e00], [R246.64], !P2 ;  /* 0x47e00000f6007fae */ /* 0x0003e8000d121844 */
[----:B------:R1:W-:Y:S04]  /*14700*/  STL.64 [R1+0x1478], R2 ;  /* 0x0014780201007387 */ /* 0x0003e80000100a00 */
[----:B------:R-:W0:Y:S01]  /*14710*/  LDGDEPBAR ;  /* 0x00000000000079af */ /* 0x000e220000000000 */
[----:B-1----:R-:W-:-:S05]  /*14720*/  IMAD.MOV.U32 R0, RZ, RZ, c[0x0][0x180] ;  /* 0x00006000ff007624 */ /* 0x002fca00078e00ff */
[----:B------:R-:W-:-:S04]  /*14730*/  IADD3 R0, R0, -0x4d, RZ ;  /* 0xffffffb300007810 */ /* 0x000fc80007ffe0ff */
[----:B------:R-:W-:Y:S02]  /*14740*/  ISETP.GE.U32.AND P2, PT, R0, 0x7fffff74, PT ;  /* 0x7fffff740000780c */ /* 0x000fe40003f46070 */
[----:B------:R-:W-:-:S04]  /*14750*/  SHF.R.S32.HI R0, RZ, 0x6, R252 ;  /* 0x00000006ff007819 */ /* 0x000fc800000114fc */
[----:B------:R-:W-:Y:S02]  /*14760*/  SGXT R252, R0, 0x1 ;  /* 0x0000000100fc781a */ /* 0x000fe40000000200 */
[----:B------:R-:W1:Y:S04]  /*14770*/  S2R R0, SR_TID.X ;  /* 0x0000000000007919 */ /* 0x000e680000002100 */
[----:B------:R-:W3:Y:S04]  /*14780*/  S2R R3, SR_TID.X ;  /* 0x0000000000037919 */ /* 0x000ee80000002100 */
[----:B------:R-:W-:Y:S01]  /*14790*/  STL.64 [R1+0x1470], R250 ;  /* 0x001470fa01007387 */ /* 0x000fe20000100a00 */
[----:B-1----:R-:W-:-:S05]  /*147a0*/  LOP3.LUT R0, R0, 0x3f, RZ, 0xc0, !PT ;  /* 0x0000003f00007812 */ /* 0x002fca00078ec0ff */
[----:B------:R-:W-:Y:S01]  /*147b0*/  IMAD.SHL.U32 R0, R0, 0x4, RZ ;  /* 0x0000000400007824 */ /* 0x000fe200078e00ff */
[----:B------:R-:W-:Y:S04]  /*147c0*/  STL.64 [R1+0x1468], R240 ;  /* 0x001468f001007387 */ /* 0x000fe80000100a00 */
[----:B------:R-:W-:Y:S02]  /*147d0*/  LOP3.LUT R0, R0, 0x110, R252, 0x78, !PT ;  /* 0x0000011000007812 */ /* 0x000fe400078e78fc */
[----:B---3--:R-:W-:Y:S02]  /*147e0*/  SHF.R.S32.HI R0, RZ, 0x6, R3 ;  /* 0x00000006ff007819 */ /* 0x008fe40000011403 */
[----:B------:R-:W-:Y:S01]  /*147f0*/  LOP3.LUT R3, R3, 0x3f, RZ, 0xc0, !PT ;  /* 0x0000003f03037812 */ /* 0x000fe200078ec0ff */
[----:B------:R-:W-:Y:S01]  /*14800*/  STL.64 [R1+0x1460], R248 ;  /* 0x001460f801007387 */ /* 0x000fe20000100a00 */
[----:B------:R-:W-:-:S03]  /*14810*/  SGXT R0, R0, 0x1 ;  /* 0x000000010000781a */ /* 0x000fc60000000200 */
[----:B------:R1:W-:Y:S04]  /*14820*/  STL.64 [R1+0x1458], R242 ;  /* 0x001458f201007387 */ /* 0x0003e80000100a00 */
[----:B------:R-:W-:Y:S04]  /*14830*/  STL.64 [R1+0x1450], R236 ;  /* 0x001450ec01007387 */ /* 0x000fe80000100a00 */
[----:B------:R3:W-:Y:S01]  /*14840*/  STL.64 [R1+0x1448], R244 ;  /* 0x001448f401007387 */ /* 0x0007e20000100a00 */
[----:B-1----:R-:W-:-:S03]  /*14850*/  IMAD.SHL.U32 R243, R3, 0x4, RZ ;  /* 0x0000000403f37824 */ /* 0x002fc600078e00ff */
[----:B------:R-:W4:Y:S02]  /*14860*/  LDL.64 R248, [R1+0x208] ;  /* 0x0002080001f87983 */ /* 0x000f240000100a00 */
[----:B------:R-:W-:Y:S02]  /*14870*/  LOP3.LUT R243, R243, 0x110, R0, 0x78, !PT ;  /* 0x00000110f3f37812 */ /* 0x000fe400078e7800 */
[----:B------:R-:W4:Y:S04]  /*14880*/  LDL.64 R250, [R1+0x210] ;  /* 0x0002100001fa7983 */ /* 0x000f280000100a00 */
[----:B------:R-:W4:Y:S04]  /*14890*/  LDL.64 R240, [R1+0x220] ;  /* 0x0002200001f07983 */ /* 0x000f280000100a00 */
[----:B---3--:R-:W3:Y:S04]  /*148a0*/  LDL.64 R244, [R1+0x228] ;  /* 0x0002280001f47983 */ /* 0x008ee80000100a00 */
[----:B------:R-:W3:Y:S04]  /*148b0*/  LDL.64 R236, [R1+0x230] ;  /* 0x0002300001ec7983 */ /* 0x000ee80000100a00 */
[----:B------:R1:W-:Y:S04]  /*148c0*/  STL.64 [R1+0x1420], R238 ;  /* 0x001420ee01007387 */ /* 0x0003e80000100a00 */
[----:B-1----:R-:W3:Y:S04]  /*148d0*/  LDL.64 R238, [R1+0x1f0] ;  /* 0x0001f00001ee7983 */ /* 0x002ee80000100a00 */
[----:B------:R1:W-:Y:S04]  /*148e0*/  STL.64 [R1+0x1418], R246 ;  /* 0x001418f601007387 */ /* 0x0003e80000100a00 */
[----:B-1----:R-:W3:Y:S04]  /*148f0*/  LDL.64 R246, [R1+0x218] ;  /* 0x0002180001f67983 */ /* 0x002ee80000100a00 */
[----:B--2---:R1:W-:Y:S04]  /*14900*/  LDGSTS.E [R243], [R234.64], P3 ;  /* 0x00000000eaf37fae */ /* 0x0043e80009921844 */
[----:B------:R1:W-:Y:S04]  /*14910*/  STL.64 [R1+0x1428], R234 ;  /* 0x001428ea01007387 */ /* 0x0003e80000100a00 */
[----:B------:R2:W-:Y:S04]  /*14920*/  LDGSTS.E [R243+0x800], [R230.64], P3 ;  /* 0x00800000e6f37fae */ /* 0x0005e80009921844 */
[----:B------:R2:W-:Y:S04]  /*14930*/  LDGSTS.E [R243+0x1000], [R226.64], P3 ;  /* 0x01000000e2f37fae */ /* 0x0005e80009921844 */
[----:B-1----:R-:W3:Y:S04]  /*14940*/  LDL.64 R234, [R1+0x200] ;  /* 0x0002000001ea7983 */ /* 0x002ee80000100a00 */
[----:B------:R2:W-:Y:S04]  /*14950*/  STL.64 [R1+0x1430], R230 ;  /* 0x001430e601007387 */ /* 0x0005e80000100a00 */
[----:B------:R1:W-:Y:S04]  /*14960*/  LDGSTS.E [R243+0x1800], [R222.64], P3 ;  /* 0x01800000def37fae */ /* 0x0003e80009921844 */
[----:B------:R1:W-:Y:S04]  /*14970*/  LDGSTS.E [R243+0x2000], [R218.64], P3 ;  /* 0x02000000daf37fae */ /* 0x0003e80009921844 */
[----:B--2---:R-:W2:Y:S04]  /*14980*/  LDL.64 R230, [R1+0x1f8] ;  /* 0x0001f80001e67983 */ /* 0x004ea80000100a00 */
[----:B------:R1:W-:Y:S04]  /*14990*/  STL.64 [R1+0x1400], R226 ;  /* 0x001400e201007387 */ /* 0x0003e80000100a00 */
[----:B------:R5:W-:Y:S04]  /*149a0*/  LDGSTS.E [R243+0x2800], [R214.64], P3 ;  /* 0x02800000d6f37fae */ /* 0x000be80009921844 */
[----:B------:R5:W-:Y:S04]  /*149b0*/  LDGSTS.E [R243+0x3000], [R210.64], P3 ;  /* 0x03000000d2f37fae */ /* 0x000be80009921844 */
[----:B-1----:R-:W2:Y:S04]  /*149c0*/  LDL.64 R226, [R1+0x1e8] ;  /* 0x0001e80001e27983 */ /* 0x002ea80000100a00 */
        /* <DEDUP_REMOVED lines=11> */
[----:B-----5:R-:W5:Y:S04]  /*14a80*/  LDL.64 R214, [R1+0x1d0] ;  /* 0x0001d00001d67983 */ /* 0x020f680000100a00 */
        /* <DEDUP_REMOVED lines=11> */
[----:B----4-:R-:W4:Y:S04]  /*14b40*/  LDL.64 R202, [R1+0x1b8] ;  /* 0x0001b80001ca7983 */ /* 0x010f280000100a00 */
[----:B------:R1:W-:Y:S04]  /*14b50*/  LDGSTS.E [R243+0x9800], [R158.64], P3 ;  /* 0x098000009ef37fae */ /* 0x0003e80009921844 */
        /* <DEDUP_REMOVED lines=35> */
[----:B------:R1:W-:Y:S01]  /*14d90*/  LDGSTS.E [R243+0x1b800], [R20.64], P3 ;  /* 0x1b80000014f37fae */ /* 0x0003e20009921844 */
[----:B------:R-:W-:-:S03]  /*14da0*/  LOP3.LUT R2, R243, 0x20, RZ, 0x3c, !PT ;  /* 0x00000020f3027812 */ /* 0x000fc600078e3cff */
        /* <DEDUP_REMOVED lines=60> */
[----:B----4-:R1:W-:Y:S04]  /*15170*/  LDGSTS.E [R2+0x1a200], [R202.64], P3 ;  /* 0x1a200000ca027fae */ /* 0x0103e80009921844 */
[----:B--2---:R1:W-:Y:S04]  /*15180*/  LDGSTS.E [R2+0x1aa00], [R206.64], P3 ;  /* 0x1aa00000ce027fae */ /* 0x0043e80009921844 */
[----:B------:R-:W-:Y:S04]  /*15190*/  STL.64 [R1+0x1490], R198 ;  /* 0x001490c601007387 */ /* 0x000fe80000100a00 */
[----:B------:R1:W-:Y:S04]  /*151a0*/  LDGSTS.E [R2+0x1b200], [R210.64], P3 ;  /* 0x1b200000d2027fae */ /* 0x0003e80009921844 */
[----:B------:R-:W-:Y:S04]  /*151b0*/  STL.64 [R1+0x1498], R194 ;  /* 0x001498c201007387 */ /* 0x000fe80000100a00 */
[----:B-----5:R1:W-:Y:S04]  /*151c0*/  LDGSTS.E [R2+0x1ba00], [R214.64], P3 ;  /* 0x1ba00000d6027fae */ /* 0x0203e80009921844 */
[----:B------:R-:W-:Y:S04]  /*151d0*/  STL.64 [R1+0x14a0], R190 ;  /* 0x0014a0be01007387 */ /* 0x000fe80000100a00 */
[----:B------:R1:W-:Y:S04]  /*151e0*/  LDGSTS.E [R2+0x1c200], [R218.64], P3 ;  /* 0x1c200000da027fae */ /* 0x0003e80009921844 */
[----:B------:R-:W-:Y:S04]  /*151f0*/  STL.64 [R1+0x14a8], R186 ;  /* 0x0014a8ba01007387 */ /* 0x000fe80000100a00 */
[----:B------:R1:W-:Y:S04]  /*15200*/  LDGSTS.E [R2+0x1ca00], [R222.64], P3 ;  /* 0x1ca00000de027fae */ /* 0x0003e80009921844 */
[----:B------:R-:W-:Y:S04]  /*15210*/  STL.64 [R1+0x14b0], R182 ;  /* 0x0014b0b601007387 */ /* 0x000fe80000100a00 */
[----:B------:R1:W-:Y:S04]  /*15220*/  LDGSTS.E [R2+0x1d200], [R226.64], P3 ;  /* 0x1d200000e2027fae */ /* 0x0003e80009921844 */
[----:B------:R-:W-:Y:S04]  /*15230*/  STL.64 [R1+0x14b8], R178 ;  /* 0x0014b8b201007387 */ /* 0x000fe80000100a00 */
[----:B---3--:R2:W-:Y:S04]  /*15240*/  LDGSTS.E [R2+0x1da00], [R238.64], P3 ;  /* 0x1da00000ee027fae */ /* 0x0085e80009921844 */
[----:B------:R3:W-:Y:S04]  /*15250*/  STL.64 [R1+0x14c0], R174 ;  /* 0x0014c0ae01007387 */ /* 0x0007e80000100a00 */
[----:B------:R1:W-:Y:S04]  /*15260*/  LDGSTS.E [R2+0x1e200], [R230.64], P3 ;  /* 0x1e200000e6027fae */ /* 0x0003e80009921844 */
[----:B------:R4:W-:Y:S04]  /*15270*/  STL.64 [R1+0x14c8], R170 ;  /* 0x0014c8aa01007387 */ /* 0x0009e80000100a00 */
[----:B------:R5:W-:Y:S04]  /*15280*/  LDGSTS.E [R2+0x1ea00], [R234.64], P3 ;  /* 0x1ea00000ea027fae */ /* 0x000be80009921844 */
[----:B--2---:R-:W2:Y:S04]  /*15290*/  LDL.64 R238, [R1+0x238] ;  /* 0x0002380001ee7983 */ /* 0x004ea80000100a00 */
[----:B------:R1:W-:Y:S04]  /*152a0*/  LDGSTS.E [R2+0x1f200], [R248.64], P3 ;  /* 0x1f200000f8027fae */ /* 0x0003e80009921844 */
[----:B------:R3:W-:Y:S04]  /*152b0*/  LDGSTS.E [R2+0x1fa00], [R250.64], P3 ;  /* 0x1fa00000fa027fae */ /* 0x0007e80009921844 */
[----:B-----5:R-:W5:Y:S04]  /*152c0*/  LDL.64 R234, [R1+0x250] ;  /* 0x0002500001ea7983 */ /* 0x020f680000100a00 */
[----:B-1----:R-:W5:Y:S04]  /*152d0*/  LDL.64 R248, [R1+0x240] ;  /* 0x0002400001f87983 */ /* 0x002f680000100a00 */
[----:B---3--:R-:W3:Y:S04]  /*152e0*/  LDL.64 R250, [R1+0x248] ;  /* 0x0002480001fa7983 */ /* 0x008ee80000100a00 */
[----:B------:R-:W3:Y:S01]  /*152f0*/  LDL.64 R2, [R1+0x258] ;  /* 0x0002580001027983 */ /* 0x000ee20000100a00 */
[----:B------:R-:W-:-:S03]  /*15300*/  LOP3.LUT R0, R243, 0x40, RZ, 0x3c, !PT ;  /* 0x00000040f3007812 */ /* 0x000fc600078e3cff */
[----:B------:R-:W3:Y:S04]  /*15310*/  LDL.64 R174, [R1+0x260] ;  /* 0x0002600001ae7983 */ /* 0x000ee80000100a00 */
[----:B------:R1:W-:Y:S04]  /*15320*/  LDGSTS.E [R0+0x400], [R246.64], P3 ;  /* 0x00400000f6007fae */ /* 0x0003e80009921844 */
[----:B------:R1:W-:Y:S04]  /*15330*/  LDGSTS.E [R0+0xc00], [R240.64], P3 ;  /* 0x00c00000f0007fae */ /* 0x0003e80009921844 */
[----:B------:R-:W3:Y:S04]  /*15340*/  LDL.64 R178, [R1+0x268] ;  /* 0x0002680001b27983 */ /* 0x000ee80000100a00 */
[----:B------:R4:W-:Y:S04]  /*15350*/  LDGSTS.E [R0+0x1400], [R244.64], P3 ;  /* 0x01400000f4007fae */ /* 0x0009e80009921844 */
[----:B-1----:R-:W3:Y:S04]  /*15360*/  LDL.64 R240, [R1+0x270] ;  /* 0x0002700001f07983 */ /* 0x002ee80000100a00 */
[----:B------:R-:W3:Y:S04]  /*15370*/  LDL.64 R182, [R1+0x280] ;  /* 0x0002800001b67983 */ /* 0x000ee80000100a00 */
[----:B----4-:R-:W4:Y:S04]  /*15380*/  LDL.64 R244, [R1+0x278] ;  /* 0x0002780001f47983 */ /* 0x010f280000100a00 */
[----:B------:R-:W4:Y:S04]  /*15390*/  LDL.64 R186, [R1+0x288] ;  /* 0x0002880001ba7983 */ /* 0x000f280000100a00 */
        /* <DEDUP_REMOVED lines=8> */
[----:B------:R1:W-:Y:S04]  /*15420*/  LDGSTS.E [R0+0x1c00], [R236.64], P3 ;  /* 0x01c00000ec007fae */ /* 0x0003e80009921844 */
[----:B------:R-:W4:Y:S04]  /*15430*/  LDL.64 R222, [R1+0x2d0] ;  /* 0x0002d00001de7983 */ /* 0x000f280000100a00 */
[----:B------:R-:W4:Y:S04]  /*15440*/  LDL.64 R226, [R1+0x2e0] ;  /* 0x0002e00001e27983 */ /* 0x000f280000100a00 */
[----:B-1----:R-:W4:Y:S04]  /*15450*/  LDL.64 R236, [R1+0x2d8] ;  /* 0x0002d80001ec7983 */ /* 0x002f280000100a00 */
[----:B------:R-:W4:Y:S04]  /*15460*/  LDL.64 R230, [R1+0x2e8] ;  /* 0x0002e80001e67983 */ /* 0x000f280000100a00 */
[----:B------:R-:W4:Y:S04]  /*15470*/  LDL.64 R246, [R1+0x2f0] ;  /* 0x0002f00001f67983 */ /* 0x000f280000100a00 */
[----:B------:R-:W4:Y:S04]  /*15480*/  LDL.64 R170, [R1+0x448] ;  /* 0x0004480001aa7983 */ /* 0x000f280000100a00 */
[----:B--2---:R1:W-:Y:S04]  /*15490*/  LDGSTS.E [R0+0x2400], [R238.64], P3 ;  /* 0x02400000ee007fae */ /* 0x0043e80009921844 */
[----:B-1----:R-:W2:Y:S04]  /*154a0*/  LDL.64 R238, [R1+0x2f8] ;  /* 0x0002f80001ee7983 */ /* 0x002ea80000100a00 */
[----:B-----5:R1:W-:Y:S04]  /*154b0*/  LDGSTS.E [R0+0x2c00], [R248.64], P3 ;  /* 0x02c00000f8007fae */ /* 0x0203e80009921844 */
[----:B---3--:R3:W-:Y:S04]  /*154c0*/  LDGSTS.E [R0+0x3400], [R250.64], P3 ;  /* 0x03400000fa007fae */ /* 0x0087e80009921844 */
[----:B------:R5:W-:Y:S04]  /*154d0*/  LDGSTS.E [R0+0x3c00], [R234.64], P3 ;  /* 0x03c00000ea007fae */ /* 0x000be80009921844 */
[----:B-1----:R-:W2:Y:S04]  /*154e0*/  LDL.64 R248, [R1+0x300] ;  /* 0x0003000001f87983 */ /* 0x002ea80000100a00 */
[----:B---3--:R-:W3:Y:S04]  /*154f0*/  LDL.64 R250, [R1+0x308] ;  /* 0x0003080001fa7983 */ /* 0x008ee80000100a00 */
[----:B------:R1:W-:Y:S04]  /*15500*/  LDGSTS.E [R0+0x4400], [R2.64], P3 ;  /* 0x0440000002007fae */ /* 0x0003e80009921844 */
[----:B-----5:R-:W5:Y:S04]  /*15510*/  LDL.64 R234, [R1+0x310] ;  /* 0x0003100001ea7983 */ /* 0x020f680000100a00 */
[----:B------:R4:W-:Y:S04]  /*15520*/  LDGSTS.E [R0+0x4c00], [R174.64], P3 ;  /* 0x04c00000ae007fae */ /* 0x0009e80009921844 */
[----:B-1----:R-:W5:Y:S04]  /*15530*/  LDL.64 R2, [R1+0x318] ;  /* 0x0003180001027983 */ /* 0x002f680000100a00 */
[----:B------:R1:W-:Y:S04]  /*15540*/  LDGSTS.E [R0+0x5400], [R178.64], P3 ;  /* 0x05400000b2007fae */ /* 0x0003e80009921844 */
[----:B------:R1:W-:Y:S04]  /*15550*/  LDGSTS.E [R0+0x5c00], [R240.64], P3 ;  /* 0x05c00000f0007fae */ /* 0x0003e80009921844 */
[----:B----4-:R4:W-:Y:S04]  /*15560*/  LDGSTS.E [R0+0x6400], [R244.64], P3 ;  /* 0x06400000f4007fae */ /* 0x0109e80009921844 */
[----:B------:R4:W-:Y:S04]  /*15570*/  LDGSTS.E [R0+0x6c00], [R182.64], P3 ;  /* 0x06c00000b6007fae */ /* 0x0009e80009921844 */
[----:B-1----:R-:W5:Y:S04]  /*15580*/  LDL.64 R240, [R1+0x320] ;  /* 0x0003200001f07983 */ /* 0x002f680000100a00 */
        /* <DEDUP_REMOVED lines=14> */
[----:B-1----:R-:W4:Y:S04]  /*15670*/  LDL.64 R236, [R1+0x330] ;  /* 0x0003300001ec7983 */ /* 0x002f280000100a00 */
[----:B------:R1:W-:Y:S04]  /*15680*/  LDGSTS.E [R0+0xdc00], [R246.64], P3 ;  /* 0x0dc00000f6007fae */ /* 0x0003e80009921844 */
[----:B------:R-:W4:Y:S04]  /*15690*/  LDL.64 R174, [R1+0x358] ;  /* 0x0003580001ae7983 */ /* 0x000f280000100a00 */
[----:B------:R-:W4:Y:S04]  /*156a0*/  LDL.64 R178, [R1+0x360] ;  /* 0x0003600001b27983 */ /* 0x000f280000100a00 */
[----:B-1----:R-:W4:Y:S04]  /*156b0*/  LDL.64 R246, [R1+0x338] ;  /* 0x0003380001f67983 */ /* 0x002f280000100a00 */
        /* <DEDUP_REMOVED lines=13> */
[----:B--2---:R1:W-:Y:S04]  /*15790*/  LDGSTS.E [R0+0xe400], [R238.64], P3 ;  /* 0x0e400000ee007fae */ /* 0x0043e80009921844 */
[----:B-1----:R-:W2:Y:S04]  /*157a0*/  LDL.64 R238, [R1+0x348] ;  /* 0x0003480001ee7983 */ /* 0x002ea80000100a00 */
[----:B------:R1:W-:Y:S04]  /*157b0*/  LDGSTS.E [R0+0xec00], [R248.64], P3 ;  /* 0x0ec00000f8007fae */ /* 0x0003e80009921844 */
[----:B---3--:R3:W-:Y:S04]  /*157c0*/  LDGSTS.E [R0+0xf400], [R250.64], P3 ;  /* 0x0f400000fa007fae */ /* 0x0087e80009921844 */
[----:B-1----:R-:W2:Y:S04]  /*157d0*/  LDL.64 R248, [R1+0x340] ;  /* 0x0003400001f87983 */ /* 0x002ea80000100a00 */
[----:B---3--:R-:W3:Y:S04]  /*157e0*/  LDL.64 R250, [R1+0x350] ;  /* 0x0003500001fa7983 */ /* 0x008ee80000100a00 */
[----:B-----5:R1:W-:Y:S04]  /*157f0*/  LDGSTS.E [R0+0xfc00], [R234.64], P3 ;  /* 0x0fc00000ea007fae */ /* 0x0203e80009921844 */
[----:B------:R5:W-:Y:S04]  /*15800*/  LDGSTS.E [R0+0x10400], [R2.64], P3 ;  /* 0x1040000002007fae */ /* 0x000be80009921844 */
[----:B-1----:R-:W3:Y:S04]  /*15810*/  LDL.64 R234, [R1+0x3e8] ;  /* 0x0003e80001ea7983 */ /* 0x002ee80000100a00 */
[----:B-----5:R-:W5:Y:S04]  /*15820*/  LDL.64 R2, [R1+0x368] ;  /* 0x0003680001027983 */ /* 0x020f680000100a00 */
[----:B------:R1:W-:Y:S04]  /*15830*/  LDGSTS.E [R0+0x10c00], [R240.64], P3 ;  /* 0x10c00000f0007fae */ /* 0x0003e80009921844 */
[----:B----4-:R4:W-:Y:S04]  /*15840*/  LDGSTS.E [R0+0x11400], [R244.64], P3 ;  /* 0x11400000f4007fae */ /* 0x0109e80009921844 */
[----:B-1----:R-:W5:Y:S04]  /*15850*/  LDL.64 R240, [R1+0x370] ;  /* 0x0003700001f07983 */ /* 0x002f680000100a00 */
[----:B----4-:R-:W5:Y:S04]  /*15860*/  LDL.64 R244, [R1+0x3d0] ;  /* 0x0003d00001f47983 */ /* 0x010f680000100a00 */
[----:B------:R1:W-:Y:S04]  /*15870*/  LDGSTS.E [R0+0x11c00], [R236.64], P3 ;  /* 0x11c00000ec007fae */ /* 0x0003e80009921844 */
[----:B-1----:R-:W5:Y:S04]  /*15880*/  LDL.64 R236, [R1+0x3f0] ;  /* 0x0003f00001ec7983 */ /* 0x002f680000100a00 */
[----:B------:R1:W-:Y:S04]  /*15890*/  LDGSTS.E [R0+0x12400], [R246.64], P3 ;  /* 0x12400000f6007fae */ /* 0x0003e80009921844 */
[----:B-1----:R-:W5:Y:S04]  /*158a0*/  LDL.64 R246, [R1+0x3f8] ;  /* 0x0003f80001f67983 */ /* 0x002f680000100a00 */
[----:B--2---:R1:W-:Y:S04]  /*158b0*/  LDGSTS.E [R0+0x12c00], [R248.64], P3 ;  /* 0x12c00000f8007fae */ /* 0x0043e80009921844 */
[----:B------:R2:W-:Y:S04]  /*158c0*/  LDGSTS.E [R0+0x13400], [R238.64], P3 ;  /* 0x13400000ee007fae */ /* 0x0005e80009921844 */
[----:B---3--:R3:W-:Y:S04]  /*158d0*/  LDGSTS.E [R0+0x13c00], [R250.64], P3 ;  /* 0x13c00000fa007fae */ /* 0x0087e80009921844 */
[----:B-1----:R-:W4:Y:S04]  /*158e0*/  LDL.64 R248, [R1+0x400] ;  /* 0x0004000001f87983 */ /* 0x002f280000100a00 */
[----:B------:R1:W-:Y:S04]  /*158f0*/  LDGSTS.E [R0+0x14400], [R174.64], P3 ;  /* 0x14400000ae007fae */ /* 0x0003e80009921844 */
[----:B--2---:R-:W2:Y:S04]  /*15900*/  LDL.64 R238, [R1+0x410] ;  /* 0x0004100001ee7983 */ /* 0x004ea80000100a00 */
[----:B------:R1:W-:Y:S04]  /*15910*/  LDGSTS.E [R0+0x14c00], [R178.64], P3 ;  /* 0x14c00000b2007fae */ /* 0x0003e80009921844 */
[----:B---3--:R-:W3:Y:S04]  /*15920*/  LDL.64 R250, [R1+0x408] ;  /* 0x0004080001fa7983 */ /* 0x008ee80000100a00 */
[----:B-----5:R5:W-:Y:S04]  /*15930*/  LDGSTS.E [R0+0x15400], [R2.64], P3 ;  /* 0x1540000002007fae */ /* 0x020be80009921844 */
[----:B-1----:R-:W3:Y:S04]  /*15940*/  LDL.64 R174, [R1+0x460] ;  /* 0x0004600001ae7983 */ /* 0x002ee80000100a00 */
[----:B------:R1:W-:Y:S04]  /*15950*/  LDGSTS.E [R0+0x15c00], [R240.64], P3 ;  /* 0x15c00000f0007fae */ /* 0x0003e80009921844 */
[----:B-----5:R-:W5:Y:S04]  /*15960*/  LDL.64 R2, [R1+0x418] ;  /* 0x0004180001027983 */ /* 0x020f680000100a00 */
[----:B------:R1:W-:Y:S04]  /*15970*/  LDGSTS.E [R0+0x16400], [R182.64], P3 ;  /* 0x16400000b6007fae */ /* 0x0003e80009921844 */
[----:B-1----:R-:W5:Y:S04]  /*15980*/  LDL.64 R240, [R1+0x420] ;  /* 0x0004200001f07983 */ /* 0x002f680000100a00 */
        /* <DEDUP_REMOVED lines=13> */
[----:B-1----:R-:W5:Y:S04]  /*15a60*/  LDL.64 R244, [R1+0x428] ;  /* 0x0004280001f47983 */ /* 0x002f680000100a00 */
[----:B------:R1:W-:Y:S04]  /*15a70*/  LDGSTS.E [R0+0x1d400], [R234.64], P3 ;  /* 0x1d400000ea007fae */ /* 0x0003e80009921844 */
[----:B------:R1:W-:Y:S01]  /*15a80*/  LDGSTS.E [R0+0x1dc00], [R236.64], P3 ;  /* 0x1dc00000ec007fae */ /* 0x0003e20009921844 */
[----:B------:R-:W-:-:S03]  /*15a90*/  LOP3.LUT R210, R243, 0x60, RZ, 0x3c, !PT ;  /* 0x00000060f3d27812 */ /* 0x000fc600078e3cff */
[----:B------:R1:W-:Y:S04]  /*15aa0*/  LDGSTS.E [R0+0x1e400], [R246.64], P3 ;  /* 0x1e400000f6007fae */ /* 0x0003e80009921844 */
[----:B------:R-:W5:Y:S04]  /*15ab0*/  LDL.64 R242, [R1+0x438] ;  /* 0x0004380001f27983 */ /* 0x000f680000100a00 */
[----:B-1----:R-:W5:Y:S04]  /*15ac0*/  LDL.64 R236, [R1+0x430] ;  /* 0x0004300001ec7983 */ /* 0x002f680000100a00 */
[----:B------:R-:W5:Y:S04]  /*15ad0*/  LDL.64 R178, [R1+0x468] ;  /* 0x0004680001b27983 */ /* 0x000f680000100a00 */
        /* <DEDUP_REMOVED lines=14> */
[----:B----4-:R1:W-:Y:S04]  /*15bc0*/  LDGSTS.E [R0+0x1ec00], [R248.64], P3 ;  /* 0x1ec00000f8007fae */ /* 0x0103e80009921844 */
[----:B--2---:R2:W-:Y:S04]  /*15bd0*/  LDGSTS.E [R0+0x1f400], [R238.64], P3 ;  /* 0x1f400000ee007fae */ /* 0x0045e80009921844 */
[----:B-1----:R-:W4:Y:S04]  /*15be0*/  LDL.64 R248, [R1+0x440] ;  /* 0x0004400001f87983 */ /* 0x002f280000100a00 */
[----:B---3--:R1:W-:Y:S04]  /*15bf0*/  LDGSTS.E [R0+0x1fc00], [R250.64], P3 ;  /* 0x1fc00000fa007fae */ /* 0x0083e80009921844 */
[----:B--2---:R-:W2:Y:S04]  /*15c00*/  LDL.64 R238, [R1+0x4e8] ;  /* 0x0004e80001ee7983 */ /* 0x004ea80000100a00 */
[----:B-1----:R-:W3:Y:S04]  /*15c10*/  LDL.64 R250, [R1+0x450] ;  /* 0x0004500001fa7983 */ /* 0x002ee80000100a00 */
[----:B-----5:R1:W-:Y:S04]  /*15c20*/  LDGSTS.E [R210+0x600], [R2.64], P3 ;  /* 0x0060000002d27fae */ /* 0x0203e80009921844 */
[----:B------:R5:W-:Y:S04]  /*15c30*/  LDGSTS.E [R210+0xe00], [R240.64], P3 ;  /* 0x00e00000f0d27fae */ /* 0x000be80009921844 */
[----:B-1----:R-:W2:Y:S04]  /*15c40*/  LDL.64 R2, [R1+0x458] ;  /* 0x0004580001027983 */ /* 0x002ea80000100a00 */
[----:B-----5:R-:W2:Y:S04]  /*15c50*/  LDL.64 R240, [R1+0x4b8] ;  /* 0x0004b80001f07983 */ /* 0x020ea80000100a00 */
[----:B------:R1:W-:Y:S04]  /*15c60*/  LDGSTS.E [R210+0x1600], [R244.64], P3 ;  /* 0x01600000f4d27fae */ /* 0x0003e80009921844 */
[----:B-1----:R-:W2:Y:S04]  /*15c70*/  LDL.64 R244, [R1+0x4f0] ;  /* 0x0004f00001f47983 */ /* 0x002ea80000100a00 */
[----:B------:R1:W-:Y:S04]  /*15c80*/  LDGSTS.E [R210+0x1e00], [R236.64], P3 ;  /* 0x01e00000ecd27fae */ /* 0x0003e80009921844 */
[----:B------:R1:W-:Y:S04]  /*15c90*/  LDGSTS.E [R210+0x2600], [R242.64], P3 ;  /* 0x02600000f2d27fae */ /* 0x0003e80009921844 */
[----:B-1----:R-:W2:Y:S04]  /*15ca0*/  LDL.64 R236, [R1+0x4f8] ;  /* 0x0004f80001ec7983 */ /* 0x002ea80000100a00 */
[----:B------:R-:W2:Y:S04]  /*15cb0*/  LDL.64 R242, [R1+0x500] ;  /* 0x0005000001f27983 */ /* 0x000ea80000100a00 */
[----:B----4-:R1:W-:Y:S04]  /*15cc0*/  LDGSTS.E [R210+0x2e00], [R248.64], P3 ;  /* 0x02e00000f8d27fae */ /* 0x0103e80009921844 */
[----:B------:R4:W-:Y:S04]  /*15cd0*/  LDGSTS.E [R210+0x3600], [R170.64], P3 ;  /* 0x03600000aad27fae */ /* 0x0009e80009921844 */
[----:B-1----:R-:W5:Y:S04]  /*15ce0*/  LDL.64 R248, [R1+0x508] ;  /* 0x0005080001f87983 */ /* 0x002f680000100a00 */
[----:B---3--:R1:W-:Y:S04]  /*15cf0*/  LDGSTS.E [R210+0x3e00], [R250.64], P3 ;  /* 0x03e00000fad27fae */ /* 0x0083e80009921844 */
[----:B----4-:R-:W3:Y:S04]  /*15d00*/  LDL.64 R170, [R1+0x540] ;  /* 0x0005400001aa7983 */ /* 0x010ee80000100a00 */
[----:B-1----:R-:W4:Y:S04]  /*15d10*/  LDL.64 R250, [R1+0x510] ;  /* 0x0005100001fa7983 */ /* 0x002f280000100a00 */
[----:B--2---:R1:W-:Y:S04]  /*15d20*/  LDGSTS.E [R210+0x4600], [R2.64], P3 ;  /* 0x0460000002d27fae */ /* 0x0043e80009921844 */
[----:B------:R2:W-:Y:S04]  /*15d30*/  LDGSTS.E [R210+0x4e00], [R174.64], P3 ;  /* 0x04e00000aed27fae */ /* 0x0005e80009921844 */
[----:B------:R2:W-:Y:S04]  /*15d40*/  LDGSTS.E [R210+0x5600], [R178.64], P3 ;  /* 0x05600000b2d27fae */ /* 0x0005e80009921844 */
[----:B-1----:R-:W3:Y:S04]  /*15d50*/  LDL.64 R2, [R1+0x518] ;  /* 0x0005180001027983 */ /* 0x002ee80000100a00 */
        /* <DEDUP_REMOVED lines=12> */
[----:B-1----:R-:W3:Y:S04]  /*15e20*/  LDL.64 R240, [R1+0x520] ;  /* 0x0005200001f07983 */ /* 0x002ee80000100a00 */
[----:B------:R1:W-:Y:S04]  /*15e30*/  LDGSTS.E [R210+0xbe00], [R230.64], P3 ;  /* 0x0be00000e6d27fae */ /* 0x0003e80009921844 */
[----:B------:R1:W-:Y:S04]  /*15e40*/  LDGSTS.E [R210+0xc600], [R246.64], P3 ;  /* 0x0c600000f6d27fae */ /* 0x0003e80009921844 */
[----:B------:R2:W-:Y:S04]  /*15e50*/  LDGSTS.E [R210+0xce00], [R234.64], P3 ;  /* 0x0ce00000ead27fae */ /* 0x0005e80009921844 */
[----:B------:R2:W-:Y:S04]  /*15e60*/  LDGSTS.E [R210+0xd600], [R238.64], P3 ;  /* 0x0d600000eed27fae */ /* 0x0005e80009921844 */
[----:B-1----:R-:W3:Y:S04]  /*15e70*/  LDL.64 R246, [R1+0x528] ;  /* 0x0005280001f67983 */ /* 0x002ee80000100a00 */
[----:B--2---:R-:W2:Y:S04]  /*15e80*/  LDL.64 R226, [R1+0x530] ;  /* 0x0005300001e27983 */ /* 0x004ea80000100a00 */
[----:B------:R-:W2:Y:S04]  /*15e90*/  LDL.64 R238, [R1+0x538] ;  /* 0x0005380001ee7983 */ /* 0x000ea80000100a00 */
[----:B------:R1:W-:Y:S04]  /*15ea0*/  LDGSTS.E [R210+0xde00], [R244.64], P3 ;  /* 0x0de00000f4d27fae */ /* 0x0003e80009921844 */
[----:B------:R1:W-:Y:S04]  /*15eb0*/  LDGSTS.E [R210+0xe600], [R236.64], P3 ;  /* 0x0e600000ecd27fae */ /* 0x0003e80009921844 */
[----:B------:R-:W2:Y:S04]  /*15ec0*/  LDL.64 R174, [R1+0x558] ;  /* 0x0005580001ae7983 */ /* 0x000ea80000100a00 */
[----:B-1----:R-:W2:Y:S04]  /*15ed0*/  LDL.64 R244, [R1+0x548] ;  /* 0x0005480001f47983 */ /* 0x002ea80000100a00 */
[----:B------:R-:W2:Y:S04]  /*15ee0*/  LDL.64 R236, [R1+0x550] ;  /* 0x0005500001ec7983 */ /* 0x000ea80000100a00 */
[----:B------:R-:W2:Y:S04]  /*15ef0*/  LDL.64 R178, [R1+0x560] ;  /* 0x0005600001b27983 */ /* 0x000ea80000100a00 */
[----:B------:R-:W2:Y:S04]  /*15f00*/  LDL.64 R182, [R1+0x568] ;  /* 0x0005680001b67983 */ /* 0x000ea80000100a00 */
[----:B------:R-:W2:Y:S04]  /*15f10*/  LDL.64 R186, [R1+0x570] ;  /* 0x0005700001ba7983 */ /* 0x000ea80000100a00 */
[----:B------:R-:W2:Y:S04]  /*15f20*/  LDL.64 R190, [R1+0x578] ;  /* 0x0005780001be7983 */ /* 0x000ea80000100a00 */
[----:B------:R1:W-:Y:S04]  /*15f30*/  LDGSTS.E [R210+0xee00], [R242.64], P3 ;  /* 0x0ee00000f2d27fae */ /* 0x0003e80009921844 */
[----:B------:R-:W2:Y:S04]  /*15f40*/  LDL.64 R194, [R1+0x580] ;  /* 0x0005800001c27983 */ /* 0x000ea80000100a00 */
[----:B------:R-:W2:Y:S04]  /*15f50*/  LDL.64 R198, [R1+0x588] ;  /* 0x0005880001c67983 */ /* 0x000ea80000100a00 */
[----:B------:R-:W2:Y:S04]  /*15f60*/  LDL.64 R202, [R1+0x590] ;  /* 0x0005900001ca7983 */ /* 0x000ea80000100a00 */
[----:B------:R-:W2:Y:S04]  /*15f70*/  LDL.64 R206, [R1+0x598] ;  /* 0x0005980001ce7983 */ /* 0x000ea80000100a00 */
[----:B------:R-:W2:Y:S04]  /*15f80*/  LDL.64 R230, [R1+0x5b0] ;  /* 0x0005b00001e67983 */ /* 0x000ea80000100a00 */
[----:B-1----:R-:W2:Y:S04]  /*15f90*/  LDL.64 R242, [R1+0x5c8] ;  /* 0x0005c80001f27983 */ /* 0x002ea80000100a00 */
[----:B------:R-:W2:Y:S04]  /*15fa0*/  LDL.64 R234, [R1+0x5d0] ;  /* 0x0005d00001ea7983 */ /* 0x000ea80000100a00 */
[----:B------:R-:W2:Y:S04]  /*15fb0*/  LDL.64 R214, [R1+0x5d8] ;  /* 0x0005d80001d67983 */ /* 0x000ea80000100a00 */
[----:B------:R-:W2:Y:S04]  /*15fc0*/  LDL.64 R222, [R1+0x5e0] ;  /* 0x0005e00001de7983 */ /* 0x000ea80000100a00 */
[----:B------:R-:W2:Y:S04]  /*15fd0*/  LDL.64 R218, [R1+0x5f0] ;  /* 0x0005f00001da7983 */ /* 0x000ea80000100a00 */
[----:B-----5:R1:W-:Y:S04]  /*15fe0*/  LDGSTS.E [R210+0xf600], [R248.64], P3 ;  /* 0x0f600000f8d27fae */ /* 0x0203e80009921844 */
[----:B-1----:R-:W5:Y:S04]  /*15ff0*/  LDL.64 R248, [R1+0x5c0] ;  /* 0x0005c00001f87983 */ /* 0x002f680000100a00 */
[----:B----4-:R1:W-:Y:S04]  /*16000*/  LDGSTS.E [R210+0xfe00], [R250.64], P3 ;  /* 0x0fe00000fad27fae */ /* 0x0103e80009921844 */
[----:B-1----:R-:W4:Y:S04]  /*16010*/  LDL.64 R250, [R1+0x5a8] ;  /* 0x0005a80001fa7983 */ /* 0x002f280000100a00 */
[----:B---3--:R1:W-:Y:S04]  /*16020*/  LDGSTS.E [R210+0x10600], [R2.64], P3 ;  /* 0x1060000002d27fae */ /* 0x0083e80009921844 */
[----:B-1----:R-:W3:Y:S04]  /*16030*/  LDL.64 R2, [R1+0x5a0] ;  /* 0x0005a00001027983 */ /* 0x002ee80000100a00 */
[----:B------:R1:W-:Y:S04]  /*16040*/  LDGSTS.E [R210+0x10e00], [R240.64], P3 ;  /* 0x10e00000f0d27fae */ /* 0x0003e80009921844 */
[----:B-1----:R-:W5:Y:S04]  /*16050*/  LDL.64 R240, [R1+0x5b8] ;  /* 0x0005b80001f07983 */ /* 0x002f680000100a00 */
[----:B------:R1:W-:Y:S04]  /*16060*/  LDGSTS.E [R210+0x11600], [R246.64], P3 ;  /* 0x11600000f6d27fae */ /* 0x0003e80009921844 */
[----:B--2---:R2:W-:Y:S04]  /*16070*/  LDGSTS.E [R210+0x11e00], [R226.64], P3 ;  /* 0x11e00000e2d27fae */ /* 0x0045e80009921844 */
[----:B------:R2:W-:Y:S04]  /*16080*/  LDGSTS.E [R210+0x12600], [R238.64], P3 ;  /* 0x12600000eed27fae */ /* 0x0005e80009921844 */
[----:B-1----:R-:W5:Y:S04]  /*16090*/  LDL.64 R246, [R1+0x5e8] ;  /* 0x0005e80001f67983 */ /* 0x002f680000100a00 */
[----:B--2---:R-:W5:Y:S04]  /*160a0*/  LDL.64 R226, [R1+0x5f8] ;  /* 0x0005f80001e27983 */ /* 0x004f680000100a00 */
[----:B------:R-:W5:Y:S04]  /*160b0*/  LDL.64 R238, [R1+0x600] ;  /* 0x0006000001ee7983 */ /* 0x000f680000100a00 */
[----:B------:R1:W-:Y:S04]  /*160c0*/  LDGSTS.E [R210+0x12e00], [R170.64], P3 ;  /* 0x12e00000aad27fae */ /* 0x0003e80009921844 */
[----:B------:R1:W-:Y:S04]  /*160d0*/  LDGSTS.E [R210+0x13600], [R244.64], P3 ;  /* 0x13600000f4d27fae */ /* 0x0003e80009921844 */
[----:B------:R1:W-:Y:S04]  /*160e0*/  LDGSTS.E [R210+0x13e00], [R236.64], P3 ;  /* 0x13e00000ecd27fae */ /* 0x0003e80009921844 */
[----:B-1----:R-:W5:Y:S04]  /*160f0*/  LDL.LU.64 R170, [R1+0x14c8] ;  /* 0x0014c80001aa7983 */ /* 0x002f680000300a00 */
[----:B------:R-:W5:Y:S04]  /*16100*/  LDL.64 R244, [R1+0x608] ;  /* 0x0006080001f47983 */ /* 0x000f680000100a00 */
[----:B------:R-:W5:Y:S04]  /*16110*/  LDL.64 R236, [R1+0x610] ;  /* 0x0006100001ec7983 */ /* 0x000f680000100a00 */
[----:B------:R1:W-:Y:S04]  /*16120*/  LDGSTS.E [R210+0x14600], [R174.64], P3 ;  /* 0x14600000aed27fae */ /* 0x0003e80009921844 */
[----:B------:R1:W-:Y:S04]  /*16130*/  LDGSTS.E [R210+0x14e00], [R178.64], P3 ;  /* 0x14e00000b2d27fae */ /* 0x0003e80009921844 */
[----:B------:R1:W-:Y:S04]  /*16140*/  LDGSTS.E [R210+0x15600], [R182.64], P3 ;  /* 0x15600000b6d27fae */ /* 0x0003e80009921844 */
[----:B-1----:R-:W5:Y:S04]  /*16150*/  LDL.LU.64 R174, [R1+0x14c0] ;  /* 0x0014c00001ae7983 */ /* 0x002f680000300a00 */
[----:B------:R-:W5:Y:S04]  /*16160*/  LDL.LU.64 R178, [R1+0x14b8] ;  /* 0x0014b80001b27983 */ /* 0x000f680000300a00 */
[----:B------:R-:W5:Y:S04]  /*16170*/  LDL.LU.64 R182, [R1+0x14b0] ;  /* 0x0014b00001b67983 */ /* 0x000f680000300a00 */
        /* <DEDUP_REMOVED lines=12> */
[----:B---3--:R1:W-:Y:S04]  /*16240*/  LDGSTS.E [R210+0x18e00], [R2.64], P3 ;  /* 0x18e0000002d27fae */ /* 0x0083e80009921844 */
[----:B----4-:R3:W-:Y:S04]  /*16250*/  LDGSTS.E [R210+0x19600], [R250.64], P3 ;  /* 0x19600000fad27fae */ /* 0x0107e80009921844 */
[----:B------:R4:W-:Y:S04]  /*16260*/  LDGSTS.E [R210+0x19e00], [R230.64], P3 ;  /* 0x19e00000e6d27fae */ /* 0x0009e80009921844 */
[----:B-1----:R-:W2:Y:S04]  /*16270*/  LDL.LU.64 R2, [R1+0x1478] ;  /* 0x0014780001027983 */ /* 0x002ea80000300a00 */
[----:B---3--:R-:W3:Y:S04]  /*16280*/  LDL.LU.64 R250, [R1+0x1470] ;  /* 0x0014700001fa7983 */ /* 0x008ee80000300a00 */
[----:B----4-:R-:W4:Y:S04]  /*16290*/  LDL.LU.64 R230, [R1+0x198] ;  /* 0x0001980001e67983 */ /* 0x010f280000300a00 */
[----:B-----5:R1:W-:Y:S04]  /*162a0*/  LDGSTS.E [R210+0x1a600], [R240.64], P3 ;  /* 0x1a600000f0d27fae */ /* 0x0203e80009921844 */
[----:B------:R5:W-:Y:S04]  /*162b0*/  LDGSTS.E [R210+0x1ae00], [R248.64], P3 ;  /* 0x1ae00000f8d27fae */ /* 0x000be80009921844 */
[----:B------:R5:W-:Y:S04]  /*162c0*/  LDGSTS.E [R210+0x1b600], [R242.64], P3 ;  /* 0x1b600000f2d27fae */ /* 0x000be80009921844 */
[----:B-1----:R-:W3:Y:S04]  /*162d0*/  LDL.LU.64 R240, [R1+0x1468] ;  /* 0x0014680001f07983 */ /* 0x002ee80000300a00 */
[----:B-----5:R-:W5:Y:S04]  /*162e0*/  LDL.LU.64 R248, [R1+0x1460] ;  /* 0x0014600001f87983 */ /* 0x020f680000300a00 */
[----:B------:R-:W3:Y:S04]  /*162f0*/  LDL.LU.64 R242, [R1+0x1458] ;  /* 0x0014580001f27983 */ /* 0x000ee80000300a00 */
[----:B------:R1:W-:Y:S04]  /*16300*/  LDGSTS.E [R210+0x1be00], [R234.64], P3 ;  /* 0x1be00000ead27fae */ /* 0x0003e80009921844 */
[----:B------:R2:W-:Y:S04]  /*16310*/  LDGSTS.E [R210+0x1c600], [R214.64], P3 ;  /* 0x1c600000d6d27fae */ /* 0x0005e80009921844 */
[----:B------:R1:W-:Y:S04]  /*16320*/  LDGSTS.E [R210+0x1ce00], [R222.64], P3 ;  /* 0x1ce00000ded27fae */ /* 0x0003e80009921844 */
[----:B-1----:R-:W3:Y:S04]  /*16330*/  LDL.LU.64 R234, [R1+0x178] ;  /* 0x0001780001ea7983 */ /* 0x002ee80000300a00 */
[----:B------:R1:W-:Y:S04]  /*16340*/  LDGSTS.E [R210+0x1d600], [R246.64], P3 ;  /* 0x1d600000f6d27fae */ /* 0x0003e80009921844 */
[----:B------:R2:W-:Y:S04]  /*16350*/  LDGSTS.E [R210+0x1de00], [R218.64], P3 ;  /* 0x1de00000dad27fae */ /* 0x0005e80009921844 */
[----:B------:R1:W-:Y:S04]  /*16360*/  LDGSTS.E [R210+0x1e600], [R226.64], P3 ;  /* 0x1e600000e2d27fae */ /* 0x0003e80009921844 */
[----:B-1----:R-:W5:Y:S04]  /*16370*/  LDL.LU.64 R246, [R1+0x158] ;  /* 0x0001580001f67983 */ /* 0x002f680000300a00 */
[----:B------:R1:W-:Y:S04]  /*16380*/  LDGSTS.E [R210+0x1ee00], [R238.64], P3 ;  /* 0x1ee00000eed27fae */ /* 0x0003e80009921844 */
[----:B------:R1:W-:Y:S04]  /*16390*/  LDGSTS.E [R210+0x1f600], [R244.64], P3 ;  /* 0x1f600000f4d27fae */ /* 0x0003e80009921844 */
[----:B------:R1:W-:Y:S04]  /*163a0*/  LDGSTS.E [R210+0x1fe00], [R236.64], P3 ;  /* 0x1fe00000ecd27fae */ /* 0x0003e80009921844 */
[----:B-1----:R-:W5:Y:S04]  /*163b0*/  LDL.LU.64 R238, [R1+0x138] ;  /* 0x0001380001ee7983 */ /* 0x002f680000300a00 */
[----:B------:R-:W5:Y:S04]  /*163c0*/  LDL.LU.64 R244, [R1+0x118] ;  /* 0x0001180001f47983 */ /* 0x000f680000300a00 */
[----:B------:R-:W5:Y:S04]  /*163d0*/  LDL.LU.64 R236, [R1+0xf8] ;  /* 0x0000f80001ec7983 */ /* 0x000f680000300a00 */
[----:B------:R-:W1:Y:S04]  /*163e0*/  S2R R227, SR_TID.X ;  /* 0x0000000000e37919 */ /* 0x000e680000002100 */
[----:B------:R-:W0:Y:S01]  /*163f0*/  LDGDEPBAR ;  /* 0x00000000000079af */ /* 0x000e220000000000 */
[----:B------:R-:W-:-:S04]  /*16400*/  IMAD.MOV.U32 R252, RZ, RZ, c[0x0][0x188] ;  /* 0x00006200fffc7624 */ /* 0x000fc800078e00ff */
[----:B------:R-:W-:Y:S02]  /*16410*/  IMAD.SHL.U32 R252, R252, 0x40, RZ ;  /* 0x00000040fcfc7824 */ /* 0x000fe400078e00ff */
[----:B------:R-:W-:-:S05]  /*16420*/  IMAD.MOV.U32 R223, RZ, RZ, c[0x0][0x180] ;  /* 0x00006000ffdf7624 */ /* 0x000fca00078e00ff */
[C---:B------:R-:W-:Y:S01]  /*16430*/  IADD3 R0, R223.reuse, -0x51, RZ ;  /* 0xffffffafdf007810 */ /* 0x040fe20007ffe0ff */
[----:B------:R-:W-:Y:S03]  /*16440*/  BAR.SYNC.DEFER_BLOCKING 0x0 ;  /* 0x0000000000007b1d */ /* 0x000fe60000010000 */
[----:B------:R-:W-:Y:S02]  /*16450*/  ISETP.GE.U32.AND P3, PT, R0, 0x7fffff70, PT ;  /* 0x7fffff700000780c */ /* 0x000fe40003f66070 */
[----:B------:R-:W-:Y:S01]  /*16460*/  IADD3 R0, R223, -0x55, RZ ;  /* 0xffffffabdf007810 */ /* 0x000fe20007ffe0ff */
[----:B--2---:R-:W-:Y:S01]  /*16470*/  IMAD.WIDE R210, R252, 0x4, R2 ;  /* 0x00000004fcd27825 */ /* 0x004fe200078e0202 */
[----:B-1----:R-:W-:-:S05]  /*16480*/  LOP3.LUT R3, R227, 0x7f, RZ, 0xc0, !PT ;  /* 0x0000007fe3037812 */ /* 0x002fca00078ec0ff */
[----:B------:R-:W-:Y:S01]  /*16490*/  IMAD.SHL.U32 R2, R3, 0x4, RZ ;  /* 0x0000000403027824 */ /* 0x000fe200078e00ff */
[----:B------:R4:W-:Y:S04]  /*164a0*/  STL.64 [R1+0x620], R210 ;  /* 0x000620d201007387 */ /* 0x0009e80000100a00 */
[----:B------:R-:W-:Y:S01]  /*164b0*/  @!PT LDS RZ, [RZ] ;  /* 0x00000000fffff984 */ /* 0x000fe20000000800 */
[----:B------:R-:W-:Y:S01]  /*164c0*/  @!PT LDS RZ, [RZ] ;  /* 0x00000000fffff984 */ /* 0x000fe20000000800 */
[----:B------:R-:W-:Y:S01]  /*164d0*/  @!PT LDS RZ, [RZ] ;  /* 0x00000000fffff984 */ /* 0x000fe20000000800 */
[----:B------:R4:W-:Y:S04]  /*164e0*/  LDGSTS.E [R2+0x48000], [R210.64], !P0 ;  /* 0x48000000d2027fae */ /* 0x0009e8000c121844 */
[----:B------:R-:W2:Y:S01]  /*164f0*/  LDL.LU.64 R218, [R1+0xd8] ;  /* 0x0000d80001da7983 */ /* 0x000ea20000300a00 */
[----:B----4-:R-:W-:-:S05]  /*16500*/  IMAD.WIDE R210, R252, 0x4, R230 ;  /* 0x00000004fcd27825 */ /* 0x010fca00078e02e6 */
[----:B------:R3:W-:Y:S04]  /*16510*/  STL.64 [R1+0x198], R210 ;  /* 0x000198d201007387 */ /* 0x0007e80000100a00 */
[----:B------:R-:W4:Y:S04]  /*16520*/  LDL.LU.64 R230, [R1+0xb8] ;  /* 0x0000b80001e67983 */ /* 0x000f280000300a00 */
[----:B------:R3:W-:Y:S02]  /*16530*/  LDGSTS.E [R2+0x48800], [R210.64], !P4 ;  /* 0x48800000d2027fae */ /* 0x0007e4000e121844 */
[----:B---3--:R-:W-:-:S02]  /*16540*/  IMAD.WIDE R210, R252, 0x4, R234 ;  /* 0x00000004fcd27825 */ /* 0x008fc400078e02ea */
[----:B------:R-:W3:Y:S04]  /*16550*/  LDL.LU.64 R234, [R1+0x98] ;  /* 0x0000980001ea7983 */ /* 0x000ee80000300a00 */
[----:B------:R5:W-:Y:S04]  /*16560*/  STL.64 [R1+0x178], R210 ;  /* 0x000178d201007387 */ /* 0x000be80000100a00 */
[----:B------:R5:W-:Y:S02]  /*16570*/  LDGSTS.E [R2+0x49000], [R210.64], !P1 ;  /* 0x49000000d2027fae */ /* 0x000be4000c921844 */
[----:B-----5:R-:W-:-:S02]  /*16580*/  IMAD.WIDE R210, R252, 0x4, R246 ;  /* 0x00000004fcd27825 */ /* 0x020fc400078e02f6 */
[----:B------:R-:W5:Y:S04]  /*16590*/  LDL.LU.64 R246, [R1+0x78] ;  /* 0x0000780001f67983 */ /* 0x000f680000300a00 */
[----:B------:R1:W-:Y:S04]  /*165a0*/  STL.64 [R1+0x158], R210 ;  /* 0x000158d201007387 */ /* 0x0003e80000100a00 */
[----:B------:R1:W-:Y:S02]  /*165b0*/  LDGSTS.E [R2+0x49800], [R210.64], !P2 ;  /* 0x49800000d2027fae */ /* 0x0003e4000d121844 */
[----:B-1----:R-:W-:-:S02]  /*165c0*/  IMAD.WIDE R210, R252, 0x4, R238 ;  /* 0x00000004fcd27825 */ /* 0x002fc400078e02ee */
[----:B------:R-:W5:Y:S04]  /*165d0*/  LDL.LU.64 R238, [R1+0x58] ;  /* 0x0000580001ee7983 */ /* 0x000f680000300a00 */
[----:B------:R1:W-:Y:S04]  /*165e0*/  STL.64 [R1+0x138], R210 ;  /* 0x000138d201007387 */ /* 0x0003e80000100a00 */
[----:B------:R1:W-:Y:S02]  /*165f0*/  LDGSTS.E [R2+0x4a000], [R210.64], !P3 ;  /* 0x4a000000d2027fae */ /* 0x0003e4000d921844 */
[----:B-1----:R-:W-:-:S02]  /*16600*/  IMAD.WIDE R210, R252, 0x4, R244 ;  /* 0x00000004fcd27825 */ /* 0x002fc400078e02f4 */
[----:B------:R-:W5:Y:S01]  /*16610*/  LDL.LU.64 R244, [R1+0x38] ;  /* 0x0000380001f47983 */ /* 0x000f620000300a00 */
[----:B------:R-:W-:-:S03]  /*16620*/  ISETP.GE.U32.AND P0, PT, R0, 0x7fffff6c, PT ;  /* 0x7fffff6c0000780c */ /* 0x000fc60003f06070 */
[----:B------:R1:W-:Y:S10]  /*16630*/  STL.64 [R1+0x118], R210 ;  /* 0x000118d201007387 */ /* 0x0003f40000100a00 */
[----:B------:R1:W-:Y:S02]  /*16640*/  LDGSTS.E [R2+0x4a800], [R210.64], !P0 ;  /* 0x4a800000d2027fae */ /* 0x0003e4000c121844 */
[----:B-1----:R-:W-:-:S02]  /*16650*/  IMAD.WIDE R210, R252, 0x4, R236 ;  /* 0x00000004fcd27825 */ /* 0x002fc400078e02ec */
[----:B------:R-:W5:Y:S01]  /*16660*/  LDL.LU.64 R236, [R1+0x18] ;  /* 0x0000180001ec7983 */ /* 0x000f620000300a00 */
[----:B------:R-:W-:-:S04]  /*16670*/  IADD3 R0, R223, -0x59, RZ ;  /* 0xffffffa7df007810 */ /* 0x000fc80007ffe0ff */
[----:B------:R-:W-:Y:S02]  /*16680*/  ISETP.GE.U32.AND P4, PT, R0, 0x7fffff68, PT ;  /* 0x7fffff680000780c */ /* 0x000fe40003f86070 */
[----:B------:R-:W-:-:S04]  /*16690*/  IADD3 R0, R223, -0x5d, RZ ;  /* 0xffffffa3df007810 */ /* 0x000fc80007ffe0ff */
[----:B------:R-:W-:Y:S02]  /*166a0*/  ISETP.GE.U32.AND P1, PT, R0, 0x7fffff64, PT ;  /* 0x7fffff640000780c */ /* 0x000fe40003f26070 */
[C---:B------:R-:W-:Y:S01]  /*166b0*/  IADD3 R0, R223.reuse, -0x61, RZ ;  /* 0xffffff9fdf007810 */ /* 0x040fe20007ffe0ff */
[----:B------:R2:W-:Y:S03]  /*166c0*/  STL.64 [R1+0xf8], R210 ;  /* 0x0000f8d201007387 */ /* 0x0005e60000100a00 */
[----:B------:R-:W-:Y:S01]  /*166d0*/  ISETP.GE.U32.AND P2, PT, R0, 0x7fffff60, PT ;  /* 0x7fffff600000780c */ /* 0x000fe20003f46070 */
[----:B------:R2:W-:Y:S01]  /*166e0*/  LDGSTS.E [R2+0x4b000], [R210.64], !P4 ;  /* 0x4b000000d2027fae */ /* 0x0005e2000e121844 */
[----:B------:R-:W-:-:S04]  /*166f0*/  IADD3 R0, R223, -0x65, RZ ;  /* 0xffffff9bdf007810 */ /* 0x000fc80007ffe0ff */
[----:B------:R-:W-:Y:S02]  /*16700*/  ISETP.GE.U32.AND P3, PT, R0, 0x7fffff5c, PT ;  /* 0x7fffff5c0000780c */ /* 0x000fe40003f66070 */
[----:B------:R-:W-:-:S04]  /*16710*/  IADD3 R0, R223, -0x69, RZ ;  /* 0xffffff97df007810 */ /* 0x000fc80007ffe0ff */
[----:B------:R-:W-:Y:S02]  /*16720*/  ISETP.GE.U32.AND P0, PT, R0, 0x7fffff58, PT ;  /* 0x7fffff580000780c */ /* 0x000fe40003f06070 */
[----:B------:R-:W-:-:S04]  /*16730*/  IADD3 R0, R223, -0x6d, RZ ;  /* 0xffffff93df007810 */ /* 0x000fc80007ffe0ff */
[----:B------:R-:W-:Y:S02]  /*16740*/  ISETP.GE.U32.AND P4, PT, R0, 0x7fffff54, PT ;  /* 0x7fffff540000780c */ /* 0x000fe40003f86070 */
[----:B------:R-:W-:Y:S01]  /*16750*/  IADD3 R0, R223, -0x71, RZ ;  /* 0xffffff8fdf007810 */ /* 0x000fe20007ffe0ff */
[----:B--2---:R-:W-:-:S05]  /*16760*/  IMAD.WIDE R210, R252, 0x4, R218 ;  /* 0x00000004fcd27825 */ /* 0x004fca00078e02da */
[----:B------:R4:W-:Y:S04]  /*16770*/  STL.64 [R1+0xd8], R210 ;  /* 0x0000d8d201007387 */ /* 0x0009e80000100a00 */
[----:B------:R4:W-:Y:S02]  /*16780*/  LDGSTS.E [R2+0x4b800], [R210.64], !P1 ;  /* 0x4b800000d2027fae */ /* 0x0009e4000c921844 */
[----:B----4-:R-:W-:-:S05]  /*16790*/  IMAD.WIDE R210, R252, 0x4, R230 ;  /* 0x00000004fcd27825 */ /* 0x010fca00078e02e6 */
[----:B------:R3:W-:Y:S04]  /*167a0*/  STL.64 [R1+0xb8], R210 ;  /* 0x0000b8d201007387 */ /* 0x0007e80000100a00 */
[----:B------:R3:W-:Y:S02]  /*167b0*/  LDGSTS.E [R2+0x4c000], [R210.64], !P2 ;  /* 0x4c000000d2027fae */ /* 0x0007e4000d121844 */
[----:B---3--:R-:W-:-:S05]  /*167c0*/  IMAD.WIDE R210, R252, 0x4, R234 ;  /* 0x00000004fcd27825 */ /* 0x008fca00078e02ea */
[----:B------:R5:W-:Y:S04]  /*167d0*/  STL.64 [R1+0x98], R210 ;  /* 0x000098d201007387 */ /* 0x000be80000100a00 */
[----:B------:R5:W-:Y:S04]  /*167e0*/  LDGSTS.E [R2+0x4c800], [R210.64], !P3 ;  /* 0x4c800000d2027fae */ /* 0x000be8000d921844 */
[----:B------:R-:W2:Y:S01]  /*167f0*/  LDL.LU.64 R214, [R1+0x1b0] ;  /* 0x0001b00001d67983 */ /* 0x000ea20000300a00 */
[----:B-----5:R-:W-:-:S05]  /*16800*/  IMAD.WIDE R210, R252, 0x4, R246 ;  /* 0x00000004fcd27825 */ /* 0x020fca00078e02f6 */
[----:B------:R1:W-:Y:S04]  /*16810*/  STL.64 [R1+0x78], R210 ;  /* 0x000078d201007387 */ /* 0x0003e80000100a00 */
[----:B------:R-:W3:Y:S04]  /*16820*/  LDL.LU.64 R218, [R1+0x190] ;  /* 0x0001900001da7983 */ /* 0x000ee80000300a00 */
[----:B------:R1:W-:Y:S02]  /*16830*/  LDGSTS.E [R2+0x4d000], [R210.64], !P0 ;  /* 0x4d000000d2027fae */ /* 0x0003e4000c121844 */
[----:B-1----:R-:W-:-:S05]  /*16840*/  IMAD.WIDE R210, R252, 0x4, R238 ;  /* 0x00000004fcd27825 */ /* 0x002fca00078e02ee */
[----:B------:R1:W-:Y:S04]  /*16850*/  STL.64 [R1+0x58], R210 ;  /* 0x000058d201007387 */ /* 0x0003e80000100a00 */
[----:B------:R-:W4:Y:S04]  /*16860*/  LDL.LU.64 R230, [R1+0x170] ;  /* 0x0001700001e67983 */ /* 0x000f280000300a00 */
[----:B------:R1:W-:Y:S02]  /*16870*/  LDGSTS.E [R2+0x4d800], [R210.64], !P4 ;  /* 0x4d800000d2027fae */ /* 0x0003e4000e121844 */
[----:B-1----:R-:W-:-:S05]  /*16880*/  IMAD.WIDE R210, R252, 0x4, R244 ;  /* 0x00000004fcd27825 */ /* 0x002fca00078e02f4 */
[----:B------:R1:W-:Y:S04]  /*16890*/  STL.64 [R1+0x38], R210 ;  /* 0x000038d201007387 */ /* 0x0003e80000100a00 */
[----:B------:R-:W5:Y:S01]  /*168a0*/  LDL.LU.64 R234, [R1+0x150] ;  /* 0x0001500001ea7983 */ /* 0x000f620000300a00 */
[----:B------:R-:W-:-:S13]  /*168b0*/  ISETP.GE.U32.AND P1, PT, R0, 0x7fffff50, PT ;  /* 0x7fffff500000780c */ /* 0x000fda0003f26070 */
[----:B------:R1:W-:Y:S02]  /*168c0*/  LDGSTS.E [R2+0x4e000], [R210.64], !P1 ;  /* 0x4e000000d2027fae */ /* 0x0003e4000c921844 */
[----:B-1----:R-:W-:-:S05]  /*168d0*/  IMAD.WIDE R210, R252, 0x4, R236 ;  /* 0x00000004fcd27825 */ /* 0x002fca00078e02ec */
[----:B------:R2:W-:Y:S04]  /*168e0*/  STL.64 [R1+0x18], R210 ;  /* 0x000018d201007387 */ /* 0x0005e80000100a00 */
[----:B------:R-:W5:Y:S04]  /*168f0*/  LDL.LU.64 R246, [R1+0x130] ;  /* 0x0001300001f67983 */ /* 0x000f680000300a00 */
[----:B------:R-:W5:Y:S04]  /*16900*/  LDL.LU.64 R238, [R1+0x110] ;  /* 0x0001100001ee7983 */ /* 0x000f680000300a00 */
[----:B------:R-:W1:Y:S01]  /*16910*/  S2R R237, SR_TID.X ;  /* 0x0000000000ed7919 */ /* 0x000e620000002100 */
[----:B------:R-:W-:-:S04]  /*16920*/  IADD3 R0, R223, -0x75, RZ ;  /* 0xffffff8bdf007810 */ /* 0x000fc80007ffe0ff */
[----:B------:R-:W-:Y:S02]  /*16930*/  ISETP.GE.U32.AND P2, PT, R0, 0x7fffff4c, PT ;  /* 0x7fffff4c0000780c */ /* 0x000fe40003f46070 */
[----:B------:R-:W-:-:S04]  /*16940*/  IADD3 R0, R223, -0x79, RZ ;  /* 0xffffff87df007810 */ /* 0x000fc80007ffe0ff */
[----:B------:R-:W-:Y:S02]  /*16950*/  ISETP.GE.U32.AND P3, PT, R0, 0x7fffff48, PT ;  /* 0x7fffff480000780c */ /* 0x000fe40003f66070 */
[----:B------:R-:W-:-:S04]  /*16960*/  IADD3 R0, R223, -0x7d, RZ ;  /* 0xffffff83df007810 */ /* 0x000fc80007ffe0ff */
[----:B------:R-:W-:Y:S01]  /*16970*/  ISETP.GE.U32.AND P0, PT, R0, 0x7fffff44, PT ;  /* 0x7fffff440000780c */ /* 0x000fe20003f06070 */
[C---:B------:R-:W-:Y:S01]  /*16980*/  IMAD.WIDE R250, R252.reuse, 0x4, R250 ;  /* 0x00000004fcfa7825 */ /* 0x040fe200078e02fa */
[----:B------:R-:W-:Y:S01]  /*16990*/  IADD3 R0, R223, -0x42, RZ ;  /* 0xffffffbedf007810 */ /* 0x000fe20007ffe0ff */
[----:B------:R2:W-:Y:S01]  /*169a0*/  LDGSTS.E [R2+0x4e800], [R210.64], !P2 ;  /* 0x4e800000d2027fae */ /* 0x0005e2000d121844 */
[----:B-1----:R-:W-:Y:S01]  /*169b0*/  LOP3.LUT R237, R237, 0x7f, RZ, 0xc0, !PT ;  /* 0x0000007feded7812 */ /* 0x002fe200078ec0ff */
[----:B------:R-:W-:Y:S01]  /*169c0*/  IMAD.WIDE R240, R252, 0x4, R240 ;  /* 0x00000004fcf07825 */ /* 0x000fe200078e02f0 */
[----:B------:R-:W-:Y:S01]  /*169d0*/  ISETP.GE.U32.AND P4, PT, R0, 0x7fffff7f, PT ;  /* 0x7fffff7f0000780c */ /* 0x000fe20003f86070 */
[----:B------:R1:W-:Y:S01]  /*169e0*/  LDGSTS.E [R2+0x4f000], [R250.64], !P3 ;  /* 0x4f000000fa027fae */ /* 0x0003e2000d921844 */
[----:B------:R-:W-:Y:S01]  /*169f0*/  IADD3 R0, R223, -0x46, RZ ;  /* 0xffffffbadf007810 */ /* 0x000fe20007ffe0ff */
[----:B------:R-:W-:-:S04]  /*16a00*/  IMAD.SHL.U32 R237, R237, 0x4, RZ ;  /* 0x00000004eded7824 */ /* 0x000fc800078e00ff */
[----:B------:R1:W-:Y:S01]  /*16a10*/  LDGSTS.E [R2+0x4f800], [R240.64], !P0 ;  /* 0x4f800000f0027fae */ /* 0x0003e2000c121844 */
[----:B------:R-:W-:Y:S02]  /*16a20*/  ISETP.GE.U32.AND P1, PT, R0, 0x7fffff7b, PT ;  /* 0x7fffff7b0000780c */ /* 0x000fe40003f26070 */
[----:B------:R-:W-:Y:S02]  /*16a30*/  LOP3.LUT R244, R237, 0x20, RZ, 0x3c, !PT ;  /* 0x00000020edf47812 */ /* 0x000fe400078e3cff */
[----:B------:R-:W5:Y:S01]  /*16a40*/  LDL.LU.64 R236, [R1+0xf0] ;  /* 0x0000f00001ec7983 */ /* 0x000f620000300a00 */
[----:B------:R-:W-:-:S04]  /*16a50*/  IADD3 R0, R223, -0x4a, RZ ;  /* 0xffffffb6df007810 */ /* 0x000fc80007ffe0ff */
[----:B------:R-:W-:Y:S02]  /*16a60*/  ISETP.GE.U32.AND P2, PT, R0, 0x7fffff77, PT ;  /* 0x7fffff770000780c */ /* 0x000fe40003f46070 */
[----:B------:R-:W-:-:S04]  /*16a70*/  IADD3 R0, R223, -0x4e, RZ ;  /* 0xffffffb2df007810 */ /* 0x000fc80007ffe0ff */
[----:B------:R-:W-:Y:S02]  /*16a80*/  ISETP.GE.U32.AND P3, PT, R0, 0x7fffff73, PT ;  /* 0x7fffff730000780c */ /* 0x000fe40003f66070 */
[----:B------:R-:W-:-:S04]  /*16a90*/  IADD3 R0, R223, -0x52, RZ ;  /* 0xffffffaedf007810 */ /* 0x000fc80007ffe0ff */
[----:B------:R-:W-:Y:S01]  /*16aa0*/  ISETP.GE.U32.AND P0, PT, R0, 0x7fffff6f, PT ;  /* 0x7fffff6f0000780c */ /* 0x000fe20003f06070 */
[----:B--2---:R-:W-:-:S05]  /*16ab0*/  IMAD.WIDE R210, R252, 0x4, R214 ;  /* 0x00000004fcd27825 */ /* 0x004fca00078e02d6 */
[----:B------:R2:W-:Y:S04]  /*16ac0*/  STL.64 [R1+0x1b0], R210 ;  /* 0x0001b0d201007387 */ /* 0x0005e80000100a00 */
[----:B------:R2:W-:Y:S01]  /*16ad0*/  LDGSTS.E [R244+0x48200], [R210.64], !P4 ;  /* 0x48200000d2f47fae */ /* 0x0005e2000e121844 */
[----:B---3--:R-:W-:-:S03]  /*16ae0*/  IMAD.WIDE R214, R252, 0x4, R218 ;  /* 0x00000004fcd67825 */ /* 0x008fc600078e02da */
[----:B--2---:R-:W2:Y:S04]  /*16af0*/  LDL.LU.64 R210, [R1+0xd0] ;  /* 0x0000d00001d27983 */ /* 0x004ea80000300a00 */
[----:B------:R3:W-:Y:S04]  /*16b00*/  STL.64 [R1+0x190], R214 ;  /* 0x000190d601007387 */ /* 0x0007e80000100a00 */
[----:B------:R3:W-:Y:S04]  /*16b10*/  LDGSTS.E [R244+0x48a00], [R214.64], !P1 ;  /* 0x48a00000d6f47fae */ /* 0x0007e8000c921844 */
[----:B---3--:R-:W3:Y:S01]  /*16b20*/  LDL.LU.64 R214, [R1+0xb0] ;  /* 0x0000b00001d67983 */ /* 0x008ee20000300a00 */
[----:B----4-:R-:W-:-:S03]  /*16b30*/  IMAD.WIDE R230, R252, 0x4, R230 ;  /* 0x00000004fce67825 */ /* 0x010fc600078e02e6 */
[----:B------:R-:W4:Y:S04]  /*16b40*/  LDL.LU.64 R218, [R1+0x90] ;  /* 0x0000900001da7983 */ /* 0x000f280000300a00 */
[----:B------:R1:W-:Y:S04]  /*16b50*/  STL.64 [R1+0x170], R230 ;  /* 0x000170e601007387 */ /* 0x0003e80000100a00 */
[----:B------:R1:W-:Y:S04]  /*16b60*/  LDGSTS.E [R244+0x49200], [R230.64], !P2 ;  /* 0x49200000e6f47fae */ /* 0x0003e8000d121844 */
[----:B-1----:R-:W4:Y:S01]  /*16b70*/  LDL.LU.64 R230, [R1+0x70] ;  /* 0x0000700001e67983 */ /* 0x002f220000300a00 */
[----:B-----5:R-:W-:-:S05]  /*16b80*/  IMAD.WIDE R234, R252, 0x4, R234 ;  /* 0x00000004fcea7825 */ /* 0x020fca00078e02ea */
[----:B------:R1:W-:Y:S04]  /*16b90*/  STL.64 [R1+0x150], R234 ;  /* 0x000150ea01007387 */ /* 0x0003e80000100a00 */
[----:B------:R1:W-:Y:S04]  /*16ba0*/  LDGSTS.E [R244+0x49a00], [R234.64], !P3 ;  /* 0x49a00000eaf47fae */ /* 0x0003e8000d921844 */
[----:B-1----:R-:W5:Y:S01]  /*16bb0*/  LDL.LU.64 R234, [R1+0x50] ;  /* 0x0000500001ea7983 */ /* 0x002f620000300a00 */
[----:B------:R-:W-:-:S05]  /*16bc0*/  IMAD.WIDE R246, R252, 0x4, R246 ;  /* 0x00000004fcf67825 */ /* 0x000fca00078e02f6 */
[----:B------:R1:W-:Y:S04]  /*16bd0*/  STL.64 [R1+0x130], R246 ;  /* 0x000130f601007387 */ /* 0x0003e80000100a00 */
[----:B------:R1:W-:Y:S04]  /*16be0*/  LDGSTS.E [R244+0x4a200], [R246.64], !P0 ;  /* 0x4a200000f6f47fae */ /* 0x0003e8000c121844 */
[----:B-1----:R-:W5:Y:S01]  /*16bf0*/  LDL.LU.64 R246, [R1+0x30] ;  /* 0x0000300001f67983 */ /* 0x002f620000300a00 */
[----:B------:R-:W-:-:S04]  /*16c00*/  IADD3 R0, R223, -0x56, RZ ;  /* 0xffffffaadf007810 */ /* 0x000fc80007ffe0ff */
[----:B------:R-:W-:Y:S01]  /*16c10*/  ISETP.GE.U32.AND P4, PT, R0, 0x7fffff6b, PT ;  /* 0x7fffff6b0000780c */ /* 0x000fe20003f86070 */
[----:B------:R-:W-:-:S05]  /*16c20*/  IMAD.WIDE R238, R252, 0x4, R238 ;  /* 0x00000004fcee7825 */ /* 0x000fca00078e02ee */
[----:B------:R1:W-:Y:S07]  /*16c30*/  STL.64 [R1+0x110], R238 ;  /* 0x000110ee01007387 */ /* 0x0003ee0000100a00 */
[----:B------:R1:W-:Y:S04]  /*16c40*/  LDGSTS.E [R244+0x4aa00], [R238.64], !P4 ;  /* 0x4aa00000eef47fae */ /* 0x0003e8000e121844 */
[----:B-1----:R-:W5:Y:S01]  /*16c50*/  LDL.LU.64 R238, [R1+0x10] ;  /* 0x0000100001ee7983 */ /* 0x002f620000300a00 */
[----:B------:R-:W-:-:S04]  /*16c60*/  IADD3 R0, R223, -0x5a, RZ ;  /* 0xffffffa6df007810 */ /* 0x000fc80007ffe0ff */
[----:B------:R-:W-:Y:S02]  /*16c70*/  ISETP.GE.U32.AND P1, PT, R0, 0x7fffff67, PT ;  /* 0x7fffff670000780c */ /* 0x000fe40003f26070 */
[----:B------:R-:W-:-:S04]  /*16c80*/  IADD3 R0, R223, -0x5e, RZ ;  /* 0xffffffa2df007810 */ /* 0x000fc80007ffe0ff */
[----:B------:R-:W-:Y:S02]  /*16c90*/  ISETP.GE.U32.AND P2, PT, R0, 0x7fffff63, PT ;  /* 0x7fffff630000780c */ /* 0x000fe40003f46070 */
[----:B------:R-:W-:Y:S01]  /*16ca0*/  IADD3 R0, R223, -0x62, RZ ;  /* 0xffffff9edf007810 */ /* 0x000fe20007ffe0ff */
[----:B------:R-:W-:-:S03]  /*16cb0*/  IMAD.WIDE R236, R252, 0x4, R236 ;  /* 0x00000004fcec7825 */ /* 0x000fc600078e02ec */
[----:B------:R-:W-:Y:S02]  /*16cc0*/  ISETP.GE.U32.AND P3, PT, R0, 0x7fffff5f, PT ;  /* 0x7fffff5f0000780c */ /* 0x000fe40003f66070 */
[C---:B------:R-:W-:Y:S01]  /*16cd0*/  IADD3 R0, R223.reuse, -0x66, RZ ;  /* 0xffffff9adf007810 */ /* 0x040fe20007ffe0ff */
[----:B------:R1:W-:Y:S03]  /*16ce0*/  STL.64 [R1+0xf0], R236 ;  /* 0x0000f0ec01007387 */ /* 0x0003e60000100a00 */
[----:B------:R-:W-:Y:S01]  /*16cf0*/  ISETP.GE.U32.AND P0, PT, R0, 0x7fffff5b, PT ;  /* 0x7fffff5b0000780c */ /* 0x000fe20003f06070 */
[----:B------:R1:W-:Y:S01]  /*16d00*/  LDGSTS.E [R244+0x4b200], [R236.64], !P1 ;  /* 0x4b200000ecf47fae */ /* 0x0003e2000c921844 */
[----:B------:R-:W-:-:S03]  /*16d10*/  IADD3 R0, R223, -0x6a, RZ ;  /* 0xffffff96df007810 */ /* 0x000fc60007ffe0ff */
[----:B-1----:R-:W5:Y:S01]  /*16d20*/  LDL.LU.64 R236, [R1+0x1450] ;  /* 0x0014500001ec7983 */ /* 0x002f620000300a00 */
[----:B------:R-:W-:Y:S02]  /*16d30*/  ISETP.GE.U32.AND P4, PT, R0, 0x7fffff57, PT ;  /* 0x7fffff570000780c */ /* 0x000fe40003f86070 */
[----:B------:R-:W-:-:S04]  /*16d40*/  IADD3 R0, R223, -0x6e, RZ ;  /* 0xffffff92df007810 */ /* 0x000fc80007ffe0ff */
[----:B------:R-:W-:Y:S01]  /*16d50*/  ISETP.GE.U32.AND P1, PT, R0, 0x7fffff53, PT ;  /* 0x7fffff530000780c */ /* 0x000fe20003f26070 */
[----:B--2---:R-:W-:-:S05]  /*16d60*/  IMAD.WIDE R210, R252, 0x4, R210 ;  /* 0x00000004fcd27825 */ /* 0x004fca00078e02d2 */
[----:B------:R3:W-:Y:S04]  /*16d70*/  STL.64 [R1+0xd0], R210 ;  /* 0x0000d0d201007387 */ /* 0x0007e80000100a00 */
[----:B------:R3:W-:Y:S02]  /*16d80*/  LDGSTS.E [R244+0x4ba00], [R210.64], !P2 ;  /* 0x4ba00000d2f47fae */ /* 0x0007e4000d121844 */
[----:B---3--:R-:W-:-:S05]  /*16d90*/  IMAD.WIDE R210, R252, 0x4, R214 ;  /* 0x00000004fcd27825 */ /* 0x008fca00078e02d6 */
[----:B------:R4:W-:Y:S04]  /*16da0*/  STL.64 [R1+0xb0], R210 ;  /* 0x0000b0d201007387 */ /* 0x0009e80000100a00 */
[----:B------:R4:W-:Y:S02]  /*16db0*/  LDGSTS.E [R244+0x4c200], [R210.64], !P3 ;  /* 0x4c200000d2f47fae */ /* 0x0009e4000d921844 */
[----:B----4-:R-:W-:-:S05]  /*16dc0*/  IMAD.WIDE R210, R252, 0x4, R218 ;  /* 0x00000004fcd27825 */ /* 0x010fca00078e02da */
[----:B------:R1:W-:Y:S04]  /*16dd0*/  STL.64 [R1+0x90], R210 ;  /* 0x000090d201007387 */ /* 0x0003e80000100a00 */
[----:B------:R1:W-:Y:S04]  /*16de0*/  LDGSTS.E [R244+0x4ca00], [R210.64], !P0 ;  /* 0x4ca00000d2f47fae */ /* 0x0003e8000c121844 */
[----:B------:R-:W2:Y:S01]  /*16df0*/  LDL.LU.64 R214, [R1+0x1a8] ;  /* 0x0001a80001d67983 */ /* 0x000ea20000300a00 */
[----:B-1----:R-:W-:-:S05]  /*16e00*/  IMAD.WIDE R210, R252, 0x4, R230 ;  /* 0x00000004fcd27825 */ /* 0x002fca00078e02e6 */
[----:B------:R5:W-:Y:S04]  /*16e10*/  STL.64 [R1+0x70], R210 ;  /* 0x000070d201007387 */ /* 0x000be80000100a00 */
[----:B------:R-:W3:Y:S04]  /*16e20*/  LDL.LU.64 R218, [R1+0x188] ;  /* 0x0001880001da7983 */ /* 0x000ee80000300a00 */
[----:B------:R5:W-:Y:S02]  /*16e30*/  LDGSTS.E [R244+0x4d200], [R210.64], !P4 ;  /* 0x4d200000d2f47fae */ /* 0x000be4000e121844 */
[----:B-----5:R-:W-:-:S05]  /*16e40*/  IMAD.WIDE R210, R252, 0x4, R234 ;  /* 0x00000004fcd27825 */ /* 0x020fca00078e02ea */
[----:B------:R1:W-:Y:S04]  /*16e50*/  STL.64 [R1+0x50], R210 ;  /* 0x000050d201007387 */ /* 0x0003e80000100a00 */
[----:B------:R-:W4:Y:S04]  /*16e60*/  LDL.LU.64 R230, [R1+0x168] ;  /* 0x0001680001e67983 */ /* 0x000f280000300a00 */
[----:B------:R1:W-:Y:S02]  /*16e70*/  LDGSTS.E [R244+0x4da00], [R210.64], !P1 ;  /* 0x4da00000d2f47fae */ /* 0x0003e4000c921844 */
[----:B-1----:R-:W-:-:S05]  /*16e80*/  IMAD.WIDE R210, R252, 0x4, R246 ;  /* 0x00000004fcd27825 */ /* 0x002fca00078e02f6 */
[----:B------:R1:W-:Y:S04]  /*16e90*/  STL.64 [R1+0x30], R210 ;  /* 0x000030d201007387 */ /* 0x0003e80000100a00 */
[----:B------:R-:W5:Y:S01]  /*16ea0*/  LDL.LU.64 R234, [R1+0x148] ;  /* 0x0001480001ea7983 */ /* 0x000f620000300a00 */
[----:B------:R-:W-:-:S04]  /*16eb0*/  IADD3 R0, R223, -0x72, RZ ;  /* 0xffffff8edf007810 */ /* 0x000fc80007ffe0ff */
        /* <DEDUP_REMOVED lines=15> */
[----:B------:R1:W-:Y:S02]  /*16fb0*/  LDGSTS.E [R244+0x4ea00], [R210.64], !P3 ;  /* 0x4ea00000d2f47fae */ /* 0x0003e4000d921844 */
[----:B-1----:R-:W-:Y:S01]  /*16fc0*/  LOP3.LUT R245, R245, 0x7f, RZ, 0xc0, !PT ;  /* 0x0000007ff5f57812 */ /* 0x002fe200078ec0ff */
[----:B------:R-:W-:Y:S01]  /*16fd0*/  IMAD.WIDE R242, R252, 0x4, R242 ;  /* 0x00000004fcf27825 */ /* 0x000fe200078e02f2 */
[----:B------:R-:W-:Y:S01]  /*16fe0*/  ISETP.GE.U32.AND P1, PT, R0, 0x7fffff7e, PT ;  /* 0x7fffff7e0000780c */ /* 0x000fe20003f26070 */
[----:B------:R1:W-:Y:S01]  /*16ff0*/  LDGSTS.E [R244+0x4f200], [R248.64], !P0 ;  /* 0x4f200000f8f47fae */ /* 0x0003e2000c121844 */
[----:B------:R-:W-:Y:S01]  /*17000*/  IADD3 R0, R223, -0x47, RZ ;  /* 0xffffffb9df007810 */ /* 0x000fe20007ffe0ff */
[----:B------:R-:W-:-:S03]  /*17010*/  IMAD.SHL.U32 R245, R245, 0x4, RZ ;  /* 0x00000004f5f57824 */ /* 0x000fc600078e00ff */
[----:B------:R1:W-:Y:S01]  /*17020*/  LDGSTS.E [R244+0x4fa00], [R242.64], !P4 ;  /* 0x4fa00000f2f47fae */ /* 0x0003e2000e121844 */
[----:B------:R-:W-:Y:S02]  /*17030*/  ISETP.GE.U32.AND P2, PT, R0, 0x7fffff7a, PT ;  /* 0x7fffff7a0000780c */ /* 0x000fe40003f46070 */
[----:B------:R-:W-:Y:S02]  /*17040*/  LOP3.LUT R222, R245, 0x40, RZ, 0x3c, !PT ;  /* 0x00000040f5de7812 */ /* 0x000fe400078e3cff */
[----:B-1----:R-:W5:Y:S01]  /*17050*/  LDL.LU.64 R244, [R1+0xe8] ;  /* 0x0000e80001f47983 */ /* 0x002f620000300a00 */
[----:B------:R-:W-:-:S04]  /*17060*/  IADD3 R0, R223, -0x4b, RZ ;  /* 0xffffffb5df007810 */ /* 0x000fc80007ffe0ff */
[----:B------:R-:W-:Y:S01]  /*17070*/  ISETP.GE.U32.AND P3, PT, R0, 0x7fffff76, PT ;  /* 0x7fffff760000780c */ /* 0x000fe20003f66070 */
[----:B--2---:R-:W-:-:S05]  /*17080*/  IMAD.WIDE R210, R252, 0x4, R214 ;  /* 0x00000004fcd27825 */ /* 0x004fca00078e02d6 */
[----:B------:R1:W-:Y:S04]  /*17090*/  STL.64 [R1+0x1a8], R210 ;  /* 0x0001a8d201007387 */ /* 0x0003e80000100a00 */
[----:B------:R1:W-:Y:S01]  /*170a0*/  LDGSTS.E [R222+0x48400], [R210.64], !P1 ;  /* 0x48400000d2de7fae */ /* 0x0003e2000c921844 */
[----:B---3--:R-:W-:-:S03]  /*170b0*/  IMAD.WIDE R214, R252, 0x4, R218 ;  /* 0x00000004fcd67825 */ /* 0x008fc600078e02da */
[----:B-1----:R-:W2:Y:S04]  /*170c0*/  LDL.LU.64 R210, [R1+0xc8] ;  /* 0x0000c80001d27983 */ /* 0x002ea80000300a00 */
[----:B------:R1:W-:Y:S04]  /*170d0*/  STL.64 [R1+0x188], R214 ;  /* 0x000188d601007387 */ /* 0x0003e80000100a00 */
[----:B------:R1:W-:Y:S04]  /*170e0*/  LDGSTS.E [R222+0x48c00], [R214.64], !P2 ;  /* 0x48c00000d6de7fae */ /* 0x0003e8000d121844 */
[----:B-1----:R-:W3:Y:S01]  /*170f0*/  LDL.LU.64 R214, [R1+0xa8] ;  /* 0x0000a80001d67983 */ /* 0x002ee20000300a00 */
[----:B----4-:R-:W-:-:S03]  /*17100*/  IMAD.WIDE R218, R252, 0x4, R230 ;  /* 0x00000004fcda7825 */ /* 0x010fc600078e02e6 */
[----:B------:R-:W4:Y:S04]  /*17110*/  LDL.LU.64 R230, [R1+0x88] ;  /* 0x0000880001e67983 */ /* 0x000f280000300a00 */
[----:B------:R5:W-:Y:S04]  /*17120*/  STL.64 [R1+0x168], R218 ;  /* 0x000168da01007387 */ /* 0x000be80000100a00 */
[----:B------:R5:W-:Y:S02]  /*17130*/  LDGSTS.E [R222+0x49400], [R218.64], !P3 ;  /* 0x49400000dade7fae */ /* 0x000be4000d921844 */
[----:B-----5:R-:W-:-:S02]  /*17140*/  IMAD.WIDE R218, R252, 0x4, R234 ;  /* 0x00000004fcda7825 */ /* 0x020fc400078e02ea */
[----:B------:R-:W5:Y:S01]  /*17150*/  LDL.LU.64 R234, [R1+0x68] ;  /* 0x0000680001ea7983 */ /* 0x000f620000300a00 */
[----:B------:R-:W-:-:S04]  /*17160*/  IADD3 R0, R223, -0x4f, RZ ;  /* 0xffffffb1df007810 */ /* 0x000fc80007ffe0ff */
[----:B------:R-:W-:Y:S02]  /*17170*/  ISETP.GE.U32.AND P0, PT, R0, 0x7fffff72, PT ;  /* 0x7fffff720000780c */ /* 0x000fe40003f06070 */
[----:B------:R-:W-:-:S04]  /*17180*/  IADD3 R0, R223, -0x53, RZ ;  /* 0xffffffaddf007810 */ /* 0x000fc80007ffe0ff */
[----:B------:R-:W-:Y:S02]  /*17190*/  ISETP.GE.U32.AND P4, PT, R0, 0x7fffff6e, PT ;  /* 0x7fffff6e0000780c */ /* 0x000fe40003f86070 */
[----:B------:R-:W-:Y:S01]  /*171a0*/  IADD3 R0, R223, -0x57, RZ ;  /* 0xffffffa9df007810 */ /* 0x000fe20007ffe0ff */
[----:B------:R1:W-:Y:S03]  /*171b0*/  STL.64 [R1+0x148], R218 ;  /* 0x000148da01007387 */ /* 0x0003e60000100a00 */
[----:B------:R-:W-:Y:S01]  /*171c0*/  ISETP.GE.U32.AND P1, PT, R0, 0x7fffff6a, PT ;  /* 0x7fffff6a0000780c */ /* 0x000fe20003f26070 */
[----:B------:R1:W-:Y:S04]  /*171d0*/  LDGSTS.E [R222+0x49c00], [R218.64], !P0 ;  /* 0x49c00000dade7fae */ /* 0x0003e8000c121844 */
[----:B-1----:R-:W5:Y:S01]  /*171e0*/  LDL.LU.64 R218, [R1+0x48] ;  /* 0x0000480001da7983 */ /* 0x002f620000300a00 */
[----:B------:R-:W-:-:S05]  /*171f0*/  IMAD.WIDE R246, R252, 0x4, R246 ;  /* 0x00000004fcf67825 */ /* 0x000fca00078e02f6 */
[----:B------:R1:W-:Y:S04]  /*17200*/  STL.64 [R1+0x128], R246 ;  /* 0x000128f601007387 */ /* 0x0003e80000100a00 */
[----:B------:R1:W-:Y:S02]  /*17210*/  LDGSTS.E [R222+0x4a400], [R246.64], !P4 ;  /* 0x4a400000f6de7fae */ /* 0x0003e4000e121844 */
[----:B-1----:R-:W-:Y:S02]  /*17220*/  IMAD.WIDE R246, R252, 0x4, R238 ;  /* 0x00000004fcf67825 */ /* 0x002fe400078e02ee */
[----:B------:R-:W5:Y:S04]  /*17230*/  LDL.LU.64 R238, [R1+0x28] ;  /* 0x0000280001ee7983 */ /* 0x000f680000300a00 */
[----:B------:R1:W-:Y:S04]  /*17240*/  STL.64 [R1+0x108], R246 ;  /* 0x000108f601007387 */ /* 0x0003e80000100a00 */
        /* <DEDUP_REMOVED lines=9> */
[----:B------:R1:W-:Y:S04]  /*172e0*/  STL.64 [R1+0xe8], R244 ;  /* 0x0000e8f401007387 */ /* 0x0003e80000100a00 */
[----:B------:R1:W-:Y:S04]  /*172f0*/  LDGSTS.E [R222+0x4b400], [R244.64], !P2 ;  /* 0x4b400000f4de7fae */ /* 0x0003e8000d121844 */
[----:B-1----:R-:W5:Y:S01]  /*17300*/  LDL.LU.64 R244, [R1+0x1448] ;  /* 0x0014480001f47983 */ /* 0x002f620000300a00 */
        /* <DEDUP_REMOVED lines=10> */
[----:B------:R-:W2:Y:S04]  /*173b0*/  LDL.LU.64 R230, [R1+0x1a0] ;  /* 0x0001a00001e67983 */ /* 0x000ea80000300a00 */
[----:B------:R5:W-:Y:S02]  /*173c0*/  LDGSTS.E [R222+0x4cc00], [R210.64], !P4 ;  /* 0x4cc00000d2de7fae */ /* 0x000be4000e121844 */
[----:B-----5:R-:W-:-:S05]  /*173d0*/  IMAD.WIDE R210, R252, 0x4, R234 ;  /* 0x00000004fcd27825 */ /* 0x020fca00078e02ea */
[----:B------:R1:W-:Y:S04]  /*173e0*/  STL.64 [R1+0x68], R210 ;  /* 0x000068d201007387 */ /* 0x0003e80000100a00 */
[----:B------:R-:W3:Y:S01]  /*173f0*/  LDL.LU.64 R234, [R1+0x180] ;  /* 0x0001800001ea7983 */ /* 0x000ee20000300a00 */
[----:B------:R-:W-:-:S04]  /*17400*/  IADD3 R0, R223, -0x6b, RZ ;  /* 0xffffff95df007810 */ /* 0x000fc80007ffe0ff */
[----:B------:R-:W-:Y:S02]  /*17410*/  ISETP.GE.U32.AND P1, PT, R0, 0x7fffff56, PT ;  /* 0x7fffff560000780c */ /* 0x000fe40003f26070 */
[----:B------:R-:W-:-:S04]  /*17420*/  IADD3 R0, R223, -0x6f, RZ ;  /* 0xffffff91df007810 */ /* 0x000fc80007ffe0ff */
[----:B------:R-:W-:Y:S02]  /*17430*/  ISETP.GE.U32.AND P2, PT, R0, 0x7fffff52, PT ;  /* 0x7fffff520000780c */ /* 0x000fe40003f46070 */
[----:B------:R-:W-:-:S04]  /*17440*/  IADD3 R0, R223, -0x73, RZ ;  /* 0xffffff8ddf007810 */ /* 0x000fc80007ffe0ff */
[----:B------:R-:W-:Y:S01]  /*17450*/  ISETP.GE.U32.AND P3, PT, R0, 0x7fffff4e, PT ;  /* 0x7fffff4e0000780c */ /* 0x000fe20003f66070 */
[----:B------:R1:W-:Y:S01]  /*17460*/  LDGSTS.E [R222+0x4d400], [R210.64], !P1 ;  /* 0x4d400000d2de7fae */ /* 0x0003e2000c921844 */
[----:B------:R-:W-:-:S04]  /*17470*/  IADD3 R0, R223, -0x77, RZ ;  /* 0xffffff89df007810 */ /* 0x000fc80007ffe0ff */
[----:B------:R-:W-:Y:S01]  /*17480*/  ISETP.GE.U32.AND P0, PT, R0, 0x7fffff4a, PT ;  /* 0x7fffff4a0000780c */ /* 0x000fe20003f06070 */
[----:B-1----:R-:W-:-:S05]  /*17490*/  IMAD.WIDE R210, R252, 0x4, R218 ;  /* 0x00000004fcd27825 */ /* 0x002fca00078e02da */
[----:B------:R1:W-:Y:S04]  /*174a0*/  STL.64 [R1+0x48], R210 ;  /* 0x000048d201007387 */ /* 0x0003e80000100a00 */
[----:B------:R1:W-:Y:S02]  /*174b0*/  LDGSTS.E [R222+0x4dc00], [R210.64], !P2 ;  /* 0x4dc00000d2de7fae */ /* 0x0003e4000d121844 */
[C---:B-1----:R-:W-:Y:S02]  /*174c0*/  IMAD.WIDE R210, R252.reuse, 0x4, R238 ;  /* 0x00000004fcd27825 */ /* 0x042fe400078e02ee */
[----:B------:R-:W4:Y:S04]  /*174d0*/  LDL.LU.64 R238, [R1+0x160] ;  /* 0x0001600001ee7983 */ /* 0x000f280000300a00 */
[----:B------:R1:W-:Y:S04]  /*174e0*/  STL.64 [R1+0x28], R210 ;  /* 0x000028d201007387 */ /* 0x0003e80000100a00 */
[----:B------:R1:W-:Y:S02]  /*174f0*/  LDGSTS.E [R222+0x4e400], [R210.64], !P3 ;  /* 0x4e400000d2de7fae */ /* 0x0003e4000d921844 */
[----:B-1----:R-:W-:-:S02]  /*17500*/  IMAD.WIDE R210, R252, 0x4, R246 ;  /* 0x00000004fcd27825 */ /* 0x002fc400078e02f6 */
[----:B------:R-:W5:Y:S04]  /*17510*/  LDL.LU.64 R246, [R1+0x140] ;  /* 0x0001400001f67983 */ /* 0x000f680000300a00 */
[----:B------:R1:W-:Y:S04]  /*17520*/  STL.64 [R1+0x8], R210 ;  /* 0x000008d201007387 */ /* 0x0003e80000100a00 */
[----:B------:R1:W-:Y:S04]  /*17530*/  LDGSTS.E [R222+0x4ec00], [R210.64], !P0 ;  /* 0x4ec00000d2de7fae */ /* 0x0003e8000c121844 */
[----:B------:R-:W5:Y:S04]  /*17540*/  LDL.LU.64 R218, [R1+0x120] ;  /* 0x0001200001da7983 */ /* 0x000f680000300a00 */
[----:B-1----:R-:W5:Y:S04]  /*17550*/  LDL.LU.64 R210, [R1+0x100] ;  /* 0x0001000001d27983 */ /* 0x002f680000300a00 */
[----:B------:R-:W5:Y:S04]  /*17560*/  LDL.LU.64 R214, [R1+0xe0] ;  /* 0x0000e00001d67983 */ /* 0x000f680000300a00 */
[----:B------:R-:W1:Y:S01]  /*17570*/  S2R R226, SR_TID.X ;  /* 0x0000000000e27919 */ /* 0x000e620000002100 */
[----:B------:R-:W-:-:S04]  /*17580*/  IADD3 R0, R223, -0x7b, RZ ;  /* 0xffffff85df007810 */ /* 0x000fc80007ffe0ff */
[----:B------:R-:W-:Y:S02]  /*17590*/  ISETP.GE.U32.AND P4, PT, R0, 0x7fffff46, PT ;  /* 0x7fffff460000780c */ /* 0x000fe40003f86070 */
[----:B------:R-:W-:-:S04]  /*175a0*/  IADD3 R0, R223, -0x7f, RZ ;  /* 0xffffff81df007810 */ /* 0x000fc80007ffe0ff */
[----:B------:R-:W-:Y:S02]  /*175b0*/  ISETP.GE.U32.AND P1, PT, R0, 0x7fffff42, PT ;  /* 0x7fffff420000780c */ /* 0x000fe40003f26070 */
[----:B------:R-:W-:-:S04]  /*175c0*/  IADD3 R0, R223, -0x44, RZ ;  /* 0xffffffbcdf007810 */ /* 0x000fc80007ffe0ff */
[----:B------:R-:W-:Y:S02]  /*175d0*/  ISETP.GE.U32.AND P2, PT, R0, 0x7fffff7d, PT ;  /* 0x7fffff7d0000780c */ /* 0x000fe40003f46070 */
[----:B-1----:R-:W-:Y:S01]  /*175e0*/  LOP3.LUT R226, R226, 0x7f, RZ, 0xc0, !PT ;  /* 0x0000007fe2e27812 */ /* 0x002fe200078ec0ff */
[----:B------:R-:W-:-:S04]  /*175f0*/  IMAD.WIDE R236, R252, 0x4, R236 ;  /* 0x00000004fcec7825 */ /* 0x000fc800078e02ec */
[----:B------:R-:W-:Y:S01]  /*17600*/  IMAD.SHL.U32 R226, R226, 0x4, RZ ;  /* 0x00000004e2e27824 */ /* 0x000fe200078e00ff */
[----:B------:R1:W-:Y:S01]  /*17610*/  LDGSTS.E [R222+0x4f400], [R236.64], !P4 ;  /* 0x4f400000ecde7fae */ /* 0x0003e2000e121844 */
[----:B------:R-:W-:-:S03]  /*17620*/  IMAD.WIDE R244, R252, 0x4, R244 ;  /* 0x00000004fcf47825 */ /* 0x000fc600078e02f4 */
[----:B------:R-:W-:Y:S02]  /*17630*/  LOP3.LUT R226, R226, 0x60, RZ, 0x3c, !PT ;  /* 0x00000060e2e27812 */ /* 0x000fe400078e3cff */
[----:B------:R1:W-:Y:S01]  /*17640*/  LDGSTS.E [R222+0x4fc00], [R244.64], !P1 ;  /* 0x4fc00000f4de7fae */ /* 0x0003e2000c921844 */
[----:B------:R-:W-:-:S04]  /*17650*/  IADD3 R0, R223, -0x48, RZ ;  /* 0xffffffb8df007810 */ /* 0x000fc80007ffe0ff */
[----:B------:R-:W-:Y:S01]  /*17660*/  ISETP.GE.U32.AND P3, PT, R0, 0x7fffff79, PT ;  /* 0x7fffff790000780c */ /* 0x000fe20003f66070 */
[----:B--2---:R-:W-:-:S05]  /*17670*/  IMAD.WIDE R230, R252, 0x4, R230 ;  /* 0x00000004fce67825 */ /* 0x004fca00078e02e6 */
[----:B------:R2:W-:Y:S04]  /*17680*/  STL.64 [R1+0x1a0], R230 ;  /* 0x0001a0e601007387 */ /* 0x0005e80000100a00 */
[----:B------:R2:W-:Y:S04]  /*17690*/  LDGSTS.E [R226+0x48600], [R230.64], !P2 ;  /* 0x48600000e6e27fae */ /* 0x0005e8000d121844 */
[----:B--2---:R-:W2:Y:S01]  /*176a0*/  LDL.LU.64 R230, [R1+0xc0] ;  /* 0x0000c00001e67983 */ /* 0x004ea20000300a00 */
[----:B---3--:R-:W-:-:S05]  /*176b0*/  IMAD.WIDE R234, R252, 0x4, R234 ;  /* 0x00000004fcea7825 */ /* 0x008fca00078e02ea */
[----:B------:R3:W-:Y:S04]  /*176c0*/  STL.64 [R1+0x180], R234 ;  /* 0x000180ea01007387 */ /* 0x0007e80000100a00 */
[----:B------:R3:W-:Y:S04]  /*176d0*/  LDGSTS.E [R226+0x48e00], [R234.64], !P3 ;  /* 0x48e00000eae27fae */ /* 0x0007e8000d921844 */
[----:B---3--:R-:W3:Y:S01]  /*176e0*/  LDL.LU.64 R234, [R1+0xa0] ;  /* 0x0000a00001ea7983 */ /* 0x008ee20000300a00 */
[----:B------:R-:W-:-:S04]  /*176f0*/  IADD3 R0, R223, -0x4c, RZ ;  /* 0xffffffb4df007810 */ /* 0x000fc80007ffe0ff */
[----:B------:R-:W-:Y:S02]  /*17700*/  ISETP.GE.U32.AND P0, PT, R0, 0x7fffff75, PT ;  /* 0x7fffff750000780c */ /* 0x000fe40003f06070 */
[----:B------:R-:W-:-:S04]  /*17710*/  IADD3 R0, R223, -0x50, RZ ;  /* 0xffffffb0df007810 */ /* 0x000fc80007ffe0ff */
[----:B------:R-:W-:Y:S02]  /*17720*/  ISETP.GE.U32.AND P4, PT, R0, 0x7fffff71, PT ;  /* 0x7fffff710000780c */ /* 0x000fe40003f86070 */
[----:B------:R-:W-:-:S04]  /*17730*/  IADD3 R0, R223, -0x54, RZ ;  /* 0xffffffacdf007810 */ /* 0x000fc80007ffe0ff */
[----:B------:R-:W-:Y:S02]  /*17740*/  ISETP.GE.U32.AND P1, PT, R0, 0x7fffff6d, PT ;  /* 0x7fffff6d0000780c */ /* 0x000fe40003f26070 */
[----:B------:R-:W-:Y:S02]  /*17750*/  IADD3 R0, R223, -0x58, RZ ;  /* 0xffffffa8df007810 */ /* 0x000fe40007ffe0ff */
[----:B------:R-:W-:Y:S02]  /*17760*/  LOP3.LUT R227, R227, 0x7f, RZ, 0xc0, !PT ;  /* 0x0000007fe3e37812 */ /* 0x000fe400078ec0ff */
[----:B------:R-:W-:-:S03]  /*17770*/  ISETP.GE.U32.AND P2, PT, R0, 0x7fffff69, PT ;  /* 0x7fffff690000780c */ /* 0x000fc60003f46070 */
[----:B------:R-:W-:Y:S02]  /*17780*/  IMAD.SHL.U32 R227, R227, 0x4, RZ ;  /* 0x00000004e3e37824 */ /* 0x000fe400078e00ff */
[----:B----4-:R-:W-:-:S05]  /*17790*/  IMAD.WIDE R238, R252, 0x4, R238 ;  /* 0x00000004fcee7825 */ /* 0x010fca00078e02ee */
[----:B------:R4:W-:Y:S01]  /*177a0*/  LDGSTS.E [R226+0x49600], [R238.64], !P0 ;  /* 0x49600000eee27fae */ /* 0x0009e2000c121844 */
[----:B-----5:R-:W-:-:S05]  /*177b0*/  IMAD.WIDE R246, R252, 0x4, R246 ;  /* 0x00000004fcf67825 */ /* 0x020fca00078e02f6 */
[----:B------:R5:W-:Y:S01]  /*177c0*/  LDGSTS.E [R226+0x49e00], [R246.64], !P4 ;  /* 0x49e00000f6e27fae */ /* 0x000be2000e121844 */
[----:B------:R-:W-:-:S05]  /*177d0*/  IMAD.WIDE R218, R252, 0x4, R218 ;  /* 0x00000004fcda7825 */ /* 0x000fca00078e02da */
[----:B------:R1:W-:Y:S01]  /*177e0*/  LDGSTS.E [R226+0x4a600], [R218.64], !P1 ;  /* 0x4a600000dae27fae */ /* 0x0003e2000c921844 */
[----:B------:R-:W-:Y:S01]  /*177f0*/  IMAD.WIDE R210, R252, 0x4, R210 ;  /* 0x00000004fcd27825 */ /* 0x000fe200078e02d2 */
[----:B------:R-:W-:-:S05]  /*17800*/  LOP3.LUT R252, R227, 0x60, RZ, 0x3c, !PT ;  /* 0x00000060e3fc7812 */ /* 0x000fca00078e3cff */
[----:B------:R1:W-:Y:S02]  /*17810*/  LDGSTS.E [R252+0x4ae00], [R210.64], !P2 ;  /* 0x4ae00000d2fc7fae */ /* 0x0003e4000d121844 */
[----:B-1----:R-:W-:-:S04]  /*17820*/  IMAD.MOV.U32 R252, RZ, RZ, c[0x0][0x188] ;  /* 0x00006200fffc7624 */ /* 0x002fc800078e00ff */
[----:B------:R-:W-:-:S04]  /*17830*/  IMAD.SHL.U32 R252, R252, 0x40, RZ ;  /* 0x00000040fcfc7824 */ /* 0x000fc800078e00ff */
[----:B------:R-:W-:Y:S02]  /*17840*/  IMAD.WIDE R214, R252, 0x4, R214 ;  /* 0x00000004fcd67825 */ /* 0x000fe400078e02d6 */
[----:B------:R-:W1:Y:S01]  /*17850*/  S2R R252, SR_TID.X ;  /* 0x0000000000fc7919 */ /* 0x000e620000002100 */
[----:B------:R-:W-:-:S04]  /*17860*/  IADD3 R0, R223, -0x5c, RZ ;  /* 0xffffffa4df007810 */ /* 0x000fc80007ffe0ff */
[----:B------:R-:W-:Y:S02]  /*17870*/  ISETP.GE.U32.AND P3, PT, R0, 0x7fffff65, PT ;  /* 0x7fffff650000780c */ /* 0x000fe40003f66070 */
[----:B-1----:R-:W-:-:S05]  /*17880*/  LOP3.LUT R252, R252, 0x7f, RZ, 0xc0, !PT ;  /* 0x0000007ffcfc7812 */ /* 0x002fca00078ec0ff */
[----:B------:R-:W-:-:S05]  /*17890*/  IMAD.SHL.U32 R252, R252, 0x4, RZ ;  /* 0x00000004fcfc7824 */ /* 0x000fca00078e00ff */
[----:B------:R-:W-:-:S05]  /*178a0*/  LOP3.LUT R252, R252, 0x60, RZ, 0x3c, !PT ;  /* 0x00000060fcfc7812 */ /* 0x000fca00078e3cff */
[----:B------:R1:W-:Y:S02]  /*178b0*/  LDGSTS.E [R252+0x4b600], [R214.64], !P3 ;  /* 0x4b600000d6fc7fae */ /* 0x0003e4000d921844 */
[----:B-1----:R-:W-:-:S04]  /*178c0*/  IMAD.MOV.U32 R252, RZ, RZ, c[0x0][0x188] ;  /* 0x00006200fffc7624 */ /* 0x002fc800078e00ff */
[----:B------:R-:W-:Y:S01]  /*178d0*/  IMAD.SHL.U32 R252, R252, 0x40, RZ ;  /* 0x00000040fcfc7824 */ /* 0x000fe200078e00ff */
[C---:B------:R-:W-:Y:S01]  /*178e0*/  IADD3 R0, R223.reuse, -0x60, RZ ;  /* 0xffffffa0df007810 */ /* 0x040fe20007ffe0ff */
[----:B------:R4:W-:Y:S03]  /*178f0*/  STL.64 [R1+0x160], R238 ;  /* 0x000160ee01007387 */ /* 0x0009e60000100a00 */
[----:B------:R-:W-:Y:S01]  /*17900*/  ISETP.GE.U32.AND P0, PT, R0, 0x7fffff61, PT ;  /* 0x7fffff610000780c */ /* 0x000fe20003f06070 */
[----:B----4-:R-:W4:Y:S01]  /*17910*/  LDL.LU.64 R238, [R1+0x80] ;  /* 0x0000800001ee7983 */ /* 0x010f220000300a00 */
[----:B------:R-:W-:-:S03]  /*17920*/  IADD3 R0, R223, -0x64, RZ ;  /* 0xffffff9cdf007810 */ /* 0x000fc60007ffe0ff */
[----:B------:R5:W-:Y:S01]  /*17930*/  STL.64 [R1+0x140], R246 ;  /* 0x000140f601007387 */ /* 0x000be20000100a00 */
[----:B------:R-:W-:Y:S02]  /*17940*/  ISETP.GE.U32.AND P4, PT, R0, 0x7fffff5d, PT ;  /* 0x7fffff5d0000780c */ /* 0x000fe40003f86070 */
[----:B------:R-:W-:Y:S01]  /*17950*/  IADD3 R0, R223, -0x68, RZ ;  /* 0xffffff98df007810 */ /* 0x000fe20007ffe0ff */
[----:B-----5:R-:W5:Y:S04]  /*17960*/  LDL.LU.64 R246, [R1+0x60] ;  /* 0x0000600001f67983 */ /* 0x020f680000300a00 */
[----:B------:R1:W-:Y:S04]  /*17970*/  STL.64 [R1+0x120], R218 ;  /* 0x000120da01007387 */ /* 0x0003e80000100a00 */
[----:B-1----:R-:W5:Y:S04]  /*17980*/  LDL.LU.64 R218, [R1+0x40] ;  /* 0x0000400001da7983 */ /* 0x002f680000300a00 */
[----:B------:R-:W5:Y:S04]  /*17990*/  LDL.LU.64 R222, [R1+0x20] ;  /* 0x0000200001de7983 */ /* 0x000f680000300a00 */
[----:B------:R-:W5:Y:S01]  /*179a0*/  LDL.LU.64 R226, [R1] ;  /* 0x0000000001e27983 */ /* 0x000f620000300a00 */
[----:B--2---:R-:W-:-:S03]  /*179b0*/  IMAD.WIDE R230, R252, 0x4, R230 ;  /* 0x00000004fce67825 */ /* 0x004fc600078e02e6 */
[----:B------:R-:W1:Y:S02]  /*179c0*/  S2R R252, SR_TID.X ;  /* 0x0000000000fc7919 */ /* 0x000e640000002100 */
[----:B-1----:R-:W-:-:S05]  /*179d0*/  LOP3.LUT R252, R252, 0x7f, RZ, 0xc0, !PT ;  /* 0x0000007ffcfc7812 */ /* 0x002fca00078ec0ff */
[----:B------:R-:W-:-:S05]  /*179e0*/  IMAD.SHL.U32 R252, R252, 0x4, RZ ;  /* 0x00000004fcfc7824 */ /* 0x000fca00078e00ff */
[----:B------:R-:W-:-:S05]  /*179f0*/  LOP3.LUT R252, R252, 0x60, RZ, 0x3c, !PT ;  /* 0x00000060fcfc7812 */ /* 0x000fca00078e3cff */
[----:B------:R1:W-:Y:S02]  /*17a00*/  LDGSTS.E [R252+0x4be00], [R230.64], !P0 ;  /* 0x4be00000e6fc7fae */ /* 0x0003e4000c121844 */
[----:B-1----:R-:W-:-:S04]  /*17a10*/  IMAD.MOV.U32 R252, RZ, RZ, c[0x0][0x188] ;  /* 0x00006200fffc7624 */ /* 0x002fc800078e00ff */
[----:B------:R-:W-:-:S04]  /*17a20*/  IMAD.SHL.U32 R252, R252, 0x40, RZ ;  /* 0x00000040fcfc7824 */ /* 0x000fc800078e00ff */
[----:B---3--:R-:W-:Y:S02]  /*17a30*/  IMAD.WIDE R234, R252, 0x4, R234 ;  /* 0x00000004fcea7825 */ /* 0x008fe400078e02ea */
[----:B------:R-:W1:Y:S04]  /*17a40*/  S2R R252, SR_TID.X ;  /* 0x0000000000fc7919 */ /* 0x000e680000002100 */
[----:B------:R2:W-:Y:S04]  /*17a50*/  STL.64 [R1+0x100], R210 ;  /* 0x000100d201007387 */ /* 0x0005e80000100a00 */
[----:B--2---:R-:W2:Y:S01]  /*17a60*/  LDL.LU.64 R210, [R1+0x1440] ;  /* 0x0014400001d27983 */ /* 0x004ea20000300a00 */
[----:B-1----:R-:W-:-:S05]  /*17a70*/  LOP3.LUT R252, R252, 0x7f, RZ, 0xc0, !PT ;  /* 0x0000007ffcfc7812 */ /* 0x002fca00078ec0ff */
[----:B------:R-:W-:Y:S01]  /*17a80*/  IMAD.SHL.U32 R252, R252, 0x4, RZ ;  /* 0x00000004fcfc7824 */ /* 0x000fe200078e00ff */
[----:B------:R1:W-:Y:S04]  /*17a90*/  STL.64 [R1+0xe0], R214 ;  /* 0x0000e0d601007387 */ /* 0x0003e80000100a00 */
[----:B------:R-:W-:-:S05]  /*17aa0*/  LOP3.LUT R252, R252, 0x60, RZ, 0x3c, !PT ;  /* 0x00000060fcfc7812 */ /* 0x000fca00078e3cff */
[----:B------:R3:W-:Y:S04]  /*17ab0*/  LDGSTS.E [R252+0x4c600], [R234.64], !P4 ;  /* 0x4c600000eafc7fae */ /* 0x0007e8000e121844 */
[----:B-1----:R-:W2:Y:S04]  /*17ac0*/  LDL.LU.64 R214, [R1+0x1438] ;  /* 0x0014380001d67983 */ /* 0x002ea80000300a00 */
[----:B------:R1:W-:Y:S04]  /*17ad0*/  STL.64 [R1+0xc0], R230 ;  /* 0x0000c0e601007387 */ /* 0x0003e80000100a00 */
[----:B-1----:R-:W2:Y:S04]  /*17ae0*/  LDL.LU.64 R230, [R1+0x1430] ;  /* 0x0014300001e67983 */ /* 0x002ea80000300a00 */
[----:B------:R3:W-:Y:S04]  /*17af0*/  STL.64 [R1+0xa0], R234 ;  /* 0x0000a0ea01007387 */ /* 0x0007e80000100a00 */
[----:B---3--:R-:W3:Y:S01]  /*17b00*/  LDL.LU.64 R234, [R1+0x1428] ;  /* 0x0014280001ea7983 */ /* 0x008ee20000300a00 */
[----:B------:R-:W-:-:S04]  /*17b10*/  IMAD.MOV.U32 R252, RZ, RZ, c[0x0][0x188] ;  /* 0x00006200fffc7624 */ /* 0x000fc800078e00ff */
[----:B------:R-:W-:Y:S01]  /*17b20*/  IMAD.SHL.U32 R252, R252, 0x40, RZ ;  /* 0x00000040fcfc7824 */ /* 0x000fe200078e00ff */
[----:B------:R-:W-:Y:S01]  /*17b30*/  ISETP.GE.U32.AND P1, PT, R0, 0x7fffff59, PT ;  /* 0x7fffff590000780c */ /* 0x000fe20003f26070 */
[----:B------:R-:W-:-:S05]  /*17b40*/  IMAD.MOV.U32 R0, RZ, RZ, c[0x0][0x180] ;  /* 0x00006000ff007624 */ /* 0x000fca00078e00ff */
[----:B------:R-:W-:-:S04]  /*17b50*/  IADD3 R0, R0, -0x6c, RZ ;  /* 0xffffff9400007810 */ /* 0x000fc80007ffe0ff */
[----:B------:R-:W-:Y:S01]  /*17b60*/  ISETP.GE.U32.AND P2, PT, R0, 0x7fffff55, PT ;  /* 0x7fffff550000780c */ /* 0x000fe20003f46070 */
[----:B------:R-:W-:-:S05]  /*17b70*/  IMAD.MOV.U32 R0, RZ, RZ, c[0x0][0x180] ;  /* 0x00006000ff007624 */ /* 0x000fca00078e00ff */
[----:B------:R-:W-:Y:S01]  /*17b80*/  IADD3 R0, R0, -0x70, RZ ;  /* 0xffffff9000007810 */ /* 0x000fe20007ffe0ff */
[----:B----4-:R-:W-:Y:S02]  /*17b90*/  IMAD.WIDE R238, R252, 0x4, R238 ;  /* 0x00000004fcee7825 */ /* 0x010fe400078e02ee */
[----:B------:R-:W1:Y:S01]  /*17ba0*/  S2R R252, SR_TID.X ;  /* 0x0000000000fc7919 */ /* 0x000e620000002100 */
[----:B------:R-:W-:Y:S01]  /*17bb0*/  ISETP.GE.U32.AND P3, PT, R0, 0x7fffff51, PT ;  /* 0x7fffff510000780c */ /* 0x000fe20003f66070 */
[----:B------:R-:W-:Y:S02]  /*17bc0*/  IMAD.MOV.U32 R0, RZ, RZ, c[0x0][0x180] ;  /* 0x00006000ff007624 */ /* 0x000fe400078e00ff */
[----:B------:R-:W-:Y:S01]  /*17bd0*/  IMAD.SHL.U32 R3, R3, 0x4, RZ ;  /* 0x0000000403037824 */ /* 0x000fe200078e00ff */
[----:B-1----:R-:W-:-:S05]  /*17be0*/  LOP3.LUT R252, R252, 0x7f, RZ, 0xc0, !PT ;  /* 0x0000007ffcfc7812 */ /* 0x002fca00078ec0ff */
[----:B------:R-:W-:-:S05]  /*17bf0*/  IMAD.SHL.U32 R252, R252, 0x4, RZ ;  /* 0x00000004fcfc7824 */ /* 0x000fca00078e00ff */
[----:B------:R-:W-:-:S05]  /*17c00*/  LOP3.LUT R252, R252, 0x60, RZ, 0x3c, !PT ;  /* 0x00000060fcfc7812 */ /* 0x000fca00078e3cff */
[----:B------:R1:W-:Y:S01]  /*17c10*/  LDGSTS.E [R252+0x4ce00], [R238.64], !P1 ;  /* 0x4ce00000eefc7fae */ /* 0x0003e2000c921844 */
[----:B------:R-:W-:Y:S01]  /*17c20*/  IADD3 R0, R0, -0x74, RZ ;  /* 0xffffff8c00007810 */ /* 0x000fe20007ffe0ff */
[----:B-1----:R-:W-:-:S04]  /*17c30*/  IMAD.MOV.U32 R252, RZ, RZ, c[0x0][0x188] ;  /* 0x00006200fffc7624 */ /* 0x002fc800078e00ff */
[----:B------:R-:W-:Y:S01]  /*17c40*/  IMAD.SHL.U32 R252, R252, 0x40, RZ ;  /* 0x00000040fcfc7824 */ /* 0x000fe200078e00ff */
[----:B------:R-:W-:Y:S01]  /*17c50*/  ISETP.GE.U32.AND P0, PT, R0, 0x7fffff4d, PT ;  /* 0x7fffff4d0000780c */ /* 0x000fe20003f06070 */
[----:B------:R-:W-:Y:S02]  /*17c60*/  IMAD.MOV.U32 R0, RZ, RZ, c[0x0][0x180] ;  /* 0x00006000ff007624 */ /* 0x000fe400078e00ff */
[----:B-----5:R-:W-:Y:S01]  /*17c70*/  IMAD.WIDE R246, R252, 0x4, R246 ;  /* 0x00000004fcf67825 */ /* 0x020fe200078e02f6 */
[----:B------:R-:W-:Y:S01]  /*17c80*/  LOP3.LUT R252, R3, 0x60, RZ, 0x3c, !PT ;  /* 0x0000006003fc7812 */ /* 0x000fe200078e3cff */
[----:B------:R1:W-:Y:S01]  /*17c90*/  STL.64 [R1+0x80], R238 ;  /* 0x000080ee01007387 */ /* 0x0003e20000100a00 */
[----:B------:R-:W-:Y:S01]  /*17ca0*/  IADD3 R0, R0, -0x78, RZ ;  /* 0xffffff8800007810 */ /* 0x000fe20007ffe0ff */
[----:B------:R-:W-:Y:S02]  /*17cb0*/  IMAD.MOV.U32 R3, RZ, RZ, c[0x0][0x18c] ;  /* 0x00006300ff037624 */ /* 0x000fe400078e00ff */
[----:B------:R4:W-:Y:S01]  /*17cc0*/  LDGSTS.E [R252+0x4d600], [R246.64], !P2 ;  /* 0x4d600000f6fc7fae */ /* 0x0009e2000d121844 */
[----:B------:R-:W-:Y:S01]  /*17cd0*/  ISETP.GE.U32.AND P4, PT, R0, 0x7fffff49, PT ;  /* 0x7fffff490000780c */ /* 0x000fe20003f86070 */
[----:B------:R-:W-:-:S02]  /*17ce0*/  IMAD.SHL.U32 R3, R3, 0x40, RZ ;  /* 0x0000004003037824 */ /* 0x000fc400078e00ff */
[----:B-1----:R-:W5:Y:S01]  /*17cf0*/  LDL.LU.64 R238, [R1+0x1420] ;  /* 0x0014200001ee7983 */ /* 0x002f620000300a00 */
[----:B----4-:R-:W-:-:S03]  /*17d00*/  IMAD.MOV.U32 R252, RZ, RZ, c[0x0][0x188] ;  /* 0x00006200fffc7624 */ /* 0x010fc600078e00ff */
[----:B------:R1:W-:Y:S01]  /*17d10*/  STL.64 [R1+0x60], R246 ;  /* 0x000060f601007387 */ /* 0x0003e20000100a00 */
[----:B------:R-:W-:-:S04]  /*17d20*/  IMAD.SHL.U32 R252, R252, 0x40, RZ ;  /* 0x00000040fcfc7824 */ /* 0x000fc800078e00ff */
[C---:B------:R-:W-:Y:S01]  /*17d30*/  IMAD.WIDE R218, R252.reuse, 0x4, R218 ;  /* 0x00000004fcda7825 */ /* 0x040fe200078e02da */
[----:B-1----:R-:W5:Y:S03]  /*17d40*/  LDL.LU.64 R246, [R1+0x1418] ;  /* 0x0014180001f67983 */ /* 0x002f660000300a00 */
[----:B------:R-:W-:-:S04]  /*17d50*/  IMAD.WIDE R222, R252, 0x4, R222 ;  /* 0x00000004fcde7825 */ /* 0x000fc800078e02de */
[----:B------:R-:W-:Y:S01]  /*17d60*/  IMAD.WIDE R226, R252, 0x4, R226 ;  /* 0x00000004fce27825 */ /* 0x000fe200078e02e2 */
[----:B------:R1:W-:Y:S04]  /*17d70*/  STL.64 [R1+0x40], R218 ;  /* 0x000040da01007387 */ /* 0x0003e80000100a00 */
[----:B------:R1:W-:Y:S01]  /*17d80*/  STL.64 [R1+0x20], R222 ;  /* 0x000020de01007387 */ /* 0x0003e20000100a00 */
[----:B--2---:R-:W-:-:S04]  /*17d90*/  IMAD.WIDE R230, R3, 0x4, R230 ;  /* 0x0000000403e67825 */ /* 0x004fc800078e02e6 */
[----:B---3--:R-:W-:Y:S01]  /*17da0*/  IMAD.WIDE R234, R3, 0x4, R234 ;  /* 0x0000000403ea7825 */ /* 0x008fe200078e02ea */
[----:B------:R-:W-:-:S05]  /*17db0*/  LOP3.LUT R3, R2, 0x60, RZ, 0x3c, !PT ;  /* 0x0000006002037812 */ /* 0x000fca00078e3cff */
[----:B------:R1:W-:Y:S04]  /*17dc0*/  LDGSTS.E [R3+0x4de00], [R218.64], !P3 ;  /* 0x4de00000da037fae */ /* 0x0003e8000d921844 */
[----:B------:R2:W-:Y:S04]  /*17dd0*/  LDGSTS.E [R3+0x4e600], [R222.64], !P0 ;  /* 0x4e600000de037fae */ /* 0x0005e8000c121844 */
[----:B------:R3:W-:Y:S04]  /*17de0*/  LDGSTS.E [R3+0x4ee00], [R226.64], !P4 ;  /* 0x4ee00000e2037fae */ /* 0x0007e8000e121844 */
[----:B-1----:R-:W4:Y:S04]  /*17df0*/  LDL.LU.64 R218, [R1+0x1410] ;  /* 0x0014100001da7983 */ /* 0x002f280000300a00 */
[----:B------:R3:W-:Y:S04]  /*17e00*/  STL.64 [R1], R226 ;  /* 0x000000e201007387 */ /* 0x0007e80000100a00 */
[----:B--2---:R-:W2:Y:S04]  /*17e10*/  LDL.LU.64 R222, [R1+0x1408] ;  /* 0x0014080001de7983 */ /* 0x004ea80000300a00 */
[----:B---3--:R-:W3:Y:S01]  /*17e20*/  LDL.LU.64 R226, [R1+0x1400] ;  /* 0x0014000001e27983 */ /* 0x008ee20000300a00 */
[----:B------:R-:W-:-:S05]  /*17e30*/  IMAD.MOV.U32 R0, RZ, RZ, c[0x0][0x180] ;  /* 0x00006000ff007624 */ /* 0x000fca00078e00ff */
[----:B------:R-:W-:-:S04]  /*17e40*/  IADD3 R0, R0, -0x7c, RZ ;  /* 0xffffff8400007810 */ /* 0x000fc80007ffe0ff */
[----:B------:R-:W-:Y:S01]  /*17e50*/  ISETP.GE.U32.AND P1, PT, R0, 0x7fffff45, PT ;  /* 0x7fffff450000780c */ /* 0x000fe20003f26070 */
[----:B------:R-:W-:-:S05]  /*17e60*/  IMAD.MOV.U32 R0, RZ, RZ, c[0x0][0x180] ;  /* 0x00006000ff007624 */ /* 0x000fca00078e00ff */
[----:B------:R-:W-:-:S04]  /*17e70*/  IADD3 R0, R0, -0x80, RZ ;  /* 0xffffff8000007810 */ /* 0x000fc80007ffe0ff */
[----:B------:R-:W-:Y:S01]  /*17e80*/  ISETP.GE.U32.AND P2, PT, R0, 0x7fffff41, PT ;  /* 0x7fffff410000780c */ /* 0x000fe20003f46070 */
[----:B------:R-:W-:Y:S04]  /*17e90*/  STL [R1+0x13b8], R234 ;  /* 0x0013b8ea01007387 */ /* 0x000fe80000100800 */
[----:B------:R1:W-:Y:S04]  /*17ea0*/  STL [R1+0x13ac], R235 ;  /* 0x0013aceb01007387 */ /* 0x0003e80000100800 */
[----:B------:R-:W-:Y:S04]  /*17eb0*/  STL [R1+0x13b4], R230 ;  /* 0x0013b4e601007387 */ /* 0x000fe80000100800 */
[----:B------:R-:W-:Y:S01]  /*17ec0*/  STL [R1+0x13b0], R231 ;  /* 0x0013b0e701007387 */ /* 0x000fe20000100800 */
[----:B-----5:R-:W-:-:S05]  /*17ed0*/  IMAD.WIDE R238, R252, 0x4, R238 ;  /* 0x00000004fcee7825 */ /* 0x020fca00078e02ee */
[----:B------:R5:W-:Y:S01]  /*17ee0*/  LDGSTS.E [R3+0x4f600], [R238.64], !P1 ;  /* 0x4f600000ee037fae */ /* 0x000be2000c921844 */
[----:B------:R-:W-:-:S05]  /*17ef0*/  IMAD.WIDE R246, R252, 0x4, R246 ;  /* 0x00000004fcf67825 */ /* 0x000fca00078e02f6 */
[----:B------:R5:W-:Y:S04]  /*17f00*/  LDGSTS.E [R3+0x4fe00], [R246.64], !P2 ;  /* 0x4fe00000f6037fae */ /* 0x000be8000d121844 */
[----:B------:R-:W1:Y:S04]  /*17f10*/  S2R R2, SR_TID.X ;  /* 0x0000000000027919 */ /* 0x000e680000002100 */
[----:B------:R-:W0:Y:S01]  /*17f20*/  LDGDEPBAR ;  /* 0x00000000000079af */ /* 0x000e220000000000 */
[----:B-----5:R-:W-:-:S04]  /*17f30*/  IMAD.MOV.U32 R3, RZ, RZ, c[0x0][0x18c] ;  /* 0x00006300ff037624 */ /* 0x020fc800078e00ff */
[----:B------:R-:W-:-:S04]  /*17f40*/  IMAD.SHL.U32 R3, R3, 0x40, RZ ;  /* 0x0000004003037824 */ /* 0x000fc800078e00ff */
[----:B------:R-:W-:-:S04]  /*17f50*/  IMAD.WIDE R214, R3, 0x4, R214 ;  /* 0x0000000403d67825 */ /* 0x000fc800078e02d6 */
        /* <DEDUP_REMOVED lines=23> */
[----:B----4-:R-:W-:-:S04]  /*180d0*/  IMAD.WIDE R218, R3, 0x4, R218 ;  /* 0x0000000403da7825 */ /* 0x010fc800078e02da */
[----:B--2---:R-:W-:-:S04]  /*180e0*/  IMAD.WIDE R222, R3, 0x4, R222 ;  /* 0x0000000403de7825 */ /* 0x004fc800078e02de */
[----:B---3--:R-:W-:-:S05]  /*180f0*/  IMAD.WIDE R226, R3, 0x4, R226 ;  /* 0x0000000403e27825 */ /* 0x008fca00078e02e2 */
[----:B------:R-:W-:Y:S04]  /*18100*/  STL [R1+0x13a0], R226 ;  /* 0x0013a0e201007387 */ /* 0x000fe80000100800 */
[----:B------:R-:W-:Y:S04]  /*18110*/  STL [R1+0x139c], R227 ;  /* 0x00139ce301007387 */ /* 0x000fe80000100800 */
[----:B------:R-:W-:Y:S04]  /*18120*/  STL [R1+0x13a8], R222 ;  /* 0x0013a8de01007387 */ /* 0x000fe80000100800 */
[----:B------:R-:W-:Y:S04]  /*18130*/  STL [R1+0x13a4], R223 ;  /* 0x0013a4df01007387 */ /* 0x000fe80000100800 */
[----:B------:R-:W-:Y:S04]  /*18140*/  STL [R1+0x1390], R218 ;  /* 0x001390da01007387 */ /* 0x000fe80000100800 */
[----:B------:R2:W-:Y:S04]  /*18150*/  STL [R1+0x138c], R219 ;  /* 0x00138cdb01007387 */ /* 0x0005e80000100800 */
[----:B------:R-:W-:Y:S04]  /*18160*/  STL [R1+0x1398], R214 ;  /* 0x001398d601007387 */ /* 0x000fe80000100800 */
[----:B------:R-:W-:Y:S04]  /*18170*/  STL [R1+0x1394], R215 ;  /* 0x001394d701007387 */ /* 0x000fe80000100800 */
        /* <DEDUP_REMOVED lines=37> */
[----:B------:R-:W-:Y:S01]  /*183d0*/  STL [R1+0x12ec], R139 ;  /* 0x0012ec8b01007387 */ /* 0x000fe20000100800 */
[----:B------:R-:W-:-:S03]  /*183e0*/  IMAD.WIDE R118, R3, 0x4, R118 ;  /* 0x0000000403767825 */ /* 0x000fc600078e0276 */
        /* <DEDUP_REMOVED lines=80> */
[----:B-1----:R-:W-:-:S03]  /*188f0*/  SHF.R.S32.HI R0, RZ, 0x6, R2 ;  /* 0x00000006ff007819 */ /* 0x002fc60000011402 */
[----:B------:R-:W-:Y:S01]  /*18900*/  STL [R1+0x1210], R26 ;  /* 0x0012101a01007387 */ /* 0x000fe20000100800 */
[----:B------:R-:W-:-:S03]  /*18910*/  IMAD.WIDE R18, R3, 0x4, R18 ;  /* 0x0000000403127825 */ /* 0x000fc600078e0212 */
[----:B------:R-:W-:Y:S01]  /*18920*/  STL [R1+0x120c], R27 ;  /* 0x00120c1b01007387 */ /* 0x000fe20000100800 */
[----:B------:R-:W-:-:S03]  /*18930*/  LOP3.LUT R2, R2, 0x3f, RZ, 0xc0, !PT ;  /* 0x0000003f02027812 */ /* 0x000fc600078ec0ff */
[----:B------:R-:W-:Y:S01]  /*18940*/  STL [R1+0x1218], R24 ;  /* 0x0012181801007387 */ /* 0x000fe20000100800 */
[----:B------:R-:W-:-:S03]  /*18950*/  IMAD.WIDE R16, R3, 0x4, R16 ;  /* 0x0000000403107825 */ /* 0x000fc600078e0210 */
[----:B------:R-:W-:Y:S01]  /*18960*/  STL [R1+0x1214], R25 ;  /* 0x0012141901007387 */ /* 0x000fe20000100800 */
[----:B------:R-:W-:-:S03]  /*18970*/  IMAD.WIDE R14, R3, 0x4, R14 ;  /* 0x00000004030e7825 */ /* 0x000fc600078e020e */
[----:B------:R-:W-:Y:S04]  /*18980*/  STL [R1+0x1200], R22 ;  /* 0x0012001601007387 */ /* 0x000fe80000100800 */
[----:B------:R-:W-:Y:S01]  /*18990*/  STL [R1+0x11fc], R23 ;  /* 0x0011fc1701007387 */ /* 0x000fe20000100800 */
[----:B------:R-:W-:-:S03]  /*189a0*/  SGXT R0, R0, 0x1 ;  /* 0x000000010000781a */ /* 0x000fc60000000200 */
[----:B------:R-:W-:Y:S01]  /*189b0*/  STL [R1+0x1208], R20 ;  /* 0x0012081401007387 */ /* 0x000fe20000100800 */
[----:B------:R-:W-:-:S03]  /*189c0*/  IMAD.SHL.U32 R2, R2, 0x4, RZ ;  /* 0x0000000402027824 */ /* 0x000fc600078e00ff */
[----:B------:R-:W-:Y:S01]  /*189d0*/  STL [R1+0x1204], R21 ;  /* 0x0012041501007387 */ /* 0x000fe20000100800 */
[----:B------:R-:W-:-:S03]  /*189e0*/  IMAD.WIDE R12, R3, 0x4, R12 ;  /* 0x00000004030c7825 */ /* 0x000fc600078e020c */
[----:B------:R-:W-:Y:S01]  /*189f0*/  STL [R1+0x11f0], R18 ;  /* 0x0011f01201007387 */ /* 0x000fe20000100800 */
[----:B------:R-:W-:-:S03]  /*18a00*/  IMAD.WIDE R10, R3, 0x4, R10 ;  /* 0x00000004030a7825 */ /* 0x000fc600078e020a */
[----:B------:R-:W-:Y:S01]  /*18a10*/  STL [R1+0x11ec], R19 ;  /* 0x0011ec1301007387 */ /* 0x000fe20000100800 */
[----:B------:R-:W-:-:S03]  /*18a20*/  IMAD.WIDE R8, R3, 0x4, R8 ;  /* 0x0000000403087825 */ /* 0x000fc600078e0208 */
[----:B------:R-:W-:Y:S01]  /*18a30*/  STL [R1+0x11f8], R16 ;  /* 0x0011f81001007387 */ /* 0x000fe20000100800 */
[----:B------:R-:W-:-:S03]  /*18a40*/  LOP3.LUT R2, R2, 0x110, R0, 0x78, !PT ;  /* 0x0000011002027812 */ /* 0x000fc600078e7800 */
[----:B------:R-:W-:Y:S01]  /*18a50*/  STL [R1+0x11f4], R17 ;  /* 0x0011f41101007387 */ /* 0x000fe20000100800 */
[----:B------:R-:W-:-:S03]  /*18a60*/  IMAD.WIDE R6, R3, 0x4, R6 ;  /* 0x0000000403067825 */ /* 0x000fc600078e0206 */
[----:B------:R-:W-:Y:S04]  /*18a70*/  STL [R1+0x11e0], R14 ;  /* 0x0011e00e01007387 */ /* 0x000fe80000100800 */
[----:B------:R-:W-:Y:S01]  /*18a80*/  STL [R1+0x11dc], R15 ;  /* 0x0011dc0f01007387 */ /* 0x000fe20000100800 */
[----:B------:R-:W-:-:S03]  /*18a90*/  IMAD.WIDE R4, R3, 0x4, R4 ;  /* 0x0000000403047825 */ /* 0x000fc600078e0204 */
[----:B------:R-:W-:Y:S04]  /*18aa0*/  STL [R1+0x11e8], R12 ;  /* 0x0011e80c01007387 */ /* 0x000fe80000100800 */
[----:B------:R-:W1:Y:S04]  /*18ab0*/  S2R R0, SR_TID.X ;  /* 0x0000000000007919 */ /* 0x000e680000002100 */
        /* <DEDUP_REMOVED lines=9> */
[----:B------:R4:W-:Y:S01]  /*18b50*/  STL [R1+0x11bc], R7 ;  /* 0x0011bc0701007387 */ /* 0x0009e20000100800 */
[----:B------:R-:W-:-:S03]  /*18b60*/  IMAD.WIDE R220, R3, 0x4, R220 ;  /* 0x0000000403dc7825 */ /* 0x000fc600078e02dc */
[----:B------:R-:W-:Y:S04]  /*18b70*/  STL [R1+0x11c8], R4 ;  /* 0x0011c80401007387 */ /* 0x000fe80000100800 */
[----:B------:R5:W-:Y:S01]  /*18b80*/  STL [R1+0x11c4], R5 ;  /* 0x0011c40501007387 */ /* 0x000be20000100800 */
        /* <DEDUP_REMOVED lines=22> */
[----:B------:R1:W-:Y:S04]  /*18cf0*/  LDGSTS.E [R2+0x20000], [R234.64], P5 ;  /* 0x20000000ea027fae */ /* 0x0003e8000a921844 */
[----:B------:R-:W-:Y:S04]  /*18d00*/  STL [R1+0x1188], R204 ;  /* 0x001188cc01007387 */ /* 0x000fe80000100800 */
[----:B------:R-:W-:Y:S01]  /*18d10*/  STL [R1+0x1184], R205 ;  /* 0x001184cd01007387 */ /* 0x000fe20000100800 */
[----:B-1----:R-:W-:-:S03]  /*18d20*/  SHF.R.S32.HI R2, RZ, 0x6, R0 ;  /* 0x00000006ff027819 */ /* 0x002fc60000011400 */
[----:B------:R-:W-:Y:S01]  /*18d30*/  STL [R1+0x1170], R200 ;  /* 0x001170c801007387 */ /* 0x000fe20000100800 */
[----:B------:R-:W-:Y:S01]  /*18d40*/  LOP3.LUT R0, R0, 0x3f, RZ, 0xc0, !PT ;  /* 0x0000003f00007812 */ /* 0x000fe200078ec0ff */
[----:B------:R-:W-:Y:S02]  /*18d50*/  IMAD.WIDE R184, R3, 0x4, R184 ;  /* 0x0000000403b87825 */ /* 0x000fe400078e02b8 */
[----:B------:R-:W-:Y:S04]  /*18d60*/  STL [R1+0x116c], R201 ;  /* 0x00116cc901007387 */ /* 0x000fe80000100800 */
[----:B------:R-:W-:Y:S01]  /*18d70*/  STL [R1+0x1178], R196 ;  /* 0x001178c401007387 */ /* 0x000fe20000100800 */
[----:B------:R-:W-:-:S03]  /*18d80*/  IMAD.SHL.U32 R235, R0, 0x4, RZ ;  /* 0x0000000400eb7824 */ /* 0x000fc600078e00ff */
[----:B------:R-:W-:Y:S01]  /*18d90*/  STL [R1+0x1174], R197 ;  /* 0x001174c501007387 */ /* 0x000fe20000100800 */
[C---:B------:R-:W-:Y:S01]  /*18da0*/  IMAD.WIDE R180, R3.reuse, 0x4, R180 ;  /* 0x0000000403b47825 */ /* 0x040fe200078e02b4 */
[----:B------:R-:W-:Y:S02]  /*18db0*/  SGXT R2, R2, 0x1 ;  /* 0x000000010202781a */ /* 0x000fe40000000200 */
        /* <DEDUP_REMOVED lines=18> */
[----:B------:R1:W-:Y:S04]  /*18ee0*/  LDGSTS.E [R235+0x20800], [R230.64], P5 ;  /* 0x20800000e6eb7fae */ /* 0x0003e8000a921844 */
[----:B------:R-:W-:Y:S01]  /*18ef0*/  STL [R1+0x1144], R173 ;  /* 0x001144ad01007387 */ /* 0x000fe20000100800 */
[----:B------:R-:W-:-:S03]  /*18f00*/  IMAD.WIDE R152, R3, 0x4, R152 ;  /* 0x0000000403987825 */ /* 0x000fc600078e0298 */
[----:B------:R1:W-:Y:S04]  /*18f10*/  LDGSTS.E [R235+0x21000], [R226.64], P5 ;  /* 0x21000000e2eb7fae */ /* 0x0003e8000a921844 */
        /* <DEDUP_REMOVED lines=145> */
[----:B--2---:R-:W4:Y:S04]  /*19830*/  LDL.LU.64 R218, [R1+0x1b8] ;  /* 0x0001b80001da7983 */ /* 0x004f280000300a00 */
[----:B------:R1:W-:Y:S04]  /*19840*/  LDGSTS.E [R235+0x3f800], [R4.64], P5 ;  /* 0x3f80000004eb7fae */ /* 0x0003e8000a921844 */
[----:B-1----:R-:W5:Y:S01]  /*19850*/  LDL.LU.64 R234, [R1+0x1c0] ;  /* 0x0001c00001ea7983 */ /* 0x002f620000300a00 */
[----:B------:R-:W-:-:S04]  /*19860*/  IMAD.WIDE R48, R3, 0x4, R48 ;  /* 0x0000000403307825 */ /* 0x000fc800078e0230 */
[----:B------:R-:W-:Y:S01]  /*19870*/  IMAD.WIDE R44, R3, 0x4, R44 ;  /* 0x00000004032c7825 */ /* 0x000fe200078e022c */
[----:B------:R-:W-:Y:S04]  /*19880*/  STL [R1+0x1040], R48 ;  /* 0x0010403001007387 */ /* 0x000fe80000100800 */
[----:B------:R-:W-:Y:S04]  /*19890*/  STL [R1+0x103c], R49 ;  /* 0x00103c3101007387 */ /* 0x000fe80000100800 */
[----:B------:R-:W-:Y:S04]  /*198a0*/  STL [R1+0x1048], R44 ;  /* 0x0010482c01007387 */ /* 0x000fe80000100800 */
[----:B------:R-:W-:Y:S04]  /*198b0*/  STL [R1+0x1044], R45 ;  /* 0x0010442d01007387 */ /* 0x000fe80000100800 */
[----:B------:R-:W2:Y:S04]  /*198c0*/  LDL.LU.64 R222, [R1+0x1c8] ;  /* 0x0001c80001de7983 */ /* 0x000ea80000300a00 */
[----:B------:R-:W2:Y:S04]  /*198d0*/  LDL.LU.64 R226, [R1+0x1d0] ;  /* 0x0001d00001e27983 */ /* 0x000ea80000300a00 */
[----:B------:R-:W1:Y:S02]  /*198e0*/  S2R R0, SR_TID.X ;  /* 0x0000000000007919 */ /* 0x000e640000002100 */
[----:B-1----:R-:W-:-:S02]  /*198f0*/  SHF.R.S32.HI R2, RZ, 0x6, R0 ;  /* 0x00000006ff027819 */ /* 0x002fc40000011400 */
[----:B------:R-:W-:Y:S02]  /*19900*/  LOP3.LUT R0, R0, 0x3f, RZ, 0xc0, !PT ;  /* 0x0000003f00007812 */ /* 0x000fe400078ec0ff */
[----:B------:R-:W-:-:S03]  /*19910*/  SGXT R2, R2, 0x1 ;  /* 0x000000010202781a */ /* 0x000fc60000000200 */
[----:B------:R-:W-:-:S05]  /*19920*/  IMAD.SHL.U32 R231, R0, 0x4, RZ ;  /* 0x0000000400e77824 */ /* 0x000fca00078e00ff */
[----:B------:R-:W-:-:S04]  /*19930*/  LOP3.LUT R231, R231, 0x110, R2, 0x78, !PT ;  /* 0x00000110e7e77812 */ /* 0x000fc800078e7802 */
[----:B------:R-:W-:-:S05]  /*19940*/  LOP3.LUT R231, R231, 0x20, RZ, 0x3c, !PT ;  /* 0x00000020e7e77812 */ /* 0x000fca00078e3cff */
[----:B------:R1:W-:Y:S04]  /*19950*/  LDGSTS.E [R231+0x20200], [R232.64], P5 ;  /* 0x20200000e8e77fae */ /* 0x0003e8000a921844 */
[----:B------:R1:W-:Y:S04]  /*19960*/  LDGSTS.E [R231+0x20a00], [R228.64], P5 ;  /* 0x20a00000e4e77fae */ /* 0x0003e8000a921844 */
[----:B------:R1:W-:Y:S04]  /*19970*/  LDGSTS.E [R231+0x21200], [R224.64], P5 ;  /* 0x21200000e0e77fae */ /* 0x0003e8000a921844 */
[----:B------:R1:W-:Y:S04]  /*19980*/  LDGSTS.E [R231+0x21a00], [R220.64], P5 ;  /* 0x21a00000dce77fae */ /* 0x0003e8000a921844 */
[----:B------:R1:W-:Y:S04]  /*19990*/  LDGSTS.E [R231+0x22200], [R216.64], P5 ;  /* 0x22200000d8e77fae */ /* 0x0003e8000a921844 */
[----:B------:R1:W-:Y:S01]  /*199a0*/  LDGSTS.E [R231+0x22a00], [R212.64], P5 ;  /* 0x22a00000d4e77fae */ /* 0x0003e2000a921844 */
[----:B------:R-:W-:-:S03]  /*199b0*/  IMAD.WIDE R40, R3, 0x4, R40 ;  /* 0x0000000403287825 */ /* 0x000fc600078e0228 */
[----:B------:R1:W-:Y:S04]  /*199c0*/  LDGSTS.E [R231+0x23200], [R208.64], P5 ;  /* 0x23200000d0e77fae */ /* 0x0003e8000a921844 */
[----:B------:R1:W-:Y:S01]  /*199d0*/  LDGSTS.E [R231+0x23a00], [R204.64], P5 ;  /* 0x23a00000cce77fae */ /* 0x0003e2000a921844 */
[----:B------:R-:W-:-:S03]  /*199e0*/  IMAD.WIDE R36, R3, 0x4, R36 ;  /* 0x0000000403247825 */ /* 0x000fc600078e0224 */
        /* <DEDUP_REMOVED lines=17> */
[----:B---3--:R-:W3:Y:S04]  /*19b00*/  LDL.LU.64 R202, [R1+0x1d8] ;  /* 0x0001d80001ca7983 */ /* 0x008ee80000300a00 */
[----:B------:R1:W-:Y:S04]  /*19b10*/  LDGSTS.E [R231+0x29a00], [R156.64], P5 ;  /* 0x29a000009ce77fae */ /* 0x0003e8000a921844 */
[----:B------:R1:W-:Y:S04]  /*19b20*/  LDGSTS.E [R231+0x2a200], [R152.64], P5 ;  /* 0x2a20000098e77fae */ /* 0x0003e8000a921844 */
[----:B------:R1:W-:Y:S04]  /*19b30*/  LDGSTS.E [R231+0x2aa00], [R148.64], P5 ;  /* 0x2aa0000094e77fae */ /* 0x0003e8000a921844 */
[----:B------:R-:W3:Y:S04]  /*19b40*/  LDL.LU.64 R206, [R1+0x1e0] ;  /* 0x0001e00001ce7983 */ /* 0x000ee80000300a00 */
[----:B------:R1:W-:Y:S04]  /*19b50*/  LDGSTS.E [R231+0x2b200], [R144.64], P5 ;  /* 0x2b20000090e77fae */ /* 0x0003e8000a921844 */
[----:B------:R-:W-:Y:S04]  /*19b60*/  STL [R1+0xee0], R32 ;  /* 0x000ee02001007387 */ /* 0x000fe80000100800 */
[----:B------:R1:W-:Y:S04]  /*19b70*/  LDGSTS.E [R231+0x2ba00], [R140.64], P5 ;  /* 0x2ba000008ce77fae */ /* 0x0003e8000a921844 */
[----:B------:R-:W-:Y:S04]  /*19b80*/  STL [R1+0xedc], R33 ;  /* 0x000edc2101007387 */ /* 0x000fe80000100800 */
[----:B------:R1:W-:Y:S04]  /*19b90*/  LDGSTS.E [R231+0x2c200], [R136.64], P5 ;  /* 0x2c20000088e77fae */ /* 0x0003e8000a921844 */
[----:B------:R-:W-:Y:S04]  /*19ba0*/  STL [R1+0xef8], R28 ;  /* 0x000ef81c01007387 */ /* 0x000fe80000100800 */
[----:B------:R1:W-:Y:S04]  /*19bb0*/  LDGSTS.E [R231+0x2ca00], [R132.64], P5 ;  /* 0x2ca0000084e77fae */ /* 0x0003e8000a921844 */
[----:B------:R-:W3:Y:S04]  /*19bc0*/  LDL.LU.64 R210, [R1+0x1e8] ;  /* 0x0001e80001d27983 */ /* 0x000ee80000300a00 */
[----:B------:R1:W-:Y:S04]  /*19bd0*/  LDGSTS.E [R231+0x2d200], [R128.64], P5 ;  /* 0x2d20000080e77fae */ /* 0x0003e8000a921844 */
[----:B------:R1:W-:Y:S04]  /*19be0*/  LDGSTS.E [R231+0x2da00], [R124.64], P5 ;  /* 0x2da000007ce77fae */ /* 0x0003e8000a921844 */
[----:B------:R1:W-:Y:S04]  /*19bf0*/  LDGSTS.E [R231+0x2e200], [R120.64], P5 ;  /* 0x2e20000078e77fae */ /* 0x0003e8000a921844 */
[----:B------:R1:W-:Y:S04]  /*19c00*/  LDGSTS.E [R231+0x2ea00], [R116.64], P5 ;  /* 0x2ea0000074e77fae */ /* 0x0003e8000a921844 */
[----:B------:R1:W-:Y:S04]  /*19c10*/  LDGSTS.E [R231+0x2f200], [R112.64], P5 ;  /* 0x2f20000070e77fae */ /* 0x0003e8000a921844 */
[----:B------:R-:W3:Y:S04]  /*19c20*/  LDL.LU.64 R214, [R1+0x1f0] ;  /* 0x0001f00001d67983 */ /* 0x000ee80000300a00 */
[----:B------:R1:W-:Y:S04]  /*19c30*/  LDGSTS.E [R231+0x2fa00], [R108.64], P5 ;  /* 0x2fa000006ce77fae */ /* 0x0003e8000a921844 */
[----:B------:R1:W-:Y:S04]  /*19c40*/  LDGSTS.E [R231+0x30200], [R104.64], P5 ;  /* 0x3020000068e77fae */ /* 0x0003e8000a921844 */
[----:B------:R1:W-:Y:S04]  /*19c50*/  LDGSTS.E [R231+0x30a00], [R100.64], P5 ;  /* 0x30a0000064e77fae */ /* 0x0003e8000a921844 */
[----:B------:R-:W-:Y:S04]  /*19c60*/  STL [R1+0xef4], R29 ;  /* 0x000ef41d01007387 */ /* 0x000fe80000100800 */
[----:B------:R1:W-:Y:S04]  /*19c70*/  LDGSTS.E [R231+0x31200], [R96.64], P5 ;  /* 0x3120000060e77fae */ /* 0x0003e8000a921844 */
[----:B------:R1:W-:Y:S04]  /*19c80*/  LDGSTS.E [R231+0x31a00], [R92.64], P5 ;  /* 0x31a000005ce77fae */ /* 0x0003e8000a921844 */
[----:B------:R1:W-:Y:S04]  /*19c90*/  LDGSTS.E [R231+0x32200], [R88.64], P5 ;  /* 0x3220000058e77fae */ /* 0x0003e8000a921844 */
[----:B------:R1:W-:Y:S04]  /*19ca0*/  LDGSTS.E [R231+0x32a00], [R84.64], P5 ;  /* 0x32a0000054e77fae */ /* 0x0003e8000a921844 */
[----:B------:R1:W-:Y:S04]  /*19cb0*/  LDGSTS.E [R231+0x33200], [R80.64], P5 ;  /* 0x3320000050e77fae */ /* 0x0003e8000a921844 */
[----:B------:R1:W-:Y:S04]  /*19cc0*/  LDGSTS.E [R231+0x33a00], [R76.64], P5 ;  /* 0x33a000004ce77fae */ /* 0x0003e8000a921844 */
[----:B------:R1:W-:Y:S01]  /*19cd0*/  LDGSTS.E [R231+0x34200], [R72.64], P5 ;  /* 0x3420000048e77fae */ /* 0x0003e2000a921844 */
[----:B----4-:R-:W-:-:S03]  /*19ce0*/  IMAD.WIDE R6, R3, 0x4, R218 ;  /* 0x0000000403067825 */ /* 0x010fc600078e02da */
[----:B------:R1:W-:Y:S04]  /*19cf0*/  LDGSTS.E [R231+0x34a00], [R68.64], P5 ;  /* 0x34a0000044e77fae */ /* 0x0003e8000a921844 */
[----:B------:R-:W-:Y:S04]  /*19d00*/  STL [R1+0xf10], R6 ;  /* 0x000f100601007387 */ /* 0x000fe80000100800 */
[----:B------:R2:W-:Y:S04]  /*19d10*/  STL [R1+0xf0c], R7 ;  /* 0x000f0c0701007387 */ /* 0x0005e80000100800 */
[----:B------:R1:W-:Y:S01]  /*19d20*/  LDGSTS.E [R231+0x35200], [R64.64], P5 ;  /* 0x3520000040e77fae */ /* 0x0003e2000a921844 */
[----:B-----5:R-:W-:-:S03]  /*19d30*/  IMAD.WIDE R4, R3, 0x4, R234 ;  /* 0x0000000403047825 */ /* 0x020fc600078e02ea */
[----:B------:R1:W-:Y:S04]  /*19d40*/  LDGSTS.E [R231+0x35a00], [R60.64], P5 ;  /* 0x35a000003ce77fae */ /* 0x0003e8000a921844 */
[----:B------:R-:W-:Y:S04]  /*19d50*/  STL [R1+0xf80], R4 ;  /* 0x000f800401007387 */ /* 0x000fe80000100800 */
[----:B------:R-:W4:Y:S04]  /*19d60*/  LDL.LU.64 R218, [R1+0x1f8] ;  /* 0x0001f80001da7983 */ /* 0x000f280000300a00 */
[----:B------:R-:W5:Y:S04]  /*19d70*/  LDL.LU.64 R234, [R1+0x200] ;  /* 0x0002000001ea7983 */ /* 0x000f680000300a00 */
        /* <DEDUP_REMOVED lines=10> */
[----:B------:R1:W-:Y:S01]  /*19e20*/  STL [R1+0xf7c], R5 ;  /* 0x000f7c0501007387 */ /* 0x0003e20000100800 */
[----:B--2---:R-:W-:-:S04]  /*19e30*/  IMAD.WIDE R6, R3, 0x4, R222 ;  /* 0x0000000403067825 */ /* 0x004fc800078e02de */
[C---:B-1----:R-:W-:Y:S01]  /*19e40*/  IMAD.WIDE R4, R3.reuse, 0x4, R226 ;  /* 0x0000000403047825 */ /* 0x042fe200078e02e2 */
[----:B------:R-:W-:Y:S04]  /*19e50*/  STL [R1+0xf90], R6 ;  /* 0x000f900601007387 */ /* 0x000fe80000100800 */
[----:B------:R3:W-:Y:S04]  /*19e60*/  STL [R1+0xf8c], R7 ;  /* 0x000f8c0701007387 */ /* 0x0007e80000100800 */
[----:B------:R-:W-:Y:S04]  /*19e70*/  STL [R1+0xfe8], R4 ;  /* 0x000fe80401007387 */ /* 0x000fe80000100800 */
[----:B------:R-:W4:Y:S04]  /*19e80*/  LDL.LU.64 R222, [R1+0x208] ;  /* 0x0002080001de7983 */ /* 0x000f280000300a00 */
[----:B------:R-:W4:Y:S04]  /*19e90*/  LDL.LU.64 R226, [R1+0x210] ;  /* 0x0002100001e27983 */ /* 0x000f280000300a00 */
[----:B------:R3:W-:Y:S04]  /*19ea0*/  LDGSTS.E [R231+0x3b200], [R6.64], P5 ;  /* 0x3b20000006e77fae */ /* 0x0007e8000a921844 */
[----:B------:R1:W-:Y:S04]  /*19eb0*/  LDGSTS.E [R231+0x3ba00], [R4.64], P5 ;  /* 0x3ba0000004e77fae */ /* 0x0003e8000a921844 */
[----:B------:R1:W-:Y:S01]  /*19ec0*/  STL [R1+0xfd8], R5 ;  /* 0x000fd80501007387 */ /* 0x0003e20000100800 */
[----:B---3--:R-:W-:-:S05]  /*19ed0*/  IMAD.WIDE R6, R3, 0x4, R202 ;  /* 0x0000000403067825 */ /* 0x008fca00078e02ca */
[----:B------:R-:W-:Y:S04]  /*19ee0*/  STL [R1+0xff0], R6 ;  /* 0x000ff00601007387 */ /* 0x000fe80000100800 */
[----:B------:R3:W-:Y:S04]  /*19ef0*/  LDGSTS.E [R231+0x3c200], [R6.64], P5 ;  /* 0x3c20000006e77fae */ /* 0x0007e8000a921844 */
[----:B------:R3:W-:Y:S01]  /*19f00*/  STL [R1+0xfec], R7 ;  /* 0x000fec0701007387 */ /* 0x0007e20000100800 */
[----:B-1----:R-:W-:-:S05]  /*19f10*/  IMAD.WIDE R4, R3, 0x4, R206 ;  /* 0x0000000403047825 */ /* 0x002fca00078e02ce */
[----:B------:R-:W-:Y:S04]  /*19f20*/  STL [R1+0xff8], R4 ;  /* 0x000ff80401007387 */ /* 0x000fe80000100800 */
[----:B------:R1:W-:Y:S04]  /*19f30*/  STL [R1+0xff4], R5 ;  /* 0x000ff40501007387 */ /* 0x0003e80000100800 */
[----:B------:R1:W-:Y:S04]  /*19f40*/  LDGSTS.E [R231+0x3ca00], [R4.64], P5 ;  /* 0x3ca0000004e77fae */ /* 0x0003e8000a921844 */
[----:B------:R-:W2:Y:S01]  /*19f50*/  LDL.LU.64 R206, [R1+0x218] ;  /* 0x0002180001ce7983 */ /* 0x000ea20000300a00 */
[----:B---3--:R-:W-:-:S05]  /*19f60*/  IMAD.WIDE R6, R3, 0x4, R210 ;  /* 0x0000000403067825 */ /* 0x008fca00078e02d2 */
[----:B------:R-:W-:Y:S04]  /*19f70*/  STL [R1+0x1000], R6 ;  /* 0x0010000601007387 */ /* 0x000fe80000100800 */
[----:B------:R4:W-:Y:S01]  /*19f80*/  LDGSTS.E [R231+0x3d200], [R6.64], P5 ;  /* 0x3d20000006e77fae */ /* 0x0009e2000a921844 */
[----:B-1----:R-:W-:-:S03]  /*19f90*/  IMAD.WIDE R4, R3, 0x4, R214 ;  /* 0x0000000403047825 */ /* 0x002fc600078e02d6 */
[----:B------:R-:W3:Y:S04]  /*19fa0*/  LDL.LU.64 R214, [R1+0x220] ;  /* 0x0002200001d67983 */ /* 0x000ee80000300a00 */
[----:B------:R-:W-:Y:S04]  /*19fb0*/  STL [R1+0xffc], R7 ;  /* 0x000ffc0701007387 */ /* 0x000fe80000100800 */
[----:B------:R-:W-:Y:S04]  /*19fc0*/  STL [R1+0x1008], R4 ;  /* 0x0010080401007387 */ /* 0x000fe80000100800 */
[----:B------:R5:W-:Y:S04]  /*19fd0*/  LDGSTS.E [R231+0x3da00], [R4.64], P5 ;  /* 0x3da0000004e77fae */ /* 0x000be8000a921844 */
[----:B------:R5:W-:Y:S02]  /*19fe0*/  STL [R1+0x1004], R5 ;  /* 0x0010040501007387 */ /* 0x000be40000100800 */
[----:B-----5:R-:W-:-:S02]  /*19ff0*/  IMAD.WIDE R4, R3, 0x4, R234 ;  /* 0x0000000403047825 */ /* 0x020fc400078e02ea */
[----:B------:R-:W5:Y:S02]  /*1a000*/  LDL.LU.64 R234, [R1+0x228] ;  /* 0x0002280001ea7983 */ /* 0x000f640000300a00 */
[----:B----4-:R-:W-:-:S05]  /*1a010*/  IMAD.WIDE R6, R3, 0x4, R218 ;  /* 0x0000000403067825 */ /* 0x010fca00078e02da */
[----:B------:R-:W-:Y:S04]  /*1a020*/  STL [R1+0x1010], R6 ;  /* 0x0010100601007387 */ /* 0x000fe80000100800 */
[----:B------:R-:W4:Y:S04]  /*1a030*/  LDL.LU.64 R218, [R1+0x230] ;  /* 0x0002300001da7983 */ /* 0x000f280000300a00 */
[----:B------:R1:W-:Y:S04]  /*1a040*/  STL [R1+0x100c], R7 ;  /* 0x00100c0701007387 */ /* 0x0003e80000100800 */
[----:B------:R1:W-:Y:S04]  /*1a050*/  LDGSTS.E [R231+0x3e200], [R6.64], P5 ;  /* 0x3e20000006e77fae */ /* 0x0003e8000a921844 */
[----:B------:R-:W-:Y:S04]  /*1a060*/  STL [R1+0x1018], R4 ;  /* 0x0010180401007387 */ /* 0x000fe80000100800 */
[----:B------:R1:W-:Y:S04]  /*1a070*/  STL [R1+0x1014], R5 ;  /* 0x0010140501007387 */ /* 0x0003e80000100800 */
[----:B------:R-:W1:Y:S04]  /*1a080*/  S2R R0, SR_TID.X ;  /* 0x0000000000007919 */ /* 0x000e680000002100 */
[----:B------:R1:W-:Y:S02]  /*1a090*/  LDGSTS.E [R231+0x3ea00], [R4.64], P5 ;  /* 0x3ea0000004e77fae */ /* 0x0003e4000a921844 */
[----:B-1----:R-:W-:-:S02]  /*1a0a0*/  IMAD.WIDE R6, R3, 0x4, R222 ;  /* 0x0000000403067825 */ /* 0x002fc400078e02de */
[----:B------:R-:W4:Y:S04]  /*1a0b0*/  LDL.LU.64 R222, [R1+0x238] ;  /* 0x0002380001de7983 */ /* 0x000f280000300a00 */
[----:B------:R-:W-:Y:S01]  /*1a0c0*/  STL [R1+0x1020], R6 ;  /* 0x0010200601007387 */ /* 0x000fe20000100800 */
[----:B------:R-:W-:-:S03]  /*1a0d0*/  IMAD.WIDE R4, R3, 0x4, R226 ;  /* 0x0000000403047825 */ /* 0x000fc600078e02e2 */
[----:B------:R-:W4:Y:S04]  /*1a0e0*/  LDL.LU.64 R210, [R1+0x240] ;  /* 0x0002400001d27983 */ /* 0x000f280000300a00 */
[----:B------:R2:W-:Y:S04]  /*1a0f0*/  STL [R1+0x101c], R7 ;  /* 0x00101c0701007387 */ /* 0x0005e80000100800 */
[----:B------:R-:W-:Y:S04]  /*1a100*/  STL [R1+0x1028], R4 ;  /* 0x0010280401007387 */ /* 0x000fe80000100800 */
[----:B------:R3:W-:Y:S04]  /*1a110*/  STL [R1+0x1024], R5 ;  /* 0x0010240501007387 */ /* 0x0007e80000100800 */
[----:B------:R-:W4:Y:S01]  /*1a120*/  LDL.LU.64 R226, [R1+0x248] ;  /* 0x0002480001e27983 */ /* 0x000f220000300a00 */
[----:B------:R-:W-:-:S02]  /*1a130*/  SHF.R.S32.HI R2, RZ, 0x6, R0 ;  /* 0x00000006ff027819 */ /* 0x000fc40000011400 */
[----:B------:R-:W-:Y:S01]  /*1a140*/  LOP3.LUT R0, R0, 0x3f, RZ, 0xc0, !PT ;  /* 0x0000003f00007812 */ /* 0x000fe200078ec0ff */
[----:B------:R1:W-:Y:S01]  /*1a150*/  LDGSTS.E [R231+0x3f200], [R6.64], P5 ;  /* 0x3f20000006e77fae */ /* 0x0003e2000a921844 */
[----:B------:R-:W-:-:S03]  /*1a160*/  SGXT R2, R2, 0x1 ;  /* 0x000000010202781a */ /* 0x000fc60000000200 */
[----:B------:R1:W-:Y:S02]  /*1a170*/  LDGSTS.E [R231+0x3fa00], [R4.64], P5 ;  /* 0x3fa0000004e77fae */ /* 0x0003e4000a921844 */
[----:B-1----:R-:W-:-:S05]  /*1a180*/  IMAD.SHL.U32 R231, R0, 0x4, RZ ;  /* 0x0000000400e77824 */ /* 0x002fca00078e00ff */
[----:B------:R-:W-:-:S04]  /*1a190*/  LOP3.LUT R231, R231, 0x110, R2, 0x78, !PT ;  /* 0x00000110e7e77812 */ /* 0x000fc800078e7802 */
[----:B------:R-:W-:Y:S01]  /*1a1a0*/  LOP3.LUT R231, R231, 0x40, RZ, 0x3c, !PT ;  /* 0x00000040e7e77812 */ /* 0x000fe200078e3cff */
[C---:B--2---:R-:W-:Y:S02]  /*1a1b0*/  IMAD.WIDE R6, R3.reuse, 0x4, R206 ;  /* 0x0000000403067825 */ /* 0x044fe400078e02ce */
[----:B------:R-:W2:Y:S04]  /*1a1c0*/  LDL.LU.64 R206, [R1+0x250] ;  /* 0x0002500001ce7983 */ /* 0x000ea80000300a00 */
[----:B------:R-:W-:Y:S04]  /*1a1d0*/  STL [R1+0xbc0], R6 ;  /* 0x000bc00601007387 */ /* 0x000fe80000100800 */
[----:B------:R5:W-:Y:S04]  /*1a1e0*/  STL [R1+0xbbc], R7 ;  /* 0x000bbc0701007387 */ /* 0x000be80000100800 */
[----:B------:R5:W-:Y:S01]  /*1a1f0*/  LDGSTS.E [R231+0x20400], [R6.64], P5 ;  /* 0x2040000006e77fae */ /* 0x000be2000a921844 */
[----:B---3--:R-:W-:-:S05]  /*1a200*/  IMAD.WIDE R4, R3, 0x4, R214 ;  /* 0x0000000403047825 */ /* 0x008fca00078e02d6 */
[----:B------:R-:W-:Y:S04]  /*1a210*/  STL [R1+0xbd0], R4 ;  /* 0x000bd00401007387 */ /* 0x000fe80000100800 */
[----:B------:R4:W-:Y:S04]  /*1a220*/  STL [R1+0xbcc], R5 ;  /* 0x000bcc0501007387 */ /* 0x0009e80000100800 */
[----:B------:R-:W3:Y:S04]  /*1a230*/  LDL.LU.64 R214, [R1+0x258] ;  /* 0x0002580001d67983 */ /* 0x000ee80000300a00 */
[----:B------:R4:W-:Y:S01]  /*1a240*/  LDGSTS.E [R231+0x20c00], [R4.64], P5 ;  /* 0x20c0000004e77fae */ /* 0x0009e2000a921844 */
[----:B-----5:R-:W-:-:S03]  /*1a250*/  IMAD.WIDE R6, R3, 0x4, R234 ;  /* 0x0000000403067825 */ /* 0x020fc600078e02ea */
[----:B------:R-:W5:Y:S04]  /*1a260*/  LDL.LU.64 R234, [R1+0x260] ;  /* 0x0002600001ea7983 */ /* 0x000f680000300a00 */
[----:B------:R-:W-:Y:S01]  /*1a270*/  STL [R1+0xbe0], R6 ;  /* 0x000be00601007387 */ /* 0x000fe20000100800 */
[----:B----4-:R-:W-:-:S03]  /*1a280*/  IMAD.WIDE R4, R3, 0x4, R218 ;  /* 0x0000000403047825 */ /* 0x010fc600078e02da */
[----:B------:R1:W-:Y:S04]  /*1a290*/  STL [R1+0xbdc], R7 ;  /* 0x000bdc0701007387 */ /* 0x0003e80000100800 */
[----:B------:R-:W-:Y:S04]  /*1a2a0*/  STL [R1+0xbf0], R4 ;  /* 0x000bf00401007387 */ /* 0x000fe80000100800 */
[----:B------:R4:W-:Y:S04]  /*1a2b0*/  STL [R1+0xbec], R5 ;  /* 0x000bec0501007387 */ /* 0x0009e80000100800 */
[----:B------:R-:W5:Y:S04]  /*1a2c0*/  LDL.LU.64 R218, [R1+0x268] ;  /* 0x0002680001da7983 */ /* 0x000f680000300a00 */
[----:B------:R1:W-:Y:S04]  /*1a2d0*/  LDGSTS.E [R231+0x21400], [R6.64], P5 ;  /* 0x2140000006e77fae */ /* 0x0003e8000a921844 */
[----:B------:R4:W-:Y:S01]  /*1a2e0*/  LDGSTS.E [R231+0x21c00], [R4.64], P5 ;  /* 0x21c0000004e77fae */ /* 0x0009e2000a921844 */
[----:B-1----:R-:W-:-:S03]  /*1a2f0*/  IMAD.WIDE R6, R3, 0x4, R222 ;  /* 0x0000000403067825 */ /* 0x002fc600078e02de */
[----:B------:R-:W5:Y:S01]  /*1a300*/  LDL.LU.64 R222, [R1+0x270] ;  /* 0x0002700001de7983 */ /* 0x000f620000300a00 */
[----:B----4-:R-:W-:-:S03]  /*1a310*/  IMAD.WIDE R4, R3, 0x4, R210 ;  /* 0x0000000403047825 */ /* 0x010fc600078e02d2 */
[----:B------:R-:W-:Y:S04]  /*1a320*/  STL [R1+0xc00], R6 ;  /* 0x000c000601007387 */ /* 0x000fe80000100800 */
[----:B------:R1:W-:Y:S04]  /*1a330*/  STL [R1+0xbfc], R7 ;  /* 0x000bfc0701007387 */ /* 0x0003e80000100800 */
[----:B------:R-:W-:Y:S04]  /*1a340*/  STL [R1+0xc10], R4 ;  /* 0x000c100401007387 */ /* 0x000fe80000100800 */
[----:B------:R2:W-:Y:S04]  /*1a350*/  STL [R1+0xc0c], R5 ;  /* 0x000c0c0501007387 */ /* 0x0005e80000100800 */
[----:B------:R-:W4:Y:S04]  /*1a360*/  LDL.LU.64 R210, [R1+0x278] ;  /* 0x0002780001d27983 */ /* 0x000f280000300a00 */
[----:B------:R1:W-:Y:S04]  /*1a370*/  LDGSTS.E [R231+0x22400], [R6.64], P5 ;  /* 0x2240000006e77fae */ /* 0x0003e8000a921844 */
[----:B------:R2:W-:Y:S01]  /*1a380*/  LDGSTS.E [R231+0x22c00], [R4.64], P5 ;  /* 0x22c0000004e77fae */ /* 0x0005e2000a921844 */
[----:B-1----:R-:W-:-:S03]  /*1a390*/  IMAD.WIDE R6, R3, 0x4, R226 ;  /* 0x0000000403067825 */ /* 0x002fc600078e02e2 */
[----:B------:R-:W4:Y:S04]  /*1a3a0*/  LDL.LU.64 R226, [R1+0x280] ;  /* 0x0002800001e27983 */ /* 0x000f280000300a00 */
[----:B------:R-:W-:Y:S04]  /*1a3b0*/  STL [R1+0xc20], R6 ;  /* 0x000c200601007387 */ /* 0x000fe80000100800 */
[----:B------:R3:W-:Y:S04]  /*1a3c0*/  STL [R1+0xc1c], R7 ;  /* 0x000c1c0701007387 */ /* 0x0007e80000100800 */
[----:B------:R3:W-:Y:S01]  /*1a3d0*/  LDGSTS.E [R231+0x23400], [R6.64], P5 ;  /* 0x2340000006e77fae */ /* 0x0007e2000a921844 */
[----:B--2---:R-:W-:-:S05]  /*1a3e0*/  IMAD.WIDE R4, R3, 0x4, R206 ;  /* 0x0000000403047825 */ /* 0x004fca00078e02ce */
[----:B------:R-:W-:Y:S04]  /*1a3f0*/  STL [R1+0xc30], R4 ;  /* 0x000c300401007387 */ /* 0x000fe80000100800 */
[----:B------:R5:W-:Y:S04]  /*1a400*/  STL [R1+0xc2c], R5 ;  /* 0x000c2c0501007387 */ /* 0x000be80000100800 */
[----:B------:R-:W2:Y:S04]  /*1a410*/  LDL.LU.64 R206, [R1+0x288] ;  /* 0x0002880001ce7983 */ /* 0x000ea80000300a00 */
[----:B------:R5:W-:Y:S01]  /*1a420*/  LDGSTS.E [R231+0x23c00], [R4.64], P5 ;  /* 0x23c0000004e77fae */ /* 0x000be2000a921844 */
[----:B---3--:R-:W-:-:S03]  /*1a430*/  IMAD.WIDE R6, R3, 0x4, R214 ;  /* 0x0000000403067825 */ /* 0x008fc600078e02d6 */
[----:B------:R-:W3:Y:S04]  /*1a440*/  LDL.LU.64 R214, [R1+0x290] ;  /* 0x0002900001d67983 */ /* 0x000ee80000300a00 */
[----:B------:R-:W-:Y:S04]  /*1a450*/  STL [R1+0xc40], R6 ;  /* 0x000c400601007387 */ /* 0x000fe80000100800 */
[----:B------:R1:W-:Y:S04]  /*1a460*/  STL [R1+0xc3c], R7 ;  /* 0x000c3c0701007387 */ /* 0x0003e80000100800 */
[----:B------:R1:W-:Y:S01]  /*1a470*/  LDGSTS.E [R231+0x24400], [R6.64], P5 ;  /* 0x2440000006e77fae */ /* 0x0003e2000a921844 */
[----:B-----5:R-:W-:-:S05]  /*1a480*/  IMAD.WIDE R4, R3, 0x4, R234 ;  /* 0x0000000403047825 */ /* 0x020fca00078e02ea */
[----:B------:R-:W-:Y:S04]  /*1a490*/  STL [R1+0xc50], R4 ;  /* 0x000c500401007387 */ /* 0x000fe80000100800 */
[----:B------:R5:W-:Y:S04]  /*1a4a0*/  STL [R1+0xc4c], R5 ;  /* 0x000c4c0501007387 */ /* 0x000be80000100800 */
[----:B------:R-:W3:Y:S04]  /*1a4b0*/  LDL.LU.64 R234, [R1+0x298] ;  /* 0x0002980001ea7983 */ /* 0x000ee80000300a00 */
[----:B------:R5:W-:Y:S01]  /*1a4c0*/  LDGSTS.E [R231+0x24c00], [R4.64], P5 ;  /* 0x24c0000004e77fae */ /* 0x000be2000a921844 */
[----:B-1----:R-:W-:-:S03]  /*1a4d0*/  IMAD.WIDE R6, R3, 0x4, R218 ;  /* 0x0000000403067825 */ /* 0x002fc600078e02da */
[----:B------:R-:W3:Y:S04]  /*1a4e0*/  LDL.LU.64 R218, [R1+0x2a0] ;  /* 0x0002a00001da7983 */ /* 0x000ee80000300a00 */
[----:B------:R-:W-:Y:S04]  /*1a4f0*/  STL [R1+0xc60], R6 ;  /* 0x000c600601007387 */ /* 0x000fe80000100800 */
[----:B------:R4:W-:Y:S04]  /*1a500*/  STL [R1+0xc5c], R7 ;  /* 0x000c5c0701007387 */ /* 0x0009e80000100800 */
[----:B------:R4:W-:Y:S01]  /*1a510*/  LDGSTS.E [R231+0x25400], [R6.64], P5 ;  /* 0x2540000006e77fae */ /* 0x0009e2000a921844 */
[----:B-----5:R-:W-:-:S05]  /*1a520*/  IMAD.WIDE R4, R3, 0x4, R222 ;  /* 0x0000000403047825 */ /* 0x020fca00078e02de */
[----:B------:R-:W-:Y:S04]  /*1a530*/  STL [R1+0xc70], R4 ;  /* 0x000c700401007387 */ /* 0x000fe80000100800 */
[----:B------:R1:W-:Y:S04]  /*1a540*/  STL [R1+0xc6c], R5 ;  /* 0x000c6c0501007387 */ /* 0x0003e80000100800 */
[----:B------:R-:W5:Y:S04]  /*1a550*/  LDL.LU.64 R222, [R1+0x2a8] ;  /* 0x0002a80001de7983 */ /* 0x000f680000300a00 */
[----:B------:R1:W-:Y:S01]  /*1a560*/  LDGSTS.E [R231+0x25c00], [R4.64], P5 ;  /* 0x25c0000004e77fae */ /* 0x0003e2000a921844 */
[----:B----4-:R-:W-:-:S03]  /*1a570*/  IMAD.WIDE R6, R3, 0x4, R210 ;  /* 0x0000000403067825 */ /* 0x010fc600078e02d2 */
[----:B------:R-:W4:Y:S04]  /*1a580*/  LDL.LU.64 R210, [R1+0x2b0] ;  /* 0x0002b00001d27983 */ /* 0x000f280000300a00 */
[----:B------:R-:W-:Y:S04]  /*1a590*/  STL [R1+0xc80], R6 ;  /* 0x000c800601007387 */ /* 0x000fe80000100800 */
[----:B------:R2:W-:Y:S04]  /*1a5a0*/  STL [R1+0xc7c], R7 ;  /* 0x000c7c0701007387 */ /* 0x0005e80000100800 */
[----:B------:R2:W-:Y:S01]  /*1a5b0*/  LDGSTS.E [R231+0x26400], [R6.64], P5 ;  /* 0x2640000006e77fae */ /* 0x0005e2000a921844 */
[----:B-1----:R-:W-:-:S05]  /*1a5c0*/  IMAD.WIDE R4, R3, 0x4, R226 ;  /* 0x0000000403047825 */ /* 0x002fca00078e02e2 */
[----:B------:R-:W-:Y:S04]  /*1a5d0*/  STL [R1+0xc90], R4 ;  /* 0x000c900401007387 */ /* 0x000fe80000100800 */
[----:B------:R3:W-:Y:S04]  /*1a5e0*/  STL [R1+0xc8c], R5 ;  /* 0x000c8c0501007387 */ /* 0x0007e80000100800 */
[----:B------:R-:W4:Y:S04]  /*1a5f0*/  LDL.LU.64 R226, [R1+0x2b8] ;  /* 0x0002b80001e27983 */ /* 0x000f280000300a00 */
[----:B------:R3:W-:Y:S01]  /*1a600*/  LDGSTS.E [R231+0x26c00], [R4.64], P5 ;  /* 0x26c0000004e77fae */ /* 0x0007e2000a921844 */
[----:B--2---:R-:W-:-:S03]  /*1a610*/  IMAD.WIDE R6, R3, 0x4, R206 ;  /* 0x0000000403067825 */ /* 0x004fc600078e02ce */
[----:B------:R-:W2:Y:S04]  /*1a620*/  LDL.LU.64 R206, [R1+0x2c0] ;  /* 0x0002c00001ce7983 */ /* 0x000ea80000300a00 */
[----:B------:R-:W-:Y:S04]  /*1a630*/  STL [R1+0xca0], R6 ;  /* 0x000ca00601007387 */ /* 0x000fe80000100800 */
[----:B------:R1:W-:Y:S04]  /*1a640*/  STL [R1+0xc9c], R7 ;  /* 0x000c9c0701007387 */ /* 0x0003e80000100800 */
[----:B------:R1:W-:Y:S01]  /*1a650*/  LDGSTS.E [R231+0x27400], [R6.64], P5 ;  /* 0x2740000006e77fae */ /* 0x0003e2000a921844 */
[----:B---3--:R-:W-:-:S05]  /*1a660*/  IMAD.WIDE R4, R3, 0x4, R214 ;  /* 0x0000000403047825 */ /* 0x008fca00078e02d6 */
[----:B------:R-:W-:Y:S04]  /*1a670*/  STL [R1+0xcb0], R4 ;  /* 0x000cb00401007387 */ /* 0x000fe80000100800 */
[----:B------:R3:W-:Y:S04]  /*1a680*/  STL [R1+0xcac], R5 ;  /* 0x000cac0501007387 */ /* 0x0007e80000100800 */
[----:B------:R-:W2:Y:S04]  /*1a690*/  LDL.LU.64 R214, [R1+0x2c8] ;  /* 0x0002c80001d67983 */ /* 0x000ea80000300a00 */
[----:B------:R3:W-:Y:S01]  /*1a6a0*/  LDGSTS.E [R231+0x27c00], [R4.64], P5 ;  /* 0x27c0000004e77fae */ /* 0x0007e2000a921844 */
[----:B-1----:R-:W-:-:S03]  /*1a6b0*/  IMAD.WIDE R6, R3, 0x4, R234 ;  /* 0x0000000403067825 */ /* 0x002fc600078e02ea */
[----:B------:R-:W2:Y:S04]  /*1a6c0*/  LDL.LU.64 R234, [R1+0x2d0] ;  /* 0x0002d00001ea7983 */ /* 0x000ea80000300a00 */
[----:B------:R-:W-:Y:S01]  /*1a6d0*/  STL [R1+0xcc0], R6 ;  /* 0x000cc00601007387 */ /* 0x000fe20000100800 */
[----:B---3--:R-:W-:-:S03]  /*1a6e0*/  IMAD.WIDE R4, R3, 0x4, R218 ;  /* 0x0000000403047825 */ /* 0x008fc600078e02da */
[----:B------:R5:W-:Y:S04]  /*1a6f0*/  STL [R1+0xcbc], R7 ;  /* 0x000cbc0701007387 */ /* 0x000be80000100800 */
[----:B------:R-:W-:Y:S04]  /*1a700*/  STL [R1+0xcd0], R4 ;  /* 0x000cd00401007387 */ /* 0x000fe80000100800 */
[----:B------:R4:W-:Y:S04]  /*1a710*/  STL [R1+0xccc], R5 ;  /* 0x000ccc0501007387 */ /* 0x0009e80000100800 */
[----:B------:R-:W3:Y:S04]  /*1a720*/  LDL.LU.64 R218, [R1+0x2d8] ;  /* 0x0002d80001da7983 */ /* 0x000ee80000300a00 */
[----:B------:R5:W-:Y:S04]  /*1a730*/  LDGSTS.E [R231+0x28400], [R6.64], P5 ;  /* 0x2840000006e77fae */ /* 0x000be8000a921844 */
        /* <DEDUP_REMOVED lines=19> */
[----:B------:R-:W4:Y:S04]  /*1a870*/  LDL.LU.64 R206, [R1+0x2f8] ;  /* 0x0002f80001ce7983 */ /* 0x000f280000300a00 */
        /* <DEDUP_REMOVED lines=25> */
[----:B------:R1:W-:Y:S02]  /*1aa10*/  LDGSTS.E [R231+0x2d400], [R6.64], P5 ;  /* 0x2d40000006e77fae */ /* 0x0003e4000a921844 */
[----:B-1----:R-:W-:-:S05]  /*1aa20*/  IMAD.WIDE R4, R3, 0x4, R226 ;  /* 0x0000000403047825 */ /* 0x002fca00078e02e2 */
[----:B------:R-:W-:Y:S04]  /*1aa30*/  STL [R1+0xd70], R4 ;  /* 0x000d700401007387 */ /* 0x000fe80000100800 */
[----:B------:R1:W-:Y:S04]  /*1aa40*/  STL [R1+0xd6c], R5 ;  /* 0x000d6c0501007387 */ /* 0x0003e80000100800 */
[----:B------:R-:W4:Y:S04]  /*1aa50*/  LDL.LU.64 R226, [R1+0x328] ;  /* 0x0003280001e27983 */ /* 0x000f280000300a00 */
[----:B------:R1:W-:Y:S01]  /*1aa60*/  LDGSTS.E [R231+0x2dc00], [R4.64], P5 ;  /* 0x2dc0000004e77fae */ /* 0x0003e2000a921844 */
[----:B------:R-:W-:-:S03]  /*1aa70*/  IMAD.WIDE R6, R3, 0x4, R206 ;  /* 0x0000000403067825 */ /* 0x000fc600078e02ce */
        /* <DEDUP_REMOVED lines=30> */
[----:B------:R-:W5:Y:S04]  /*1ac60*/  LDL.LU.64 R226, [R1+0x360] ;  /* 0x0003600001e27983 */ /* 0x000f680000300a00 */
[----:B------:R-:W-:Y:S04]  /*1ac70*/  STL [R1+0xde0], R6 ;  /* 0x000de00601007387 */ /* 0x000fe80000100800 */
[----:B------:R1:W-:Y:S04]  /*1ac80*/  STL [R1+0xddc], R7 ;  /* 0x000ddc0701007387 */ /* 0x0003e80000100800 */
[----:B------:R1:W-:Y:S01]  /*1ac90*/  LDGSTS.E [R231+0x31400], [R6.64], P5 ;  /* 0x3140000006e77fae */ /* 0x0003e2000a921844 */
[----:B----4-:R-:W-:-:S05]  /*1aca0*/  IMAD.WIDE R4, R3, 0x4, R206 ;  /* 0x0000000403047825 */ /* 0x010fca00078e02ce */
        /* <DEDUP_REMOVED lines=21> */
[----:B------:R-:W5:Y:S04]  /*1ae00*/  LDL.LU.64 R222, [R1+0x388] ;  /* 0x0003880001de7983 */ /* 0x000f680000300a00 */
[----:B------:R1:W-:Y:S04]  /*1ae10*/  STL [R1+0xe2c], R5 ;  /* 0x000e2c0501007387 */ /* 0x0003e80000100800 */
[----:B------:R1:W-:Y:S02]  /*1ae20*/  LDGSTS.E [R231+0x33c00], [R4.64], P5 ;  /* 0x33c0000004e77fae */ /* 0x0003e4000a921844 */
[----:B-1----:R-:W-:-:S02]  /*1ae30*/  IMAD.WIDE R6, R3, 0x4, R210 ;  /* 0x0000000403067825 */ /* 0x002fc400078e02d2 */
[----:B------:R-:W5:Y:S04]  /*1ae40*/  LDL.LU.64 R210, [R1+0x390] ;  /* 0x0003900001d27983 */ /* 0x000f680000300a00 */
[----:B------:R-:W-:Y:S04]  /*1ae50*/  STL [R1+0xe40], R6 ;  /* 0x000e400601007387 */ /* 0x000fe80000100800 */
[----:B------:R4:W-:Y:S04]  /*1ae60*/  STL [R1+0xe3c], R7 ;  /* 0x000e3c0701007387 */ /* 0x0009e80000100800 */
[----:B------:R4:W-:Y:S01]  /*1ae70*/  LDGSTS.E [R231+0x34400], [R6.64], P5 ;  /* 0x3440000006e77fae */ /* 0x0009e2000a921844 */
[----:B------:R-:W-:-:S05]  /*1ae80*/  IMAD.WIDE R4, R3, 0x4, R226 ;  /* 0x0000000403047825 */ /* 0x000fca00078e02e2 */
[----:B------:R-:W-:Y:S04]  /*1ae90*/  STL [R1+0xe50], R4 ;  /* 0x000e500401007387 */ /* 0x000fe80000100800 */
[----:B------:R-:W5:Y:S04]  /*1aea0*/  LDL.LU.64 R226, [R1+0x398] ;  /* 0x0003980001e27983 */ /* 0x000f680000300a00 */
[----:B------:R1:W-:Y:S04]  /*1aeb0*/  STL [R1+0xe4c], R5 ;  /* 0x000e4c0501007387 */ /* 0x0003e80000100800 */
        /* <DEDUP_REMOVED lines=8> */
[----:B------:R-:W4:Y:S04]  /*1af40*/  LDL.LU.64 R214, [R1+0x3a8] ;  /* 0x0003a80001d67983 */ /* 0x000f280000300a00 */
[----:B------:R3:W-:Y:S04]  /*1af50*/  STL [R1+0xe6c], R5 ;  /* 0x000e6c0501007387 */ /* 0x0007e80000100800 */
        /* <DEDUP_REMOVED lines=8> */
[----:B------:R5:W-:Y:S04]  /*1afe0*/  LDGSTS.E [R231+0x36400], [R6.64], P5 ;  /* 0x3640000006e77fae */ /* 0x000be8000a921844 */
[----:B------:R-:W3:Y:S04]  /*1aff0*/  LDL.LU.64 R218, [R1+0x3b8] ;  /* 0x0003b80001da7983 */ /* 0x000ee80000300a00 */
[----:B------:R1:W-:Y:S01]  /*1b000*/  LDGSTS.E [R231+0x36c00], [R4.64], P5 ;  /* 0x36c0000004e77fae */ /* 0x0003e2000a921844 */
[----:B-----5:R-:W-:-:S03]  /*1b010*/  IMAD.WIDE R6, R3, 0x4, R222 ;  /* 0x0000000403067825 */ /* 0x020fc600078e02de */
[----:B------:R-:W5:Y:S04]  /*1b020*/  LDL.LU.64 R222, [R1+0x3c0] ;  /* 0x0003c00001de7983 */ /* 0x000f680000300a00 */
[----:B------:R-:W-:Y:S04]  /*1b030*/  STL [R1+0xea0], R6 ;  /* 0x000ea00601007387 */ /* 0x000fe80000100800 */
[----:B------:R1:W-:Y:S04]  /*1b040*/  STL [R1+0xe9c], R7 ;  /* 0x000e9c0701007387 */ /* 0x0003e80000100800 */
[----:B------:R1:W-:Y:S02]  /*1b050*/  LDGSTS.E [R231+0x37400], [R6.64], P5 ;  /* 0x3740000006e77fae */ /* 0x0003e4000a921844 */
[----:B-1----:R-:W-:-:S05]  /*1b060*/  IMAD.WIDE R4, R3, 0x4, R210 ;  /* 0x0000000403047825 */ /* 0x002fca00078e02d2 */
[----:B------:R-:W-:Y:S04]  /*1b070*/  STL [R1+0xeb0], R4 ;  /* 0x000eb00401007387 */ /* 0x000fe80000100800 */
[----:B------:R4:W-:Y:S04]  /*1b080*/  STL [R1+0xeac], R5 ;  /* 0x000eac0501007387 */ /* 0x0009e80000100800 */
[----:B------:R-:W5:Y:S04]  /*1b090*/  LDL.LU.64 R210, [R1+0x3c8] ;  /* 0x0003c80001d27983 */ /* 0x000f680000300a00 */
[----:B------:R4:W-:Y:S01]  /*1b0a0*/  LDGSTS.E [R231+0x37c00], [R4.64], P5 ;  /* 0x37c0000004e77fae */ /* 0x0009e2000a921844 */
[----:B------:R-:W-:-:S03]  /*1b0b0*/  IMAD.WIDE R6, R3, 0x4, R226 ;  /* 0x0000000403067825 */ /* 0x000fc600078e02e2 */
        /* <DEDUP_REMOVED lines=8> */
[----:B------:R2:W-:Y:S04]  /*1b140*/  LDGSTS.E [R231+0x38c00], [R4.64], P5 ;  /* 0x38c0000004e77fae */ /* 0x0005e8000a921844 */
[----:B------:R-:W4:Y:S01]  /*1b150*/  LDL.LU.64 R206, [R1+0x3e0] ;  /* 0x0003e00001ce7983 */ /* 0x000f220000300a00 */
[----:B-1----:R-:W-:-:S05]  /*1b160*/  IMAD.WIDE R6, R3, 0x4, R214 ;  /* 0x0000000403067825 */ /* 0x002fca00078e02d6 */
[----:B------:R-:W-:Y:S04]  /*1b170*/  STL [R1+0xee8], R6 ;  /* 0x000ee80601007387 */ /* 0x000fe80000100800 */
[----:B------:R3:W-:Y:S04]  /*1b180*/  STL [R1+0xee4], R7 ;  /* 0x000ee40701007387 */ /* 0x0007e80000100800 */
[----:B------:R3:W-:Y:S01]  /*1b190*/  LDGSTS.E [R231+0x39400], [R6.64], P5 ;  /* 0x3940000006e77fae */ /* 0x0007e2000a921844 */
[----:B--2---:R-:W-:-:S05]  /*1b1a0*/  IMAD.WIDE R4, R3, 0x4, R234 ;  /* 0x0000000403047825 */ /* 0x004fca00078e02ea */
[----:B------:R-:W-:Y:S04]  /*1b1b0*/  STL [R1+0xf00], R4 ;  /* 0x000f000401007387 */ /* 0x000fe80000100800 */
[----:B------:R-:W2:Y:S04]  /*1b1c0*/  LDL.LU.64 R214, [R1+0x3e8] ;  /* 0x0003e80001d67983 */ /* 0x000ea80000300a00 */
[----:B------:R-:W2:Y:S04]  /*1b1d0*/  LDL.LU.64 R234, [R1+0x3f0] ;  /* 0x0003f00001ea7983 */ /* 0x000ea80000300a00 */
[----:B------:R5:W-:Y:S04]  /*1b1e0*/  LDGSTS.E [R231+0x39c00], [R4.64], P5 ;  /* 0x39c0000004e77fae */ /* 0x000be8000a921844 */
[----:B------:R5:W-:Y:S01]  /*1b1f0*/  STL [R1+0xefc], R5 ;  /* 0x000efc0501007387 */ /* 0x000be20000100800 */
[----:B---3--:R-:W-:-:S05]  /*1b200*/  IMAD.WIDE R6, R3, 0x4, R218 ;  /* 0x0000000403067825 */ /* 0x008fca00078e02da */
[----:B------:R-:W-:Y:S04]  /*1b210*/  STL [R1+0xf18], R6 ;  /* 0x000f180601007387 */ /* 0x000fe80000100800 */
[----:B------:R1:W-:Y:S04]  /*1b220*/  STL [R1+0xf14], R7 ;  /* 0x000f140701007387 */ /* 0x0003e80000100800 */
[----:B------:R1:W-:Y:S01]  /*1b230*/  LDGSTS.E [R231+0x3a400], [R6.64], P5 ;  /* 0x3a40000006e77fae */ /* 0x0003e2000a921844 */
[----:B-----5:R-:W-:-:S05]  /*1b240*/  IMAD.WIDE R4, R3, 0x4, R222 ;  /* 0x0000000403047825 */ /* 0x020fca00078e02de */
[----:B------:R-:W-:Y:S04]  /*1b250*/  STL [R1+0xf88], R4 ;  /* 0x000f880401007387 */ /* 0x000fe80000100800 */
[----:B------:R-:W3:Y:S04]  /*1b260*/  LDL.LU.64 R218, [R1+0x3f8] ;  /* 0x0003f80001da7983 */ /* 0x000ee80000300a00 */
[----:B------:R-:W5:Y:S04]  /*1b270*/  LDL.LU.64 R222, [R1+0x400] ;  /* 0x0004000001de7983 */ /* 0x000f680000300a00 */
[----:B------:R1:W-:Y:S04]  /*1b280*/  LDGSTS.E [R231+0x3ac00], [R4.64], P5 ;  /* 0x3ac0000004e77fae */ /* 0x0003e8000a921844 */
[----:B------:R1:W-:Y:S02]  /*1b290*/  STL [R1+0xf84], R5 ;  /* 0x000f840501007387 */ /* 0x0003e40000100800 */
[----:B-1----:R-:W-:-:S05]  /*1b2a0*/  IMAD.WIDE R6, R3, 0x4, R210 ;  /* 0x0000000403067825 */ /* 0x002fca00078e02d2 */
[----:B------:R-:W-:Y:S04]  /*1b2b0*/  STL [R1+0xf98], R6 ;  /* 0x000f980601007387 */ /* 0x000fe80000100800 */
[----:B------:R4:W-:Y:S04]  /*1b2c0*/  STL [R1+0xf94], R7 ;  /* 0x000f940701007387 */ /* 0x0009e80000100800 */
[----:B------:R4:W-:Y:S01]  /*1b2d0*/  LDGSTS.E [R231+0x3b400], [R6.64], P5 ;  /* 0x3b40000006e77fae */ /* 0x0009e2000a921844 */
[----:B------:R-:W-:-:S05]  /*1b2e0*/  IMAD.WIDE R4, R3, 0x4, R226 ;  /* 0x0000000403047825 */ /* 0x000fca00078e02e2 */
[----:B------:R-:W-:Y:S04]  /*1b2f0*/  STL [R1+0xfe4], R4 ;  /* 0x000fe40401007387 */ /* 0x000fe80000100800 */
[----:B------:R-:W5:Y:S04]  /*1b300*/  LDL.LU.64 R210, [R1+0x410] ;  /* 0x0004100001d27983 */ /* 0x000f680000300a00 */
[----:B------:R-:W5:Y:S04]  /*1b310*/  LDL.LU.64 R226, [R1+0x408] ;  /* 0x0004080001e27983 */ /* 0x000f680000300a00 */
[----:B------:R1:W-:Y:S04]  /*1b320*/  LDGSTS.E [R231+0x3bc00], [R4.64], P5 ;  /* 0x3bc0000004e77fae */ /* 0x0003e8000a921844 */
[----:B------:R1:W-:Y:S01]  /*1b330*/  STL [R1+0xfdc], R5 ;  /* 0x000fdc0501007387 */ /* 0x0003e20000100800 */
[----:B----4-:R-:W-:-:S05]  /*1b340*/  IMAD.WIDE R6, R3, 0x4, R202 ;  /* 0x0000000403067825 */ /* 0x010fca00078e02ca */
[----:B------:R-:W-:Y:S01]  /*1b350*/  STL [R1+0xfe0], R6 ;  /* 0x000fe00601007387 */ /* 0x000fe20000100800 */
[----:B-1----:R-:W-:-:S03]  /*1b360*/  IMAD.WIDE R4, R3, 0x4, R206 ;  /* 0x0000000403047825 */ /* 0x002fc600078e02ce */
[----:B------:R-:W-:Y:S04]  /*1b370*/  STL [R1+0xfc8], R7 ;  /* 0x000fc80701007387 */ /* 0x000fe80000100800 */
[----:B------:R1:W-:Y:S04]  /*1b380*/  LDGSTS.E [R231+0x3c400], [R6.64], P5 ;  /* 0x3c40000006e77fae */ /* 0x0003e8000a921844 */
[----:B------:R-:W-:Y:S04]  /*1b390*/  STL [R1+0xfd4], R4 ;  /* 0x000fd40401007387 */ /* 0x000fe80000100800 */
[----:B------:R2:W-:Y:S04]  /*1b3a0*/  LDGSTS.E [R231+0x3cc00], [R4.64], P5 ;  /* 0x3cc0000004e77fae */ /* 0x0005e8000a921844 */
[----:B------:R2:W-:Y:S02]  /*1b3b0*/  STL [R1+0xfcc], R5 ;  /* 0x000fcc0501007387 */ /* 0x0005e40000100800 */
[----:B--2---:R-:W-:-:S02]  /*1b3c0*/  IMAD.WIDE R4, R3, 0x4, R234 ;  /* 0x0000000403047825 */ /* 0x004fc400078e02ea */
[----:B------:R-:W2:Y:S02]  /*1b3d0*/  LDL.LU.64 R234, [R1+0x418] ;  /* 0x0004180001ea7983 */ /* 0x000ea40000300a00 */
[----:B-1----:R-:W-:-:S05]  /*1b3e0*/  IMAD.WIDE R6, R3, 0x4, R214 ;  /* 0x0000000403067825 */ /* 0x002fca00078e02d6 */
[----:B------:R-:W-:Y:S04]  /*1b3f0*/  STL [R1+0xfd0], R6 ;  /* 0x000fd00601007387 */ /* 0x000fe80000100800 */
[----:B------:R-:W4:Y:S04]  /*1b400*/  LDL.LU.64 R214, [R1+0x420] ;  /* 0x0004200001d67983 */ /* 0x000f280000300a00 */
[----:B------:R3:W-:Y:S04]  /*1b410*/  STL [R1+0xfb8], R7 ;  /* 0x000fb80701007387 */ /* 0x0007e80000100800 */
[----:B------:R3:W-:Y:S04]  /*1b420*/  LDGSTS.E [R231+0x3d400], [R6.64], P5 ;  /* 0x3d40000006e77fae */ /* 0x0007e8000a921844 */
[----:B------:R-:W-:Y:S04]  /*1b430*/  STL [R1+0xfc4], R4 ;  /* 0x000fc40401007387 */ /* 0x000fe80000100800 */
[----:B------:R5:W-:Y:S04]  /*1b440*/  STL [R1+0xfbc], R5 ;  /* 0x000fbc0501007387 */ /* 0x000be80000100800 */
[----:B------:R5:W-:Y:S01]  /*1b450*/  LDGSTS.E [R231+0x3dc00], [R4.64], P5 ;  /* 0x3dc0000004e77fae */ /* 0x000be2000a921844 */
[----:B---3--:R-:W-:-:S03]  /*1b460*/  IMAD.WIDE R6, R3, 0x4, R218 ;  /* 0x0000000403067825 */ /* 0x008fc600078e02da */
[----:B------:R-:W3:Y:S01]  /*1b470*/  LDL.LU.64 R218, [R1+0x428] ;  /* 0x0004280001da7983 */ /* 0x000ee20000300a00 */
[----:B-----5:R-:W-:-:S03]  /*1b480*/  IMAD.WIDE R4, R3, 0x4, R222 ;  /* 0x0000000403047825 */ /* 0x020fc600078e02de */
[----:B------:R-:W-:Y:S04]  /*1b490*/  STL [R1+0xfc0], R6 ;  /* 0x000fc00601007387 */ /* 0x000fe80000100800 */
[----:B------:R-:W5:Y:S04]  /*1b4a0*/  LDL.LU.64 R222, [R1+0x430] ;  /* 0x0004300001de7983 */ /* 0x000f680000300a00 */
[----:B------:R-:W-:Y:S04]  /*1b4b0*/  STL [R1+0xfa8], R7 ;  /* 0x000fa80701007387 */ /* 0x000fe80000100800 */
[----:B------:R1:W-:Y:S04]  /*1b4c0*/  LDGSTS.E [R231+0x3e400], [R6.64], P5 ;  /* 0x3e40000006e77fae */ /* 0x0003e8000a921844 */
[----:B------:R-:W-:Y:S04]  /*1b4d0*/  STL [R1+0xfb4], R4 ;  /* 0x000fb40401007387 */ /* 0x000fe80000100800 */
[----:B------:R1:W-:Y:S04]  /*1b4e0*/  LDGSTS.E [R231+0x3ec00], [R4.64], P5 ;  /* 0x3ec0000004e77fae */ /* 0x0003e8000a921844 */
[----:B------:R1:W-:Y:S02]  /*1b4f0*/  STL [R1+0xfac], R5 ;  /* 0x000fac0501007387 */ /* 0x0003e40000100800 */
[----:B-1----:R-:W-:-:S02]  /*1b500*/  IMAD.WIDE R4, R3, 0x4, R226 ;  /* 0x0000000403047825 */ /* 0x002fc400078e02e2 */
[----:B------:R-:W5:Y:S04]  /*1b510*/  LDL.LU.64 R226, [R1+0x438] ;  /* 0x0004380001e27983 */ /* 0x000f680000300a00 */
[----:B------:R-:W1:Y:S01]  /*1b520*/  S2R R2, SR_TID.X ;  /* 0x0000000000027919 */ /* 0x000e620000002100 */
[----:B------:R-:W-:-:S05]  /*1b530*/  IMAD.WIDE R6, R3, 0x4, R210 ;  /* 0x0000000403067825 */ /* 0x000fca00078e02d2 */
[----:B------:R-:W-:Y:S04]  /*1b540*/  STL [R1+0xfb0], R6 ;  /* 0x000fb00601007387 */ /* 0x000fe80000100800 */
[----:B------:R-:W5:Y:S04]  /*1b550*/  LDL.LU.64 R210, [R1+0x440] ;  /* 0x0004400001d27983 */ /* 0x000f680000300a00 */
[----:B------:R2:W-:Y:S04]  /*1b560*/  STL [R1+0xf9c], R7 ;  /* 0x000f9c0701007387 */ /* 0x0005e80000100800 */
[----:B------:R1:W-:Y:S04]  /*1b570*/  LDGSTS.E [R231+0x3f400], [R6.64], P5 ;  /* 0x3f40000006e77fae */ /* 0x0003e8000a921844 */
[----:B------:R-:W-:Y:S01]  /*1b580*/  STL [R1+0xfa4], R4 ;  /* 0x000fa40401007387 */ /* 0x000fe20000100800 */
[----:B-1----:R-:W-:-:S03]  /*1b590*/  SHF.R.S32.HI R0, RZ, 0x6, R2 ;  /* 0x00000006ff007819 */ /* 0x002fc60000011402 */
[----:B------:R1:W-:Y:S01]  /*1b5a0*/  LDGSTS.E [R231+0x3fc00], [R4.64], P5 ;  /* 0x3fc0000004e77fae */ /* 0x0003e2000a921844 */
[----:B------:R-:W-:-:S03]  /*1b5b0*/  LOP3.LUT R2, R2, 0x3f, RZ, 0xc0, !PT ;  /* 0x0000003f02027812 */ /* 0x000fc600078ec0ff */
[----:B------:R4:W-:Y:S04]  /*1b5c0*/  STL [R1+0xfa0], R5 ;  /* 0x000fa00501007387 */ /* 0x0009e80000100800 */
[----:B-1----:R-:W5:Y:S01]  /*1b5d0*/  LDL.LU.64 R230, [R1+0x448] ;  /* 0x0004480001e67983 */ /* 0x002f620000300a00 */
[----:B------:R-:W-:Y:S01]  /*1b5e0*/  IMAD.SHL.U32 R2, R2, 0x4, RZ ;  /* 0x0000000402027824 */ /* 0x000fe200078e00ff */
[----:B------:R-:W-:-:S04]  /*1b5f0*/  SGXT R0, R0, 0x1 ;  /* 0x000000010000781a */ /* 0x000fc80000000200 */
[----:B------:R-:W-:-:S04]  /*1b600*/  LOP3.LUT R2, R2, 0x110, R0, 0x78, !PT ;  /* 0x0000011002027812 */ /* 0x000fc800078e7800 */
[----:B------:R-:W-:Y:S01]  /*1b610*/  LOP3.LUT R2, R2, 0x60, RZ, 0x3c, !PT ;  /* 0x0000006002027812 */ /* 0x000fe200078e3cff */
[C---:B--2---:R-:W-:Y:S02]  /*1b620*/  IMAD.WIDE R6, R3.reuse, 0x4, R234 ;  /* 0x0000000403067825 */ /* 0x044fe400078e02ea */
[----:B------:R-:W2:Y:S04]  /*1b630*/  LDL.LU.64 R234, [R1+0x450] ;  /* 0x0004500001ea7983 */ /* 0x000ea80000300a00 */
        /* <DEDUP_REMOVED lines=8> */
[----:B---3--:R-:W-:-:S03]  /*1b6c0*/  IMAD.WIDE R6, R3, 0x4, R218 ;  /* 0x0000000403067825 */ /* 0x008fc600078e02da */
[----:B------:R-:W3:Y:S01]  /*1b6d0*/  LDL.LU.64 R218, [R1+0x460] ;  /* 0x0004600001da7983 */ /* 0x000ee20000300a00 */
[----:B-----5:R-:W-:-:S03]  /*1b6e0*/  IMAD.WIDE R4, R3, 0x4, R222 ;  /* 0x0000000403047825 */ /* 0x020fc600078e02de */
[----:B------:R-:W-:Y:S04]  /*1b6f0*/  STL [R1+0xbe8], R6 ;  /* 0x000be80601007387 */ /* 0x000fe80000100800 */
[----:B------:R-:W-:Y:S04]  /*1b700*/  STL [R1+0xbe4], R7 ;  /* 0x000be40701007387 */ /* 0x000fe80000100800 */
[----:B------:R-:W-:Y:S04]  /*1b710*/  STL [R1+0xbf8], R4 ;  /* 0x000bf80401007387 */ /* 0x000fe80000100800 */
[----:B------:R1:W-:Y:S04]  /*1b720*/  STL [R1+0xbf4], R5 ;  /* 0x000bf40501007387 */ /* 0x0003e80000100800 */
[----:B------:R5:W-:Y:S04]  /*1b730*/  LDGSTS.E [R2+0x21600], [R6.64], P5 ;  /* 0x2160000006027fae */ /* 0x000be8000a921844 */
[----:B------:R-:W3:Y:S04]  /*1b740*/  LDL.LU.64 R222, [R1+0x468] ;  /* 0x0004680001de7983 */ /* 0x000ee80000300a00 */
[----:B------:R1:W-:Y:S02]  /*1b750*/  LDGSTS.E [R2+0x21e00], [R4.64], P5 ;  /* 0x21e0000004027fae */ /* 0x0003e4000a921844 */
[----:B-1----:R-:W-:-:S02]  /*1b760*/  IMAD.WIDE R4, R3, 0x4, R226 ;  /* 0x0000000403047825 */ /* 0x002fc400078e02e2 */
[----:B------:R-:W3:Y:S04]  /*1b770*/  LDL.LU.64 R226, [R1+0x470] ;  /* 0x0004700001e27983 */ /* 0x000ee80000300a00 */
[----:B------:R-:W-:Y:S04]  /*1b780*/  STL [R1+0xc08], R4 ;  /* 0x000c080401007387 */ /* 0x000fe80000100800 */
[----:B------:R1:W-:Y:S01]  /*1b790*/  STL [R1+0xc04], R5 ;  /* 0x000c040501007387 */ /* 0x0003e20000100800 */
[----:B-----5:R-:W-:-:S03]  /*1b7a0*/  IMAD.WIDE R6, R3, 0x4, R210 ;  /* 0x0000000403067825 */ /* 0x020fc600078e02d2 */
[----:B------:R1:W-:Y:S04]  /*1b7b0*/  LDGSTS.E [R2+0x22600], [R4.64], P5 ;  /* 0x2260000004027fae */ /* 0x0003e8000a921844 */
[----:B------:R-:W-:Y:S04]  /*1b7c0*/  STL [R1+0xc18], R6 ;  /* 0x000c180601007387 */ /* 0x000fe80000100800 */
[----:B------:R2:W-:Y:S04]  /*1b7d0*/  STL [R1+0xc14], R7 ;  /* 0x000c140701007387 */ /* 0x0005e80000100800 */
[----:B------:R-:W5:Y:S04]  /*1b7e0*/  LDL.LU.64 R210, [R1+0x478] ;  /* 0x0004780001d27983 */ /* 0x000f680000300a00 */
[----:B------:R2:W-:Y:S01]  /*1b7f0*/  LDGSTS.E [R2+0x22e00], [R6.64], P5 ;  /* 0x22e0000006027fae */ /* 0x0005e2000a921844 */
[----:B-1----:R-:W-:-:S03]  /*1b800*/  IMAD.WIDE R4, R3, 0x4, R230 ;  /* 0x0000000403047825 */ /* 0x002fc600078e02e6 */
[----:B------:R-:W5:Y:S04]  /*1b810*/  LDL.LU.64 R230, [R1+0x480] ;  /* 0x0004800001e67983 */ /* 0x000f680000300a00 */
        /* <DEDUP_REMOVED lines=8> */
[----:B----4-:R-:W-:-:S03]  /*1b8a0*/  IMAD.WIDE R4, R3, 0x4, R214 ;  /* 0x0000000403047825 */ /* 0x010fc600078e02d6 */
[----:B------:R-:W4:Y:S04]  /*1b8b0*/  LDL.LU.64 R214, [R1+0x490] ;  /* 0x0004900001d67983 */ /* 0x000f280000300a00 */
[----:B------:R-:W-:Y:S04]  /*1b8c0*/  STL [R1+0xc48], R4 ;  /* 0x000c480401007387 */ /* 0x000fe80000100800 */
[----:B------:R1:W-:Y:S04]  /*1b8d0*/  STL [R1+0xc44], R5 ;  /* 0x000c440501007387 */ /* 0x0003e80000100800 */
[----:B------:R1:W-:Y:S01]  /*1b8e0*/  LDGSTS.E [R2+0x24600], [R4.64], P5 ;  /* 0x2460000004027fae */ /* 0x0003e2000a921844 */
[----:B---3--:R-:W-:-:S05]  /*1b8f0*/  IMAD.WIDE R6, R3, 0x4, R218 ;  /* 0x0000000403067825 */ /* 0x008fca00078e02da */
        /* <DEDUP_REMOVED lines=16> */
[----:B------:R-:W-:Y:S04]  /*1ba00*/  STL [R1+0xc88], R4 ;  /* 0x000c880401007387 */ /* 0x000fe80000100800 */
[----:B------:R2:W-:Y:S04]  /*1ba10*/  STL [R1+0xc84], R5 ;  /* 0x000c840501007387 */ /* 0x0005e80000100800 */
[----:B------:R2:W-:Y:S01]  /*1ba20*/  LDGSTS.E [R2+0x26600], [R4.64], P5 ;  /* 0x2660000004027fae */ /* 0x0005e2000a921844 */
[----:B-1----:R-:W-:-:S05]  /*1ba30*/  IMAD.WIDE R6, R3, 0x4, R230 ;  /* 0x0000000403067825 */ /* 0x002fca00078e02e6 */
[----:B------:R-:W-:Y:S04]  /*1ba40*/  STL [R1+0xc98], R6 ;  /* 0x000c980601007387 */ /* 0x000fe80000100800 */
[----:B------:R4:W-:Y:S04]  /*1ba50*/  STL [R1+0xc94], R7 ;  /* 0x000c940701007387 */ /* 0x0009e80000100800 */
[----:B------:R-:W5:Y:S04]  /*1ba60*/  LDL.LU.64 R230, [R1+0x4b8] ;  /* 0x0004b80001e67983 */ /* 0x000f680000300a00 */
[----:B------:R4:W-:Y:S01]  /*1ba70*/  LDGSTS.E [R2+0x26e00], [R6.64], P5 ;  /* 0x26e0000006027fae */ /* 0x0009e2000a921844 */
[----:B--2---:R-:W-:-:S03]  /*1ba80*/  IMAD.WIDE R4, R3, 0x4, R234 ;  /* 0x0000000403047825 */ /* 0x004fc600078e02ea */
[----:B------:R-:W2:Y:S04]  /*1ba90*/  LDL.LU.64 R234, [R1+0x4c0] ;  /* 0x0004c00001ea7983 */ /* 0x000ea80000300a00 */
[----:B------:R-:W-:Y:S01]  /*1baa0*/  STL [R1+0xca8], R4 ;  /* 0x000ca80401007387 */ /* 0x000fe20000100800 */
[----:B----4-:R-:W-:-:S03]  /*1bab0*/  IMAD.WIDE R6, R3, 0x4, R214 ;  /* 0x0000000403067825 */ /* 0x010fc600078e02d6 */
[----:B------:R1:W-:Y:S04]  /*1bac0*/  STL [R1+0xca4], R5 ;  /* 0x000ca40501007387 */ /* 0x0003e80000100800 */
[----:B------:R-:W-:Y:S04]  /*1bad0*/  STL [R1+0xcb8], R6 ;  /* 0x000cb80601007387 */ /* 0x000fe80000100800 */
[----:B------:R4:W-:Y:S04]  /*1bae0*/  STL [R1+0xcb4], R7 ;  /* 0x000cb40701007387 */ /* 0x0009e80000100800 */
[----:B------:R-:W2:Y:S04]  /*1baf0*/  LDL.LU.64 R214, [R1+0x4c8] ;  /* 0x0004c80001d67983 */ /* 0x000ea80000300a00 */
[----:B------:R1:W-:Y:S04]  /*1bb00*/  LDGSTS.E [R2+0x27600], [R4.64], P5 ;  /* 0x2760000004027fae */ /* 0x0003e8000a921844 */
[----:B------:R4:W-:Y:S01]  /*1bb10*/  LDGSTS.E [R2+0x27e00], [R6.64], P5 ;  /* 0x27e0000006027fae */ /* 0x0009e2000a921844 */
[----:B-1----:R-:W-:-:S03]  /*1bb20*/  IMAD.WIDE R4, R3, 0x4, R218 ;  /* 0x0000000403047825 */ /* 0x002fc600078e02da */
[----:B------:R-:W2:Y:S04]  /*1bb30*/  LDL.LU.64 R218, [R1+0x4d0] ;  /* 0x0004d00001da7983 */ /* 0x000ea80000300a00 */
        /* <DEDUP_REMOVED lines=8> */
[----:B---3--:R-:W-:-:S03]  /*1bbc0*/  IMAD.WIDE R4, R3, 0x4, R226 ;  /* 0x0000000403047825 */ /* 0x008fc600078e02e2 */
[----:B------:R-:W3:Y:S04]  /*1bbd0*/  LDL.LU.64 R226, [R1+0x4e0] ;  /* 0x0004e00001e27983 */ /* 0x000ee80000300a00 */
[----:B------:R-:W-:Y:S04]  /*1bbe0*/  STL [R1+0xce8], R4 ;  /* 0x000ce80401007387 */ /* 0x000fe80000100800 */
[----:B------:R1:W-:Y:S01]  /*1bbf0*/  STL [R1+0xce4], R5 ;  /* 0x000ce40501007387 */ /* 0x0003e20000100800 */
[----:B-----5:R-:W-:-:S03]  /*1bc00*/  IMAD.WIDE R6, R3, 0x4, R210 ;  /* 0x0000000403067825 */ /* 0x020fc600078e02d2 */
[----:B------:R1:W-:Y:S04]  /*1bc10*/  LDGSTS.E [R2+0x29600], [R4.64], P5 ;  /* 0x2960000004027fae */ /* 0x0003e8000a921844 */
        /* <DEDUP_REMOVED lines=9> */
[----:B--2---:R-:W-:-:S05]  /*1bcb0*/  IMAD.WIDE R6, R3, 0x4, R234 ;  /* 0x0000000403067825 */ /* 0x004fca00078e02ea */
        /* <DEDUP_REMOVED lines=37> */
[----:B-1----:R-:W-:-:S03]  /*1bf10*/  IMAD.WIDE R6, R3, 0x4, R214 ;  /* 0x0000000403067825 */ /* 0x002fc600078e02d6 */
[----:B------:R2:W-:Y:S04]  /*1bf20*/  STL [R1+0xd84], R5 ;  /* 0x000d840501007387 */ /* 0x0005e80000100800 */
[----:B------:R-:W-:Y:S04]  /*1bf30*/  STL [R1+0xd98], R6 ;  /* 0x000d980601007387 */ /* 0x000fe80000100800 */
[----:B------:R4:W-:Y:S04]  /*1bf40*/  STL [R1+0xd94], R7 ;  /* 0x000d940701007387 */ /* 0x0009e80000100800 */
[----:B------:R-:W5:Y:S04]  /*1bf50*/  LDL.LU.64 R214, [R1+0x538] ;  /* 0x0005380001d67983 */ /* 0x000f680000300a00 */
[----:B------:R2:W-:Y:S04]  /*1bf60*/  LDGSTS.E [R2+0x2e600], [R4.64], P5 ;  /* 0x2e60000004027fae */ /* 0x0005e8000a921844 */
[----:B------:R4:W-:Y:S01]  /*1bf70*/  LDGSTS.E [R2+0x2ee00], [R6.64], P5 ;  /* 0x2ee0000006027fae */ /* 0x0009e2000a921844 */
[----:B--2---:R-:W-:-:S03]  /*1bf80*/  IMAD.WIDE R4, R3, 0x4, R218 ;  /* 0x0000000403047825 */ /* 0x004fc600078e02da */
[----:B------:R-:W2:Y:S04]  /*1bf90*/  LDL.LU.64 R218, [R1+0x540] ;  /* 0x0005400001da7983 */ /* 0x000ea80000300a00 */
[----:B------:R-:W-:Y:S04]  /*1bfa0*/  STL [R1+0xda8], R4 ;  /* 0x000da80401007387 */ /* 0x000fe80000100800 */
[----:B------:R1:W-:Y:S04]  /*1bfb0*/  STL [R1+0xda4], R5 ;  /* 0x000da40501007387 */ /* 0x0003e80000100800 */
[----:B------:R1:W-:Y:S01]  /*1bfc0*/  LDGSTS.E [R2+0x2f600], [R4.64], P5 ;  /* 0x2f60000004027fae */ /* 0x0003e2000a921844 */
[----:B----4-:R-:W-:-:S05]  /*1bfd0*/  IMAD.WIDE R6, R3, 0x4, R222 ;  /* 0x0000000403067825 */ /* 0x010fca00078e02de */
[----:B------:R-:W-:Y:S04]  /*1bfe0*/  STL [R1+0xdb8], R6 ;  /* 0x000db80601007387 */ /* 0x000fe80000100800 */
[----:B------:R4:W-:Y:S04]  /*1bff0*/  STL [R1+0xdb4], R7 ;  /* 0x000db40701007387 */ /* 0x0009e80000100800 */
[----:B------:R-:W2:Y:S04]  /*1c000*/  LDL.LU.64 R222, [R1+0x548] ;  /* 0x0005480001de7983 */ /* 0x000ea80000300a00 */
[----:B------:R4:W-:Y:S01]  /*1c010*/  LDGSTS.E [R2+0x2fe00], [R6.64], P5 ;  /* 0x2fe0000006027fae */ /* 0x0009e2000a921844 */
[----:B-1----:R-:W-:-:S03]  /*1c020*/  IMAD.WIDE R4, R3, 0x4, R226 ;  /* 0x0000000403047825 */ /* 0x002fc600078e02e2 */
[----:B------:R-:W2:Y:S04]  /*1c030*/  LDL.LU.64 R226, [R1+0x550] ;  /* 0x0005500001e27983 */ /* 0x000ea80000300a00 */
[----:B------:R-:W-:Y:S04]  /*1c040*/  STL [R1+0xdc8], R4 ;  /* 0x000dc80401007387 */ /* 0x000fe80000100800 */
[----:B------:R3:W-:Y:S01]  /*1c050*/  STL [R1+0xdc4], R5 ;  /* 0x000dc40501007387 */ /* 0x0007e20000100800 */
[----:B----4-:R-:W-:-:S03]  /*1c060*/  IMAD.WIDE R6, R3, 0x4, R210 ;  /* 0x0000000403067825 */ /* 0x010fc600078e02d2 */
[----:B------:R3:W-:Y:S04]  /*1c070*/  LDGSTS.E [R2+0x30600], [R4.64], P5 ;  /* 0x3060000004027fae */ /* 0x0007e8000a921844 */
[----:B------:R-:W-:Y:S04]  /*1c080*/  STL [R1+0xdd8], R6 ;  /* 0x000dd80601007387 */ /* 0x000fe80000100800 */
[----:B------:R5:W-:Y:S04]  /*1c090*/  STL [R1+0xdd4], R7 ;  /* 0x000dd40701007387 */ /* 0x000be80000100800 */
[----:B------:R-:W4:Y:S04]  /*1c0a0*/  LDL.LU.64 R210, [R1+0x558] ;  /* 0x0005580001d27983 */ /* 0x000f280000300a00 */
        /* <DEDUP_REMOVED lines=18> */
[----:B------:R-:W2:Y:S04]  /*1c1d0*/  LDL.LU.64 R218, [R1+0x578] ;  /* 0x0005780001da7983 */ /* 0x000ea80000300a00 */
[----:B------:R1:W-:Y:S04]  /*1c1e0*/  STL [R1+0xe14], R7 ;  /* 0x000e140701007387 */ /* 0x0003e80000100800 */
[----:B------:R1:W-:Y:S02]  /*1c1f0*/  LDGSTS.E [R2+0x32e00], [R6.64], P5 ;  /* 0x32e0000006027fae */ /* 0x0003e4000a921844 */
[----:B-1----:R-:W-:-:S02]  /*1c200*/  IMAD.WIDE R4, R3, 0x4, R222 ;  /* 0x0000000403047825 */ /* 0x002fc400078e02de */
[----:B------:R-:W2:Y:S04]  /*1c210*/  LDL.LU.64 R222, [R1+0x580] ;  /* 0x0005800001de7983 */ /* 0x000ea80000300a00 */
[----:B------:R-:W-:Y:S04]  /*1c220*/  STL [R1+0xe28], R4 ;  /* 0x000e280401007387 */ /* 0x000fe80000100800 */
[----:B------:R4:W-:Y:S04]  /*1c230*/  STL [R1+0xe24], R5 ;  /* 0x000e240501007387 */ /* 0x0009e80000100800 */
[----:B------:R4:W-:Y:S01]  /*1c240*/  LDGSTS.E [R2+0x33600], [R4.64], P5 ;  /* 0x3360000004027fae */ /* 0x0009e2000a921844 */
[----:B------:R-:W-:-:S05]  /*1c250*/  IMAD.WIDE R6, R3, 0x4, R226 ;  /* 0x0000000403067825 */ /* 0x000fca00078e02e2 */
[----:B------:R-:W-:Y:S04]  /*1c260*/  STL [R1+0xe38], R6 ;  /* 0x000e380601007387 */ /* 0x000fe80000100800 */
[----:B------:R-:W2:Y:S04]  /*1c270*/  LDL.LU.64 R226, [R1+0x588] ;  /* 0x0005880001e27983 */ /* 0x000ea80000300a00 */
[----:B------:R3:W-:Y:S04]  /*1c280*/  STL [R1+0xe34], R7 ;  /* 0x000e340701007387 */ /* 0x0007e80000100800 */
        /* <DEDUP_REMOVED lines=8> */
[----:B------:R-:W3:Y:S04]  /*1c310*/  LDL.LU.64 R230, [R1+0x598] ;  /* 0x0005980001e67983 */ /* 0x000ee80000300a00 */
[----:B------:R1:W-:Y:S04]  /*1c320*/  STL [R1+0xe54], R7 ;  /* 0x000e540701007387 */ /* 0x0003e80000100800 */
        /* <DEDUP_REMOVED lines=8> */
[----:B------:R2:W-:Y:S04]  /*1c3b0*/  LDGSTS.E [R2+0x35600], [R4.64], P5 ;  /* 0x3560000004027fae */ /* 0x0005e8000a921844 */
[----:B------:R-:W5:Y:S04]  /*1c3c0*/  LDL.LU.64 R214, [R1+0x5a8] ;  /* 0x0005a80001d67983 */ /* 0x000f680000300a00 */
[----:B------:R1:W-:Y:S01]  /*1c3d0*/  LDGSTS.E [R2+0x35e00], [R6.64], P5 ;  /* 0x35e0000006027fae */ /* 0x0003e2000a921844 */
[----:B--2---:R-:W-:-:S03]  /*1c3e0*/  IMAD.WIDE R4, R3, 0x4, R218 ;  /* 0x0000000403047825 */ /* 0x004fc600078e02da */
[----:B------:R-:W2:Y:S04]  /*1c3f0*/  LDL.LU.64 R218, [R1+0x5b0] ;  /* 0x0005b00001da7983 */ /* 0x000ea80000300a00 */
[----:B------:R-:W-:Y:S04]  /*1c400*/  STL [R1+0xe88], R4 ;  /* 0x000e880401007387 */ /* 0x000fe80000100800 */
[----:B------:R1:W-:Y:S04]  /*1c410*/  STL [R1+0xe84], R5 ;  /* 0x000e840501007387 */ /* 0x0003e80000100800 */
[----:B------:R1:W-:Y:S02]  /*1c420*/  LDGSTS.E [R2+0x36600], [R4.64], P5 ;  /* 0x3660000004027fae */ /* 0x0003e4000a921844 */
[----:B-1----:R-:W-:-:S05]  /*1c430*/  IMAD.WIDE R6, R3, 0x4, R222 ;  /* 0x0000000403067825 */ /* 0x002fca00078e02de */
[----:B------:R-:W-:Y:S04]  /*1c440*/  STL [R1+0xe98], R6 ;  /* 0x000e980601007387 */ /* 0x000fe80000100800 */
[----:B------:R4:W-:Y:S04]  /*1c450*/  STL [R1+0xe94], R7 ;  /* 0x000e940701007387 */ /* 0x0009e80000100800 */
[----:B------:R-:W2:Y:S04]  /*1c460*/  LDL.LU.64 R222, [R1+0x5b8] ;  /* 0x0005b80001de7983 */ /* 0x000ea80000300a00 */
[----:B------:R4:W-:Y:S01]  /*1c470*/  LDGSTS.E [R2+0x36e00], [R6.64], P5 ;  /* 0x36e0000006027fae */ /* 0x0009e2000a921844 */
[----:B------:R-:W-:-:S03]  /*1c480*/  IMAD.WIDE R4, R3, 0x4, R226 ;  /* 0x0000000403047825 */ /* 0x000fc600078e02e2 */
        /* <DEDUP_REMOVED lines=19> */
[----:B------:R2:W-:Y:S01]  /*1c5c0*/  STL [R1+0xed4], R7 ;  /* 0x000ed40701007387 */ /* 0x0005e20000100800 */
        /* <DEDUP_REMOVED lines=16> */
[----:B------:R1:W-:Y:S04]  /*1c6d0*/  STL [R1+0xf24], R7 ;  /* 0x000f240701007387 */ /* 0x0003e80000100800 */
[----:B------:R-:W2:Y:S04]  /*1c6e0*/  LDL.LU.64 R222, [R1+0x5f8] ;  /* 0x0005f80001de7983 */ /* 0x000ea80000300a00 */
[----:B------:R-:W2:Y:S04]  /*1c6f0*/  LDL.LU.64 R226, [R1+0x600] ;  /* 0x0006000001e27983 */ /* 0x000ea80000300a00 */
[----:B------:R1:W-:Y:S01]  /*1c700*/  LDGSTS.E [R2+0x3ae00], [R6.64], P5 ;  /* 0x3ae0000006027fae */ /* 0x0003e2000a921844 */
[----:B----4-:R-:W-:-:S05]  /*1c710*/  IMAD.WIDE R4, R3, 0x4, R206 ;  /* 0x0000000403047825 */ /* 0x010fca00078e02ce */
[----:B------:R-:W-:Y:S01]  /*1c720*/  STL [R1+0xf30], R4 ;  /* 0x000f300401007387 */ /* 0x000fe20000100800 */
[----:B-1----:R-:W-:-:S03]  /*1c730*/  IMAD.WIDE R6, R3, 0x4, R210 ;  /* 0x0000000403067825 */ /* 0x002fc600078e02d2 */
        /* <DEDUP_REMOVED lines=8> */
[----:B------:R-:W4:Y:S04]  /*1c7c0*/  LDL.LU.64 R234, [R1+0x610] ;  /* 0x0006100001ea7983 */ /* 0x000f280000300a00 */
[----:B------:R-:W-:Y:S04]  /*1c7d0*/  STL [R1+0xf40], R4 ;  /* 0x000f400401007387 */ /* 0x000fe80000100800 */
[----:B------:R2:W-:Y:S04]  /*1c7e0*/  LDGSTS.E [R2+0x3c600], [R4.64], P5 ;  /* 0x3c60000004027fae */ /* 0x0005e8000a921844 */
[----:B------:R2:W-:Y:S04]  /*1c7f0*/  STL [R1+0xf3c], R5 ;  /* 0x000f3c0501007387 */ /* 0x0005e80000100800 */
[----:B------:R-:W-:Y:S04]  /*1c800*/  STL [R1+0xf48], R6 ;  /* 0x000f480601007387 */ /* 0x000fe80000100800 */
[----:B------:R1:W-:Y:S04]  /*1c810*/  STL [R1+0xf44], R7 ;  /* 0x000f440701007387 */ /* 0x0003e80000100800 */
[----:B------:R1:W-:Y:S01]  /*1c820*/  LDGSTS.E [R2+0x3ce00], [R6.64], P5 ;  /* 0x3ce0000006027fae */ /* 0x0003e2000a921844 */
[----:B--2---:R-:W-:-:S05]  /*1c830*/  IMAD.WIDE R4, R3, 0x4, R214 ;  /* 0x0000000403047825 */ /* 0x004fca00078e02d6 */
[----:B------:R-:W-:Y:S04]  /*1c840*/  STL [R1+0xf50], R4 ;  /* 0x000f500401007387 */ /* 0x000fe80000100800 */
[----:B------:R-:W2:Y:S04]  /*1c850*/  LDL.LU.64 R210, [R1+0x620] ;  /* 0x0006200001d27983 */ /* 0x000ea80000300a00 */
[----:B------:R5:W-:Y:S04]  /*1c860*/  STL [R1+0xf4c], R5 ;  /* 0x000f4c0501007387 */ /* 0x000be80000100800 */
[----:B------:R-:W2:Y:S01]  /*1c870*/  LDL.LU.64 R214, [R1+0x198] ;  /* 0x0001980001d67983 */ /* 0x000ea20000300a00 */
[----:B-1----:R-:W-:-:S03]  /*1c880*/  IMAD.WIDE R6, R3, 0x4, R218 ;  /* 0x0000000403067825 */ /* 0x002fc600078e02da */
[----:B------:R5:W-:Y:S04]  /*1c890*/  LDGSTS.E [R2+0x3d600], [R4.64], P5 ;  /* 0x3d60000004027fae */ /* 0x000be8000a921844 */
[----:B------:R-:W-:Y:S04]  /*1c8a0*/  STL [R1+0xf58], R6 ;  /* 0x000f580601007387 */ /* 0x000fe80000100800 */
[----:B------:R1:W-:Y:S04]  /*1c8b0*/  STL [R1+0xf54], R7 ;  /* 0x000f540701007387 */ /* 0x0003e80000100800 */
[----:B------:R-:W2:Y:S04]  /*1c8c0*/  LDL.LU.64 R190, [R1+0x178] ;  /* 0x0001780001be7983 */ /* 0x000ea80000300a00 */
[----:B------:R-:W2:Y:S04]  /*1c8d0*/  LDL.LU.64 R194, [R1+0x158] ;  /* 0x0001580001c27983 */ /* 0x000ea80000300a00 */
[----:B------:R-:W2:Y:S04]  /*1c8e0*/  LDL.LU.64 R198, [R1+0x138] ;  /* 0x0001380001c67983 */ /* 0x000ea80000300a00 */
[----:B------:R1:W-:Y:S01]  /*1c8f0*/  LDGSTS.E [R2+0x3de00], [R6.64], P5 ;  /* 0x3de0000006027fae */ /* 0x0003e2000a921844 */
[----:B-----5:R-:W-:-:S05]  /*1c900*/  IMAD.WIDE R4, R3, 0x4, R222 ;  /* 0x0000000403047825 */ /* 0x020fca00078e02de */
[----:B------:R-:W-:Y:S04]  /*1c910*/  STL [R1+0xf60], R4 ;  /* 0x000f600401007387 */ /* 0x000fe80000100800 */
[----:B------:R-:W5:Y:S04]  /*1c920*/  LDL.LU.64 R218, [R1+0x118] ;  /* 0x0001180001da7983 */ /* 0x000f680000300a00 */
[----:B------:R3:W-:Y:S04]  /*1c930*/  STL [R1+0xf5c], R5 ;  /* 0x000f5c0501007387 */ /* 0x0007e80000100800 */
[----:B------:R-:W5:Y:S01]  /*1c940*/  LDL.LU.64 R222, [R1+0xf8] ;  /* 0x0000f80001de7983 */ /* 0x000f620000300a00 */
[----:B-1----:R-:W-:-:S03]  /*1c950*/  IMAD.WIDE R6, R3, 0x4, R226 ;  /* 0x0000000403067825 */ /* 0x002fc600078e02e2 */
[----:B------:R3:W-:Y:S04]  /*1c960*/  LDGSTS.E [R2+0x3e600], [R4.64], P5 ;  /* 0x3e60000004027fae */ /* 0x0007e8000a921844 */
[----:B------:R-:W-:Y:S04]  /*1c970*/  STL [R1+0xf68], R6 ;  /* 0x000f680601007387 */ /* 0x000fe80000100800 */
[----:B------:R4:W-:Y:S04]  /*1c980*/  STL [R1+0xf64], R7 ;  /* 0x000f640701007387 */ /* 0x0009e80000100800 */
[----:B------:R-:W5:Y:S04]  /*1c990*/  LDL.LU.64 R202, [R1+0xd8] ;  /* 0x0000d80001ca7983 */ /* 0x000f680000300a00 */
[----:B------:R-:W5:Y:S04]  /*1c9a0*/  LDL.LU.64 R206, [R1+0xb8] ;  /* 0x0000b80001ce7983 */ /* 0x000f680000300a00 */
[----:B------:R4:W-:Y:S01]  /*1c9b0*/  LDGSTS.E [R2+0x3ee00], [R6.64], P5 ;  /* 0x3ee0000006027fae */ /* 0x0009e2000a921844 */
[----:B---3--:R-:W-:-:S05]  /*1c9c0*/  IMAD.WIDE R4, R3, 0x4, R230 ;  /* 0x0000000403047825 */ /* 0x008fca00078e02e6 */
[----:B------:R-:W-:Y:S04]  /*1c9d0*/  STL [R1+0xf70], R4 ;  /* 0x000f700401007387 */ /* 0x000fe80000100800 */
[----:B------:R-:W3:Y:S01]  /*1c9e0*/  LDL.LU.64 R226, [R1+0x98] ;  /* 0x0000980001e27983 */ /* 0x000ee20000300a00 */
[----:B----4-:R-:W-:-:S03]  /*1c9f0*/  IMAD.WIDE R6, R3, 0x4, R234 ;  /* 0x0000000403067825 */ /* 0x010fc600078e02ea */
[----:B------:R-:W-:Y:S04]  /*1ca00*/  STL [R1+0xf6c], R5 ;  /* 0x000f6c0501007387 */ /* 0x000fe80000100800 */
[----:B------:R-:W-:Y:S04]  /*1ca10*/  STL [R1+0xf78], R6 ;  /* 0x000f780601007387 */ /* 0x000fe80000100800 */
[----:B------:R-:W4:Y:S04]  /*1ca20*/  LDL.LU.64 R230, [R1+0x78] ;  /* 0x0000780001e67983 */ /* 0x000f280000300a00 */
[----:B------:R-:W-:Y:S04]  /*1ca30*/  STL [R1+0xf74], R7 ;  /* 0x000f740701007387 */ /* 0x000fe80000100800 */
[----:B------:R1:W-:Y:S04]  /*1ca40*/  LDGSTS.E [R2+0x3f600], [R4.64], P5 ;  /* 0x3f60000004027fae */ /* 0x0003e8000a921844 */
[----:B------:R1:W-:Y:S04]  /*1ca50*/  LDGSTS.E [R2+0x3fe00], [R6.64], P5 ;  /* 0x3fe0000006027fae */ /* 0x0003e8000a921844 */
[----:B------:R-:W0:Y:S04]  /*1ca60*/  LDGDEPBAR ;  /* 0x00000000000079af */ /* 0x000e280000000000 */
[----:B--2---:R2:W-:Y:S01]  /*1ca70*/  STL [R1+0x9c0], R210 ;  /* 0x0009c0d201007387 */ /* 0x0045e20000100800 */
[----:B------:R-:W-:-:S03]  /*1ca80*/  IMAD.MOV.U32 R0, RZ, RZ, R211 ;  /* 0x000000ffff007224 */ /* 0x000fc600078e00d3 */
[----:B------:R-:W4:Y:S04]  /*1ca90*/  LDL.LU.64 R234, [R1+0x58] ;  /* 0x0000580001ea7983 */ /* 0x000f280000300a00 */
[----:B------:R-:W-:Y:S04]  /*1caa0*/  STL [R1+0x9e0], R214 ;  /* 0x0009e0d601007387 */ /* 0x000fe80000100800 */
[----:B------:R1:W-:Y:S04]  /*1cab0*/  STL [R1+0x9bc], R0 ;  /* 0x0009bc0001007387 */ /* 0x0003e80000100800 */
[----:B--2---:R-:W2:Y:S01]  /*1cac0*/  LDL.LU.64 R210, [R1+0x38] ;  /* 0x0000380001d27983 */ /* 0x004ea20000300a00 */
[----:B-1----:R-:W-:-:S03]  /*1cad0*/  IMAD.MOV.U32 R0, RZ, RZ, R215 ;  /* 0x000000ffff007224 */ /* 0x002fc600078e00d7 */
[----:B------:R-:W-:Y:S04]  /*1cae0*/  STL [R1+0xa00], R190 ;  /* 0x000a00be01007387 */ /* 0x000fe80000100800 */
[----:B------:R1:W-:Y:S04]  /*1caf0*/  STL [R1+0x9dc], R0 ;  /* 0x0009dc0001007387 */ /* 0x0003e80000100800 */
[----:B------:R-:W2:Y:S01]  /*1cb00*/  LDL.LU.64 R214, [R1+0x18] ;  /* 0x0000180001d67983 */ /* 0x000ea20000300a00 */
[----:B-1----:R-:W-:-:S03]  /*1cb10*/  IMAD.MOV.U32 R0, RZ, RZ, R191 ;  /* 0x000000ffff007224 */ /* 0x002fc600078e00bf */
[----:B------:R-:W-:Y:S04]  /*1cb20*/  STL [R1+0xa20], R194 ;  /* 0x000a20c201007387 */ /* 0x000fe80000100800 */
[----:B------:R1:W-:Y:S04]  /*1cb30*/  STL [R1+0x9fc], R0 ;  /* 0x0009fc0001007387 */ /* 0x0003e80000100800 */
[----:B------:R-:W-:Y:S01]  /*1cb40*/  STL [R1+0xa40], R198 ;  /* 0x000a40c601007387 */ /* 0x000fe20000100800 */
[----:B-1----:R-:W-:-:S05]  /*1cb50*/  IMAD.MOV.U32 R0, RZ, RZ, R195 ;  /* 0x000000ffff007224 */ /* 0x002fca00078e00c3 */
[----:B------:R1:W-:Y:S04]  /*1cb60*/  STL [R1+0xa1c], R0 ;  /* 0x000a1c0001007387 */ /* 0x0003e80000100800 */
[----:B-----5:R-:W-:Y:S01]  /*1cb70*/  STL [R1+0xa60], R218 ;  /* 0x000a60da01007387 */ /* 0x020fe20000100800 */
[----:B-1----:R-:W-:-:S05]  /*1cb80*/  IMAD.MOV.U32 R0, RZ, RZ, R199 ;  /* 0x000000ffff007224 */ /* 0x002fca00078e00c7 */
[----:B------:R1:W-:Y:S02]  /*1cb90*/  STL [R1+0xa3c], R0 ;  /* 0x000a3c0001007387 */ /* 0x0003e40000100800 */
[----:B-1----:R-:W-:Y:S02]  /*1cba0*/  IMAD.MOV.U32 R0, RZ, RZ, R219 ;  /* 0x000000ffff007224 */ /* 0x002fe400078e00db */
[----:B------:R-:W2:Y:S04]  /*1cbb0*/  LDL.LU.64 R218, [R1+0x1b0] ;  /* 0x0001b00001da7983 */ /* 0x000ea80000300a00 */
[----:B------:R1:W-:Y:S04]  /*1cbc0*/  STL [R1+0xa5c], R0 ;  /* 0x000a5c0001007387 */ /* 0x0003e80000100800 */
[----:B------:R1:W-:Y:S02]  /*1cbd0*/  STL [R1+0xa80], R222 ;  /* 0x000a80de01007387 */ /* 0x0003e40000100800 */
[----:B-1----:R-:W-:-:S02]  /*1cbe0*/  IMAD.MOV.U32 R0, RZ, RZ, R223 ;  /* 0x000000ffff007224 */ /* 0x002fc400078e00df */
[----:B------:R-:W2:Y:S04]  /*1cbf0*/  LDL.LU.64 R222, [R1+0x190] ;  /* 0x0001900001de7983 */ /* 0x000ea80000300a00 */
[----:B------:R1:W-:Y:S04]  /*1cc00*/  STL [R1+0xa7c], R0 ;  /* 0x000a7c0001007387 */ /* 0x0003e80000100800 */
[----:B------:R-:W-:Y:S04]  /*1cc10*/  STL [R1+0xaa0], R202 ;  /* 0x000aa0ca01007387 */ /* 0x000fe80000100800 */
[----:B------:R-:W2:Y:S01]  /*1cc20*/  LDL.LU.64 R190, [R1+0x170] ;  /* 0x0001700001be7983 */ /* 0x000ea20000300a00 */
[----:B-1----:R-:W-:-:S05]  /*1cc30*/  IMAD.MOV.U32 R0, RZ, RZ, R203 ;  /* 0x000000ffff007224 */ /* 0x002fca00078e00cb */
[----:B------:R1:W-:Y:S04]  /*1cc40*/  STL [R1+0xa9c], R0 ;  /* 0x000a9c0001007387 */ /* 0x0003e80000100800 */
[----:B------:R-:W-:Y:S04]  /*1cc50*/  STL [R1+0xac0], R206 ;  /* 0x000ac0ce01007387 */ /* 0x000fe80000100800 */
[----:B------:R-:W2:Y:S01]  /*1cc60*/  LDL.LU.64 R194, [R1+0x150] ;  /* 0x0001500001c27983 */ /* 0x000ea20000300a00 */
[----:B-1----:R-:W-:-:S05]  /*1cc70*/  IMAD.MOV.U32 R0, RZ, RZ, R207 ;  /* 0x000000ffff007224 */ /* 0x002fca00078e00cf */
[----:B------:R1:W-:Y:S04]  /*1cc80*/  STL [R1+0xabc], R0 ;  /* 0x000abc0001007387 */ /* 0x0003e80000100800 */
[----:B---3--:R3:W-:Y:S04]  /*1cc90*/  STL [R1+0xae0], R226 ;  /* 0x000ae0e201007387 */ /* 0x0087e80000100800 */
[----:B------:R-:W5:Y:S01]  /*1cca0*/  LDL.LU.64 R198, [R1+0x130] ;  /* 0x0001300001c67983 */ /* 0x000f620000300a00 */
[----:B-1----:R-:W-:-:S03]  /*1ccb0*/  IMAD.MOV.U32 R0, RZ, RZ, R227 ;  /* 0x000000ffff007224 */ /* 0x002fc600078e00e3 */
[----:B---3--:R-:W3:Y:S04]  /*1ccc0*/  LDL.LU.64 R226, [R1+0x110] ;  /* 0x0001100001e27983 */ /* 0x008ee80000300a00 */
[----:B------:R1:W-:Y:S04]  /*1ccd0*/  STL [R1+0xadc], R0 ;  /* 0x000adc0001007387 */ /* 0x0003e80000100800 */
[----:B----4-:R4:W-:Y:S01]  /*1cce0*/  STL [R1+0xb00], R230 ;  /* 0x000b00e601007387 */ /* 0x0109e20000100800 */
[----:B-1----:R-:W-:-:S03]  /*1ccf0*/  IMAD.MOV.U32 R0, RZ, RZ, R231 ;  /* 0x000000ffff007224 */ /* 0x002fc600078e00e7 */
[----:B----4-:R-:W4:Y:S04]  /*1cd00*/  LDL.LU.64 R230, [R1+0xf0] ;  /* 0x0000f00001e67983 */ /* 0x010f280000300a00 */
[----:B------:R1:W-:Y:S04]  /*1cd10*/  STL [R1+0xafc], R0 ;  /* 0x000afc0001007387 */ /* 0x0003e80000100800 */
[----:B------:R2:W-:Y:S01]  /*1cd20*/  STL [R1+0xb20], R234 ;  /* 0x000b20ea01007387 */ /* 0x0005e20000100800 */
[----:B-1----:R-:W-:-:S03]  /*1cd30*/  IMAD.MOV.U32 R0, RZ, RZ, R235 ;  /* 0x000000ffff007224 */ /* 0x002fc600078e00eb */
[----:B--2---:R-:W2:Y:S04]  /*1cd40*/  LDL.LU.64 R234, [R1+0xd0] ;  /* 0x0000d00001ea7983 */ /* 0x004ea80000300a00 */
        /* <DEDUP_REMOVED lines=9> */
[----:B------:R-:W-:Y:S04]  /*1cde0*/  STL [R1+0xb80], R250 ;  /* 0x000b80fa01007387 */ /* 0x000fe80000100800 */
[----:B------:R-:W-:Y:S04]  /*1cdf0*/  STL [R1+0xb7c], R251 ;  /* 0x000b7cfb01007387 */ /* 0x000fe80000100800 */
[----:B------:R-:W-:Y:S04]  /*1ce00*/  STL [R1+0xba0], R240 ;  /* 0x000ba0f001007387 */ /* 0x000fe80000100800 */
[----:B------:R-:W2:Y:S04]  /*1ce10*/  LDL.LU.64 R210, [R1+0x70] ;  /* 0x0000700001d27983 */ /* 0x000ea80000300a00 */
[----:B------:R-:W-:Y:S01]  /*1ce20*/  STL [R1+0xb9c], R241 ;  /* 0x000b9cf101007387 */ /* 0x000fe20000100800 */
[----:B-1----:R-:W-:-:S03]  /*1ce30*/  IMAD.MOV.U32 R0, RZ, RZ, R219 ;  /* 0x000000ffff007224 */ /* 0x002fc600078e00db */
[----:B------:R1:W-:Y:S04]  /*1ce40*/  STL [R1+0x9c8], R218 ;  /* 0x0009c8da01007387 */ /* 0x0003e80000100800 */
[----:B------:R-:W2:Y:S04]  /*1ce50*/  LDL.LU.64 R214, [R1+0x50] ;  /* 0x0000500001d67983 */ /* 0x000ea80000300a00 */
[----:B------:R1:W-:Y:S04]  /*1ce60*/  STL [R1+0x9c4], R0 ;  /* 0x0009c40001007387 */ /* 0x0003e80000100800 */
[----:B------:R1:W-:Y:S04]  /*1ce70*/  STL [R1+0x9e8], R222 ;  /* 0x0009e8de01007387 */ /* 0x0003e80000100800 */
[----:B-1----:R-:W2:Y:S01]  /*1ce80*/  LDL.LU.64 R218, [R1+0x30] ;  /* 0x0000300001da7983 */ /* 0x002ea20000300a00 */
[----:B------:R-:W-:-:S03]  /*1ce90*/  IMAD.MOV.U32 R0, RZ, RZ, R223 ;  /* 0x000000ffff007224 */ /* 0x000fc600078e00df */
[----:B------:R-:W-:Y:S04]  /*1cea0*/  STL [R1+0xa08], R190 ;  /* 0x000a08be01007387 */ /* 0x000fe80000100800 */
[----:B------:R1:W-:Y:S04]  /*1ceb0*/  STL [R1+0x9e4], R0 ;  /* 0x0009e40001007387 */ /* 0x0003e80000100800 */
[----:B------:R-:W2:Y:S01]  /*1cec0*/  LDL.LU.64 R222, [R1+0x10] ;  /* 0x0000100001de7983 */ /* 0x000ea20000300a00 */
[----:B-1----:R-:W-:-:S03]  /*1ced0*/  IMAD.MOV.U32 R0, RZ, RZ, R191 ;  /* 0x000000ffff007224 */ /* 0x002fc600078e00bf */
[----:B------:R-:W-:Y:S04]  /*1cee0*/  STL [R1+0xa28], R194 ;  /* 0x000a28c201007387 */ /* 0x000fe80000100800 */
[----:B------:R1:W-:Y:S02]  /*1cef0*/  STL [R1+0xa04], R0 ;  /* 0x000a040001007387 */ /* 0x0003e40000100800 */
[----:B-1----:R-:W-:Y:S02]  /*1cf00*/  IMAD.MOV.U32 R0, RZ, RZ, R195 ;  /* 0x000000ffff007224 */ /* 0x002fe400078e00c3 */
[----:B-----5:R-:W-:Y:S04]  /*1cf10*/  STL [R1+0xa48], R198 ;  /* 0x000a48c601007387 */ /* 0x020fe80000100800 */
[----:B------:R1:W-:Y:S04]  /*1cf20*/  STL [R1+0xa24], R0 ;  /* 0x000a240001007387 */ /* 0x0003e80000100800 */
[----:B---3--:R-:W-:Y:S01]  /*1cf30*/  STL [R1+0xa68], R226 ;  /* 0x000a68e201007387 */ /* 0x008fe20000100800 */
[----:B-1----:R-:W-:-:S05]  /*1cf40*/  IMAD.MOV.U32 R0, RZ, RZ, R199 ;  /* 0x000000ffff007224 */ /* 0x002fca00078e00c7 */
[----:B------:R1:W-:Y:S02]  /*1cf50*/  STL [R1+0xa44], R0 ;  /* 0x000a440001007387 */ /* 0x0003e40000100800 */
[----:B-1----:R-:W-:Y:S02]  /*1cf60*/  IMAD.MOV.U32 R0, RZ, RZ, R227 ;  /* 0x000000ffff007224 */ /* 0x002fe400078e00e3 */
[----:B------:R-:W3:Y:S04]  /*1cf70*/  LDL.LU.64 R226, [R1+0x1a8] ;  /* 0x0001a80001e27983 */ /* 0x000ee80000300a00 */
[----:B------:R1:W-:Y:S04]  /*1cf80*/  STL [R1+0xa64], R0 ;  /* 0x000a640001007387 */ /* 0x0003e80000100800 */
[----:B----4-:R4:W-:Y:S01]  /*1cf90*/  STL [R1+0xa88], R230 ;  /* 0x000a88e601007387 */ /* 0x0109e20000100800 */
[----:B-1----:R-:W-:-:S03]  /*1cfa0*/  IMAD.MOV.U32 R0, RZ, RZ, R231 ;  /* 0x000000ffff007224 */ /* 0x002fc600078e00e7 */
[----:B----4-:R-:W4:Y:S04]  /*1cfb0*/  LDL.LU.64 R230, [R1+0x188] ;  /* 0x0001880001e67983 */ /* 0x010f280000300a00 */
[----:B------:R2:W-:Y:S02]  /*1cfc0*/  STL [R1+0xa84], R0 ;  /* 0x000a840001007387 */ /* 0x0005e40000100800 */
[----:B--2---:R-:W-:Y:S02]  /*1cfd0*/  IMAD.MOV.U32 R0, RZ, RZ, R235 ;  /* 0x000000ffff007224 */ /* 0x004fe400078e00eb */
[----:B------:R1:W-:Y:S04]  /*1cfe0*/  STL [R1+0xaa8], R234 ;  /* 0x000aa8ea01007387 */ /* 0x0003e80000100800 */
[----:B-1----:R-:W2:Y:S04]  /*1cff0*/  LDL.LU.64 R234, [R1+0x168] ;  /* 0x0001680001ea7983 */ /* 0x002ea80000300a00 */
[----:B------:R1:W-:Y:S04]  /*1d000*/  STL [R1+0xaa4], R0 ;  /* 0x000aa40001007387 */ /* 0x0003e80000100800 */
[----:B------:R5:W-:Y:S04]  /*1d010*/  STL [R1+0xac8], R202 ;  /* 0x000ac8ca01007387 */ /* 0x000be80000100800 */
[----:B------:R-:W2:Y:S01]  /*1d020*/  LDL.LU.64 R194, [R1+0x148] ;  /* 0x0001480001c27983 */ /* 0x000ea20000300a00 */
[----:B-1----:R-:W-:-:S03]  /*1d030*/  IMAD.MOV.U32 R0, RZ, RZ, R203 ;  /* 0x000000ffff007224 */ /* 0x002fc600078e00cb */
[----:B------:R-:W-:Y:S04]  /*1d040*/  STL [R1+0xae8], R206 ;  /* 0x000ae8ce01007387 */ /* 0x000fe80000100800 */
[----:B------:R1:W-:Y:S04]  /*1d050*/  STL [R1+0xac4], R0 ;  /* 0x000ac40001007387 */ /* 0x0003e80000100800 */
[----:B------:R-:W2:Y:S04]  /*1d060*/  LDL.LU.64 R198, [R1+0x128] ;  /* 0x0001280001c67983 */ /* 0x000ea80000300a00 */
[----:B-----5:R-:W5:Y:S01]  /*1d070*/  LDL.LU.64 R202, [R1+0x108] ;  /* 0x0001080001ca7983 */ /* 0x020f620000300a00 */
[----:B-1----:R-:W-:-:S05]  /*1d080*/  IMAD.MOV.U32 R0, RZ, RZ, R207 ;  /* 0x000000ffff007224 */ /* 0x002fca00078e00cf */
[----:B------:R1:W-:Y:S04]  /*1d090*/  STL [R1+0xae4], R0 ;  /* 0x000ae40001007387 */ /* 0x0003e80000100800 */
[----:B------:R1:W-:Y:S04]  /*1d0a0*/  STL [R1+0xb08], R210 ;  /* 0x000b08d201007387 */ /* 0x0003e80000100800 */
[----:B------:R-:W5:Y:S01]  /*1d0b0*/  LDL.LU.64 R206, [R1+0xe8] ;  /* 0x0000e80001ce7983 */ /* 0x000f620000300a00 */
[----:B-1----:R-:W-:-:S03]  /*1d0c0*/  IMAD.MOV.U32 R0, RZ, RZ, R211 ;  /* 0x000000ffff007224 */ /* 0x002fc600078e00d3 */
[----:B------:R-:W5:Y:S04]  /*1d0d0*/  LDL.LU.64 R210, [R1+0xc8] ;  /* 0x0000c80001d27983 */ /* 0x000f680000300a00 */
[----:B------:R1:W-:Y:S04]  /*1d0e0*/  STL [R1+0xb04], R0 ;  /* 0x000b040001007387 */ /* 0x0003e80000100800 */
[----:B------:R1:W-:Y:S02]  /*1d0f0*/  STL [R1+0xb28], R214 ;  /* 0x000b28d601007387 */ /* 0x0003e40000100800 */
[----:B-1----:R-:W-:-:S02]  /*1d100*/  IMAD.MOV.U32 R0, RZ, RZ, R215 ;  /* 0x000000ffff007224 */ /* 0x002fc400078e00d7 */
[----:B------:R-:W-:Y:S04]  /*1d110*/  STL [R1+0xb48], R218 ;  /* 0x000b48da01007387 */ /* 0x000fe80000100800 */
[----:B------:R1:W-:Y:S04]  /*1d120*/  STL [R1+0xb24], R0 ;  /* 0x000b240001007387 */ /* 0x0003e80000100800 */
[----:B------:R-:W5:Y:S01]  /*1d130*/  LDL.LU.64 R214, [R1+0xa8] ;  /* 0x0000a80001d67983 */ /* 0x000f620000300a00 */
[----:B-1----:R-:W-:-:S03]  /*1d140*/  IMAD.MOV.U32 R0, RZ, RZ, R219 ;  /* 0x000000ffff007224 */ /* 0x002fc600078e00db */
[----:B------:R-:W-:Y:S04]  /*1d150*/  STL [R1+0xb68], R222 ;  /* 0x000b68de01007387 */ /* 0x000fe80000100800 */
[----:B------:R1:W-:Y:S04]  /*1d160*/  STL [R1+0xb44], R0 ;  /* 0x000b440001007387 */ /* 0x0003e80000100800 */
[----:B------:R-:W5:Y:S01]  /*1d170*/  LDL.LU.64 R218, [R1+0x88] ;  /* 0x0000880001da7983 */ /* 0x000f620000300a00 */
[----:B-1----:R-:W-:-:S05]  /*1d180*/  IMAD.MOV.U32 R0, RZ, RZ, R223 ;  /* 0x000000ffff007224 */ /* 0x002fca00078e00df */
[----:B------:R1:W-:Y:S04]  /*1d190*/  STL [R1+0xb64], R0 ;  /* 0x000b640001007387 */ /* 0x0003e80000100800 */
[----:B------:R-:W-:Y:S04]  /*1d1a0*/  STL [R1+0xb88], R248 ;  /* 0x000b88f801007387 */ /* 0x000fe80000100800 */
[----:B------:R-:W-:Y:S04]  /*1d1b0*/  STL [R1+0xb84], R249 ;  /* 0x000b84f901007387 */ /* 0x000fe80000100800 */
[----:B------:R-:W-:Y:S04]  /*1d1c0*/  STL [R1+0xba8], R242 ;  /* 0x000ba8f201007387 */ /* 0x000fe80000100800 */
[----:B------:R-:W5:Y:S04]  /*1d1d0*/  LDL.LU.64 R222, [R1+0x68] ;  /* 0x0000680001de7983 */ /* 0x000f680000300a00 */
[----:B------:R-:W-:Y:S04]  /*1d1e0*/  STL [R1+0xba4], R243 ;  /* 0x000ba4f301007387 */ /* 0x000fe80000100800 */
[----:B---3--:R3:W-:Y:S01]  /*1d1f0*/  STL [R1+0x9d0], R226 ;  /* 0x0009d0e201007387 */ /* 0x0087e20000100800 */
[----:B-1----:R-:W-:-:S03]  /*1d200*/  IMAD.MOV.U32 R0, RZ, RZ, R227 ;  /* 0x000000ffff007224 */ /* 0x002fc600078e00e3 */
[----:B---3--:R-:W3:Y:S04]  /*1d210*/  LDL.LU.64 R226, [R1+0x48] ;  /* 0x0000480001e27983 */ /* 0x008ee80000300a00 */
[----:B------:R1:W-:Y:S04]  /*1d220*/  STL [R1+0x9cc], R0 ;  /* 0x0009cc0001007387 */ /* 0x0003e80000100800 */
[----:B----4-:R4:W-:Y:S01]  /*1d230*/  STL [R1+0x9f0], R230 ;  /* 0x0009f0e601007387 */ /* 0x0109e20000100800 */
[----:B-1----:R-:W-:-:S03]  /*1d240*/  IMAD.MOV.U32 R0, RZ, RZ, R231 ;  /* 0x000000ffff007224 */ /* 0x002fc600078e00e7 */
[----:B----4-:R-:W4:Y:S04]  /*1d250*/  LDL.LU.64 R230, [R1+0x28] ;  /* 0x0000280001e67983 */ /* 0x010f280000300a00 */
[----:B------:R2:W-:Y:S02]  /*1d260*/  STL [R1+0x9ec], R0 ;  /* 0x0009ec0001007387 */ /* 0x0005e40000100800 */
[----:B--2---:R-:W-:Y:S02]  /*1d270*/  IMAD.MOV.U32 R0, RZ, RZ, R235 ;  /* 0x000000ffff007224 */ /* 0x004fe400078e00eb */
[----:B------:R1:W-:Y:S04]  /*1d280*/  STL [R1+0xa10], R234 ;  /* 0x000a10ea01007387 */ /* 0x0003e80000100800 */
[----:B------:R-:W-:Y:S04]  /*1d290*/  STL [R1+0xa30], R194 ;  /* 0x000a30c201007387 */ /* 0x000fe80000100800 */
[----:B------:R2:W-:Y:S04]  /*1d2a0*/  STL [R1+0xa0c], R0 ;  /* 0x000a0c0001007387 */ /* 0x0005e80000100800 */
[----:B-1----:R-:W4:Y:S01]  /*1d2b0*/  LDL.LU.64 R234, [R1+0x8] ;  /* 0x0000080001ea7983 */ /* 0x002f220000300a00 */
[----:B--2---:R-:W-:-:S03]  /*1d2c0*/  IMAD.MOV.U32 R0, RZ, RZ, R195 ;  /* 0x000000ffff007224 */ /* 0x004fc600078e00c3 */
[----:B------:R-:W-:Y:S04]  /*1d2d0*/  STL [R1+0xa50], R198 ;  /* 0x000a50c601007387 */ /* 0x000fe80000100800 */
[----:B------:R1:W-:Y:S04]  /*1d2e0*/  STL [R1+0xa2c], R0 ;  /* 0x000a2c0001007387 */ /* 0x0003e80000100800 */
[----:B-----5:R-:W-:Y:S01]  /*1d2f0*/  STL [R1+0xa70], R202 ;  /* 0x000a70ca01007387 */ /* 0x020fe20000100800 */
[----:B-1----:R-:W-:-:S05]  /*1d300*/  IMAD.MOV.U32 R0, RZ, RZ, R199 ;  /* 0x000000ffff007224 */ /* 0x002fca00078e00c7 */
[----:B------:R1:W-:Y:S04]  /*1d310*/  STL [R1+0xa4c], R0 ;  /* 0x000a4c0001007387 */ /* 0x0003e80000100800 */
[----:B------:R-:W-:Y:S01]  /*1d320*/  STL [R1+0xa90], R206 ;  /* 0x000a90ce01007387 */ /* 0x000fe20000100800 */
[----:B-1----:R-:W-:-:S05]  /*1d330*/  IMAD.MOV.U32 R0, RZ, RZ, R203 ;  /* 0x000000ffff007224 */ /* 0x002fca00078e00cb */
[----:B------:R1:W-:Y:S04]  /*1d340*/  STL [R1+0xa6c], R0 ;  /* 0x000a6c0001007387 */ /* 0x0003e80000100800 */
[----:B------:R-:W-:Y:S01]  /*1d350*/  STL [R1+0xab0], R210 ;  /* 0x000ab0d201007387 */ /* 0x000fe20000100800 */
[----:B-1----:R-:W-:-:S05]  /*1d360*/  IMAD.MOV.U32 R0, RZ, RZ, R207 ;  /* 0x000000ffff007224 */ /* 0x002fca00078e00cf */
[----:B------:R1:W-:Y:S04]  /*1d370*/  STL [R1+0xa8c], R0 ;  /* 0x000a8c0001007387 */ /* 0x0003e80000100800 */
[----:B------:R-:W2:Y:S04]  /*1d380*/  LDL.LU.64 R182, [R1+0x1a0] ;  /* 0x0001a00001b67983 */ /* 0x000ea80000300a00 */
[----:B------:R-:W5:Y:S01]  /*1d390*/  LDL.LU.64 R186, [R1+0x180] ;  /* 0x0001800001ba7983 */ /* 0x000f620000300a00 */
[----:B-1----:R-:W-:-:S05]  /*1d3a0*/  IMAD.MOV.U32 R0, RZ, RZ, R211 ;  /* 0x000000ffff007224 */ /* 0x002fca00078e00d3 */
[----:B------:R1:W-:Y:S04]  /*1d3b0*/  STL [R1+0xaac], R0 ;  /* 0x000aac0001007387 */ /* 0x0003e80000100800 */
[----:B------:R-:W-:Y:S04]  /*1d3c0*/  STL [R1+0xad0], R214 ;  /* 0x000ad0d601007387 */ /* 0x000fe80000100800 */
[----:B------:R-:W5:Y:S01]  /*1d3d0*/  LDL.LU.64 R190, [R1+0x160] ;  /* 0x0001600001be7983 */ /* 0x000f620000300a00 */
[----:B-1----:R-:W-:-:S03]  /*1d3e0*/  IMAD.MOV.U32 R0, RZ, RZ, R215 ;  /* 0x000000ffff007224 */ /* 0x002fc600078e00d7 */
[----:B------:R-:W5:Y:S04]  /*1d3f0*/  LDL.LU.64 R194, [R1+0x140] ;  /* 0x0001400001c27983 */ /* 0x000f680000300a00 */
        /* <DEDUP_REMOVED lines=10> */
[----:B------:R3:W-:Y:S02]  /*1d4a0*/  STL [R1+0xb0c], R0 ;  /* 0x000b0c0001007387 */ /* 0x0007e40000100800 */
[----:B---3--:R-:W-:Y:S02]  /*1d4b0*/  IMAD.MOV.U32 R0, RZ, RZ, R227 ;  /* 0x000000ffff007224 */ /* 0x008fe400078e00e3 */
[----:B------:R-:W-:Y:S04]  /*1d4c0*/  STL [R1+0xb30], R226 ;  /* 0x000b30e201007387 */ /* 0x000fe80000100800 */
[----:B------:R-:W3:Y:S04]  /*1d4d0*/  LDL.LU.64 R214, [R1+0xa0] ;  /* 0x0000a00001d67983 */ /* 0x000ee80000300a00 */
[----:B------:R1:W-:Y:S04]  /*1d4e0*/  STL [R1+0xb2c], R0 ;  /* 0x000b2c0001007387 */ /* 0x0003e80000100800 */
[----:B----4-:R-:W-:Y:S04]  /*1d4f0*/  STL [R1+0xb50], R230 ;  /* 0x000b50e601007387 */ /* 0x010fe80000100800 */
[----:B------:R-:W4:Y:S01]  /*1d500*/  LDL.LU.64 R218, [R1+0x80] ;  /* 0x0000800001da7983 */ /* 0x000f220000300a00 */
[----:B-1----:R-:W-:-:S03]  /*1d510*/  IMAD.MOV.U32 R0, RZ, RZ, R231 ;  /* 0x000000ffff007224 */ /* 0x002fc600078e00e7 */
[----:B------:R-:W4:Y:S04]  /*1d520*/  LDL.LU.64 R222, [R1+0x60] ;  /* 0x0000600001de7983 */ /* 0x000f280000300a00 */
[----:B------:R1:W-:Y:S04]  /*1d530*/  STL [R1+0xb4c], R0 ;  /* 0x000b4c0001007387 */ /* 0x0003e80000100800 */
[----:B------:R1:W-:Y:S04]  /*1d540*/  STL [R1+0xb70], R234 ;  /* 0x000b70ea01007387 */ /* 0x0003e80000100800 */
[----:B------:R-:W4:Y:S01]  /*1d550*/  LDL.LU.64 R226, [R1+0x40] ;  /* 0x0000400001e27983 */ /* 0x000f220000300a00 */
[----:B-1----:R-:W-:-:S03]  /*1d560*/  IMAD.MOV.U32 R0, RZ, RZ, R235 ;  /* 0x000000ffff007224 */ /* 0x002fc600078e00eb */
[----:B------:R-:W4:Y:S04]  /*1d570*/  LDL.LU.64 R230, [R1+0x20] ;  /* 0x0000200001e67983 */ /* 0x000f280000300a00 */
[----:B------:R2:W-:Y:S04]  /*1d580*/  STL [R1+0xb6c], R0 ;  /* 0x000b6c0001007387 */ /* 0x0005e80000100800 */
[----:B------:R-:W-:Y:S04]  /*1d590*/  STL [R1+0xb90], R236 ;  /* 0x000b90ec01007387 */ /* 0x000fe80000100800 */
[----:B------:R-:W4:Y:S04]  /*1d5a0*/  LDL.LU.64 R234, [R1] ;  /* 0x0000000001ea7983 */ /* 0x000f280000300a00 */
[----:B------:R-:W-:Y:S04]  /*1d5b0*/  STL [R1+0xb8c], R237 ;  /* 0x000b8ced01007387 */ /* 0x000fe80000100800 */
[----:B------:R-:W-:Y:S04]  /*1d5c0*/  STL [R1+0xbb0], R244 ;  /* 0x000bb0f401007387 */ /* 0x000fe80000100800 */
[----:B------:R-:W-:Y:S01]  /*1d5d0*/  STL [R1+0xbac], R245 ;  /* 0x000bacf501007387 */ /* 0x000fe20000100800 */
[----:B--2---:R-:W-:-:S03]  /*1d5e0*/  IMAD.MOV.U32 R0, RZ, RZ, R183 ;  /* 0x000000ffff007224 */ /* 0x004fc600078e00b7 */
[----:B------:R-:W-:Y:S04]  /*1d5f0*/  STL [R1+0x9d8], R182 ;  /* 0x0009d8b601007387 */ /* 0x000fe80000100800 */
[----:B-----5:R-:W-:Y:S04]  /*1d600*/  STL [R1+0x9f8], R186 ;  /* 0x0009f8ba01007387 */ /* 0x020fe80000100800 */
[----:B------:R1:W-:Y:S02]  /*1d610*/  STL [R1+0x9d4], R0 ;  /* 0x0009d40001007387 */ /* 0x0003e40000100800 */
[----:B-1----:R-:W-:-:S02]  /*1d620*/  IMAD.MOV.U32 R0, RZ, RZ, R187 ;  /* 0x000000ffff007224 */ /* 0x002fc400078e00bb */
[----:B------:R-:W-:Y:S04]  /*1d630*/  STL [R1+0xa18], R190 ;  /* 0x000a18be01007387 */ /* 0x000fe80000100800 */
[----:B------:R1:W-:Y:S04]  /*1d640*/  STL [R1+0x9f4], R0 ;  /* 0x0009f40001007387 */ /* 0x0003e80000100800 */
[----:B------:R-:W-:Y:S01]  /*1d650*/  STL [R1+0xa38], R194 ;  /* 0x000a38c201007387 */ /* 0x000fe20000100800 */
        /* <DEDUP_REMOVED lines=13> */
[----:B------:R1:W-:Y:S02]  /*1d730*/  STL [R1+0xa94], R0 ;  /* 0x000a940001007387 */ /* 0x0003e40000100800 */
[----:B-1----:R-:W-:-:S05]  /*1d740*/  IMAD.MOV.U32 R0, RZ, RZ, R211 ;  /* 0x000000ffff007224 */ /* 0x002fca00078e00d3 */
[----:B------:R3:W-:Y:S04]  /*1d750*/  STL [R1+0xab4], R0 ;  /* 0x000ab40001007387 */ /* 0x0007e80000100800 */
[----:B------:R-:W1:Y:S01]  /*1d760*/  S2R R211, SR_TID.X ;  /* 0x0000000000d37919 */ /* 0x000e620000002100 */
[----:B---3--:R-:W-:-:S03]  /*1d770*/  IMAD.MOV.U32 R0, RZ, RZ, R215 ;  /* 0x000000ffff007224 */ /* 0x008fc600078e00d7 */
[----:B------:R-:W-:Y:S04]  /*1d780*/  STL [R1+0xad8], R214 ;  /* 0x000ad8d601007387 */ /* 0x000fe80000100800 */
[----:B----4-:R-:W-:Y:S04]  /*1d790*/  STL [R1+0xaf8], R218 ;  /* 0x000af8da01007387 */ /* 0x010fe80000100800 */
[----:B------:R2:W-:Y:S04]  /*1d7a0*/  STL [R1+0xad4], R0 ;  /* 0x000ad40001007387 */ /* 0x0005e80000100800 */
[----:B------:R-:W-:Y:S01]  /*1d7b0*/  STL [R1+0xb18], R222 ;  /* 0x000b18de01007387 */ /* 0x000fe20000100800 */
[----:B--2---:R-:W-:-:S05]  /*1d7c0*/  IMAD.MOV.U32 R0, RZ, RZ, R219 ;  /* 0x000000ffff007224 */ /* 0x004fca00078e00db */
[----:B------:R2:W-:Y:S02]  /*1d7d0*/  STL [R1+0xaf4], R0 ;  /* 0x000af40001007387 */ /* 0x0005e40000100800 */
[----:B--2---:R-:W-:Y:S02]  /*1d7e0*/  IMAD.MOV.U32 R0, RZ, RZ, R223 ;  /* 0x000000ffff007224 */ /* 0x004fe400078e00df */
[----:B------:R-:W-:Y:S04]  /*1d7f0*/  STL [R1+0xb38], R226 ;  /* 0x000b38e201007387 */ /* 0x000fe80000100800 */
[----:B------:R2:W-:Y:S04]  /*1d800*/  STL [R1+0xb14], R0 ;  /* 0x000b140001007387 */ /* 0x0005e80000100800 */
[----:B------:R-:W-:Y:S01]  /*1d810*/  STL [R1+0xb58], R230 ;  /* 0x000b58e601007387 */ /* 0x000fe20000100800 */
[----:B--2---:R-:W-:-:S05]  /*1d820*/  IMAD.MOV.U32 R0, RZ, RZ, R227 ;  /* 0x000000ffff007224 */ /* 0x004fca00078e00e3 */
[----:B------:R2:W-:Y:S04]  /*1d830*/  STL [R1+0xb34], R0 ;  /* 0x000b340001007387 */ /* 0x0005e80000100800 */
[----:B------:R-:W-:Y:S01]  /*1d840*/  STL [R1+0xb78], R234 ;  /* 0x000b78ea01007387 */ /* 0x000fe20000100800 */
[----:B--2---:R-:W-:-:S05]  /*1d850*/  IMAD.MOV.U32 R0, RZ, RZ, R231 ;  /* 0x000000ffff007224 */ /* 0x004fca00078e00e7 */
[----:B------:R2:W-:Y:S04]  /*1d860*/  STL [R1+0xb54], R0 ;  /* 0x000b540001007387 */ /* 0x0005e80000100800 */
[----:B------:R3:W-:Y:S01]  /*1d870*/  STL [R1+0xb98], R238 ;  /* 0x000b98ee01007387 */ /* 0x0007e20000100800 */
[----:B--2---:R-:W-:-:S05]  /*1d880*/  IMAD.MOV.U32 R0, RZ, RZ, R235 ;  /* 0x000000ffff007224 */ /* 0x004fca00078e00eb */
[----:B------:R3:W-:Y:S04]  /*1d890*/  STL [R1+0xb74], R0 ;  /* 0x000b740001007387 */ /* 0x0007e80000100800 */
[----:B------:R3:W-:Y:S04]  /*1d8a0*/  STL [R1+0xb94], R239 ;  /* 0x000b94ef01007387 */ /* 0x0007e80000100800 */
[----:B------:R3:W-:Y:S04]  /*1d8b0*/  STL [R1+0xbb8], R246 ;  /* 0x000bb8f601007387 */ /* 0x0007e80000100800 */
[----:B------:R3:W-:Y:S01]  /*1d8c0*/  STL [R1+0xbb4], R247 ;  /* 0x000bb4f701007387 */ /* 0x0007e20000100800 */
[----:B------:R-:W-:Y:S05]  /*1d8d0*/  @P6 BRA `(.L_x_0) ;  /* 0x00001b0000006947 */ /* 0x000fea0003800000 */
[----:B-1----:R1:W-:Y:S01]  /*1d8e0*/  STL [R1+0x400], RZ ;  /* 0x000400ff01007387 */ /* 0x0023e20000100800 */
[----:B---3--:R-:W-:Y:S01]  /*1d8f0*/  IMAD.SHL.U32 R0, R211, 0x40, RZ ;  /* 0x00000040d3007824 */ /* 0x008fe200078e00ff */
[----:B------:R-:W-:Y:S01]  /*1d900*/  CS2R R248, SRZ ;  /* 0x0000000000f87805 */ /* 0x000fe2000001ff00 */
[----:B------:R-:W-:Y:S01]  /*1d910*/  CS2R R250, SRZ ;  /* 0x0000000000fa7805 */ /* 0x000fe2000001ff00 */
[----:B------:R1:W-:Y:S01]  /*1d920*/  STL [R1+0x404], RZ ;  /* 0x000404ff01007387 */ /* 0x0003e20000100800 */
[----:B------:R-:W-:Y:S01]  /*1d930*/  CS2R R180, SRZ ;  /* 0x0000000000b47805 */ /* 0x000fe2000001ff00 */
[----:B------:R-:W-:Y:S01]  /*1d940*/  LOP3.LUT R0, R0, 0x1800, RZ, 0xc0, !PT ;  /* 0x0000180000007812 */ /* 0x000fe200078ec0ff */
[----:B------:R-:W-:Y:S01]  /*1d950*/  CS2R R182, SRZ ;  /* 0x0000000000b67805 */ /* 0x000fe2000001ff00 */
[----:B------:R1:W-:Y:S01]  /*1d960*/  STL [R1+0x408], RZ ;  /* 0x000408ff01007387 */ /* 0x0003e20000100800 */
[----:B------:R-:W-:Y:S01]  /*1d970*/  CS2R R128, SRZ ;  /* 0x0000000000807805 */ /* 0x000fe2000001ff00 */
[----:B------:R-:W-:Y:S01]  /*1d980*/  CS2R R130, SRZ ;  /* 0x0000000000827805 */ /* 0x000fe2000001ff00 */
        /* <DEDUP_REMOVED lines=103> */
[----:B------:R-:W-:-:S02]  /*1e000*/  CS2R R158, SRZ ;  /* 0x00000000009e7805 */ /* 0x000fc4000001ff00 */
[----:B------:R1:W-:Y:S04]  /*1e010*/  STL [R1+0x904], RZ ;  /* 0x000904ff01007387 */ /* 0x0003e80000100800 */
        /* <DEDUP_REMOVED lines=98> */
[----:B------:R1:W-:Y:S04]  /*1e640*/  STL [R1], RZ ;  /* 0x000000ff01007387 */ /* 0x0003e80000100800 */
        /* <DEDUP_REMOVED lines=208> */
[----:B------:R1:W-:Y:S04]  /*1f350*/  STL [R1+0x13e0], R0 ;  /* 0x0013e00001007387 */ /* 0x0003e80000100800 */
[----:B------:R1:W-:Y:S04]  /*1f360*/  STL [R1+0x104], RZ ;  /* 0x000104ff01007387 */ /* 0x0003e80000100800 */
[----:B------:R1:W-:Y:S04]  /*1f370*/  STL [R1+0x108], RZ ;  /* 0x000108ff01007387 */ /* 0x0003e80000100800 */
[----:B------:R1:W-:Y:S04]  /*1f380*/  STL [R1+0x10c], RZ ;  /* 0x00010cff01007387 */ /* 0x0003e80000100800 */
[----:B------:R1:W-:Y:S04]  /*1f390*/  STL [R1+0xc0], RZ ;  /* 0x0000c0ff01007387 */ /* 0x0003e80000100800 */
[----:B------:R1:W-:Y:S04]  /*1f3a0*/  STL [R1+0xc4], RZ ;  /* 0x0000c4ff01007387 */ /* 0x0003e80000100800 */
[----:B------:R1:W-:Y:S04]  /*1f3b0*/  STL [R1+0xc8], RZ ;  /* 0x0000c8ff01007387 */ /* 0x0003e80000100800 */
[----:B------:R1:W-:Y:S01]  /*1f3c0*/  STL [R1+0xcc], RZ ;  /* 0x0000ccff01007387 */ /* 0x0003e20000100800 */
[----:B------:R-:W-:Y:S05]  /*1f3d0*/  BRA `(.L_x_1) ;  /* 0x0002b7d000007947 */ /* 0x000fea0003800000 */
.L_x_0:
[----:B-1-3--:R-:W-:Y:S01]  /*1f3e0*/  IMAD.MOV.U32 R0, RZ, RZ, 0x3f ;  /* 0x0000003fff007424 */ /* 0x00afe200078e00ff */
[C---:B------:R-:W-:Y:S01]  /*1f3f0*/  LOP3.LUT R4, R211.reuse, 0x7, RZ, 0xc0, !PT ;  /* 0x00000007d3047812 */ /* 0x040fe200078ec0ff */
[C---:B------:R-:W-:Y:S01]  /*1f400*/  IMAD.SHL.U32 R2, R211.reuse, 0x2, RZ ;  /* 0x00000002d3027824 */ /* 0x040fe200078e00ff */
[C---:B------:R-:W-:Y:S01]  /*1f410*/  LOP3.LUT R7, R211.reuse, 0x3, RZ, 0xc0, !PT ;  /* 0x00000003d3077812 */ /* 0x040fe200078ec0ff */
[----:B------:R-:W-:Y:S01]  /*1f420*/  IMAD.MOV.U32 R8, RZ, RZ, 0x1 ;  /* 0x00000001ff087424 */ /* 0x000fe200078e00ff */
[----:B------:R-:W-:Y:S01]  /*1f430*/  IADD3 R28, R0, c[0x0][0x180], RZ ;  /* 0x00006000001c7a10 */ /* 0x000fe20007ffe0ff */
[----:B------:R-:W-:Y:S01]  /*1f440*/  IMAD.SHL.U32 R0, R4, 0x10, RZ ;  /* 0x0000001004007824 */ /* 0x000fe200078e00ff */
[----:B------:R-:W-:Y:S01]  /*1f450*/  LOP3.LUT R6, R211, 0x1c, RZ, 0xc0, !PT ;  /* 0x0000001cd3067812 */ /* 0x000fe200078ec0ff */
[----:B------:R-:W-:Y:S01]  /*1f460*/  STL [R1+0x9b8], RZ ;  /* 0x0009b8ff01007387 */ /* 0x000fe20000100800 */
[----:B------:R-:W-:Y:S01]  /*1f470*/  SHF.R.S32.HI R5, RZ, 0x1f, R28 ;  /* 0x0000001fff057819 */ /* 0x000fe2000001141c */
[----:B------:R-:W-:Y:S01]  /*1f480*/  CS2R R248, SRZ ;  /* 0x0000000000f87805 */ /* 0x000fe2000001ff00 */
[----:B------:R-:W-:Y:S01]  /*1f490*/  LOP3.LUT R0, R0, 0x30, R2, 0x78, !PT ;  /* 0x0000003000007812 */ /* 0x000fe200078e7802 */
[----:B------:R-:W-:Y:S01]  /*1f4a0*/  IMAD R7, R7, 0x220, R6 ;  /* 0x0000022007077824 */ /* 0x000fe200078e0206 */
[----:B------:R-:W-:Y:S01]  /*1f4b0*/  SHF.R.S32.HI R6, RZ, 0x1f, R3 ;  /* 0x0000001fff067819 */ /* 0x000fe20000011403 */
[----:B------:R1:W-:Y:S01]  /*1f4c0*/  STL [R1+0x9a4], R8 ;  /* 0x0009a40801007387 */ /* 0x0003e20000100800 */
[----:B------:R-:W-:Y:S01]  /*1f4d0*/  LEA.HI R5, R5, R28, RZ, 0x6 ;  /* 0x0000001c05057211 */ /* 0x000fe200078f30ff */
[----:B------:R-:W-:Y:S01]  /*1f4e0*/  IMAD R4, R4, 0x100, R0 ;  /* 0x0000010004047824 */ /* 0x000fe200078e0200 */
[----:B------:R-:W-:Y:S01]  /*1f4f0*/  SHF.L.U64.HI R0, R3, 0x2, R6 ;  /* 0x0000000203007819 */ /* 0x000fe20000010206 */
[----:B------:R-:W-:Y:S01]  /*1f500*/  IMAD.MOV.U32 R6, RZ, RZ, -0x1 ;  /* 0xffffffffff067424 */ /* 0x000fe200078e00ff */
[----:B------:R-:W-:Y:S01]  /*1f510*/  STL [R1+0x400], RZ ;  /* 0x000400ff01007387 */ /* 0x000fe20000100800 */
[----:B------:R-:W-:Y:S01]  /*1f520*/  IMAD.SHL.U32 R3, R211, 0x40, RZ ;  /* 0x00000040d3037824 */ /* 0x000fe200078e00ff */
[----:B------:R-:W-:Y:S01]  /*1f530*/  SHF.R.S32.HI R2, RZ, 0x1f, R252 ;  /* 0x0000001fff027819 */ /* 0x000fe200000114fc */
[----:B------:R-:W-:Y:S01]  /*1f540*/  CS2R R250, SRZ ;  /* 0x0000000000fa7805 */ /* 0x000fe2000001ff00 */
[----:B------:R2:W-:Y:S01]  /*1f550*/  STL [R1+0x9a8], R6 ;  /* 0x0009a80601007387 */ /* 0x0005e20000100800 */
[----:B------:R-:W-:Y:S01]  /*1f560*/  SHF.R.S32.HI R5, RZ, 0x6, R5 ;  /* 0x00000006ff057819 */ /* 0x000fe20000011405 */
[----:B------:R-:W-:Y:S01]  /*1f570*/  CS2R R180, SRZ ;  /* 0x0000000000b47805 */ /* 0x000fe2000001ff00 */
[----:B------:R-:W-:Y:S01]  /*1f580*/  LOP3.LUT R3, R3, 0x1800, RZ, 0xc0, !PT ;  /* 0x0000180003037812 */ /* 0x000fe200078ec0ff */
[----:B------:R-:W-:Y:S01]  /*1f590*/  STL [R1+0x404], RZ ;  /* 0x000404ff01007387 */ /* 0x000fe20000100800 */
[----:B------:R-:W-:Y:S01]  /*1f5a0*/  SHF.L.U64.HI R2, R252, 0x2, R2 ;  /* 0x00000002fc027819 */ /* 0x000fe20000010202 */
[----:B------:R-:W-:Y:S01]  /*1f5b0*/  CS2R R182, SRZ ;  /* 0x0000000000b67805 */ /* 0x000fe2000001ff00 */
[----:B------:R-:W-:Y:S01]  /*1f5c0*/  CS2R R128, SRZ ;  /* 0x0000000000807805 */ /* 0x000fe2000001ff00 */
[----:B------:R-:W-:Y:S01]  /*1f5d0*/  STL [R1+0x408], RZ ;  /* 0x000408ff01007387 */ /* 0x000fe20000100800 */
[----:B------:R-:W-:Y:S01]  /*1f5e0*/  CS2R R130, SRZ ;  /* 0x0000000000827805 */ /* 0x000fe2000001ff00 */
        /* <DEDUP_REMOVED lines=99> */
[----:B-1----:R-:W-:Y:S01]  /*1fc20*/  CS2R R8, SRZ ;  /* 0x0000000000087805 */ /* 0x002fe2000001ff00 */
[----:B------:R-:W-:Y:S01]  /*1fc30*/  CS2R R10, SRZ ;  /* 0x00000000000a7805 */ /* 0x000fe2000001ff00 */
[----:B------:R-:W-:Y:S01]  /*1fc40*/  CS2R R156, SRZ ;  /* 0x00000000009c7805 */ /* 0x000fe2000001ff00 */
[----:B------:R-:W-:Y:S01]  /*1fc50*/  STL [R1+0x900], RZ ;  /* 0x000900ff01007387 */ /* 0x000fe20000100800 */
[----:B------:R-:W-:Y:S01]  /*1fc60*/  CS2R R158, SRZ ;  /* 0x00000000009e7805 */ /* 0x000fe2000001ff00 */
[----:B------:R-:W-:-:S02]  /*1fc70*/  LOP3.LUT R28, R7, 0x40, RZ, 0x3c, !PT ;  /* 0x00000040071c7812 */ /* 0x000fc400078e3cff */
[----:B------:R-:W-:Y:S01]  /*1fc80*/  STL [R1+0x904], RZ ;  /* 0x000904ff01007387 */ /* 0x000fe20000100800 */
[----:B--2---:R-:W-:-:S03]  /*1fc90*/  LOP3.LUT R6, R7, 0x60, RZ, 0x3c, !PT ;  /* 0x0000006007067812 */ /* 0x004fc600078e3cff */
[----:B------:R-:W-:Y:S04]  /*1fca0*/  STL [R1+0x908], RZ ;  /* 0x000908ff01007387 */ /* 0x000fe80000100800 */
        /* <DEDUP_REMOVED lines=97> */
[----:B------:R-:W-:Y:S04]  /*202c0*/  STL [R1], RZ ;  /* 0x000000ff01007387 */ /* 0x000fe80000100800 */
        /* <DEDUP_REMOVED lines=195> */
[----:B------:R1:W-:Y:S02]  /*20f00*/  STL [R1+0x13e0], R3 ;  /* 0x0013e00301007387 */ /* 0x0003e40000100800 */
[----:B-1----:R-:W-:Y:S01]  /*20f10*/  IMAD.IADD R3, R4, 0x1, R3 ;  /* 0x0000000104037824 */ /* 0x002fe200078e0203 */
[----:B------:R-:W-:-:S02]  /*20f20*/  LOP3.LUT R4, R7, 0x20, RZ, 0x3c, !PT ;  /* 0x0000002007047812 */ /* 0x000fc400078e3cff */
[----:B------:R-:W-:Y:S02]  /*20f30*/  IADD3 R4, R5, -0x2, RZ ;  /* 0xfffffffe05047810 */ /* 0x000fe40007ffe0ff */
[----:B------:R1:W-:Y:S04]  /*20f40*/  STL [R1+0x13bc], R3 ;  /* 0x0013bc0301007387 */ /* 0x0003e80000100800 */
[----:B------:R2:W-:Y:S04]  /*20f50*/  STL [R1+0x190], RZ ;  /* 0x000190ff01007387 */ /* 0x0005e80000100800 */
[----:B------:R2:W-:Y:S01]  /*20f60*/  STL [R1+0x194], RZ ;  /* 0x000194ff01007387 */ /* 0x0005e20000100800 */
[----:B-1----:R-:W-:-:S03]  /*20f70*/  LOP3.LUT R3, R3, 0x40, RZ, 0x3c, !PT ;  /* 0x0000004003037812 */ /* 0x002fc600078e3cff */
        /* <DEDUP_REMOVED lines=18> */
[----:B------:R2:W-:Y:S02]  /*210a0*/  STL [R1+0x13cc], R3 ;  /* 0x0013cc0301007387 */ /* 0x0005e40000100800 */
.L_x_2:
[----:B--2---:R-:W2:Y:S01]  /*210b0*/  LDL.LU R3, [R1+0x9a8] ;  /* 0x0009a80001037983 */ /* 0x004ea20000300800 */
[----:B------:R-:W-:-:S04]  /*210c0*/  DEPBAR.LE SB0, 0x2 ;  /* 0x000080800000791a */ /* 0x000fc80000000000 */
[----:B-1----:R-:W3:Y:S04]  /*210d0*/  LDL R29, [R1+0x13bc] ;  /* 0x0013bc00011d7983 */ /* 0x002ee80000100800 */
[----:B------:R-:W1:Y:S04]  /*210e0*/  S2R R4, SR_TID.X ;  /* 0x0000000000047919 */ /* 0x000e680000002100 */
[----:B------:R-:W-:Y:S04]  /*210f0*/  STL.64 [R1+0x2260], R246 ;  /* 0x002260f601007387 */ /* 0x000fe80000100a00 */
[----:B------:R-:W-:Y:S04]  /*21100*/  STL.64 [R1+0x2258], R244 ;  /* 0x002258f401007387 */ /* 0x000fe80000100a00 */
[----:B------:R-:W-:Y:S04]  /*21110*/  STL.64 [R1+0x2250], R26 ;  /* 0x0022501a01007387 */ /* 0x000fe80000100a00 */
[----:B------:R-:W-:Y:S04]  /*21120*/  STL.64 [R1+0x2248], R24 ;  /* 0x0022481801007387 */ /* 0x000fe80000100a00 */
[----:B------:R-:W-:Y:S01]  /*21130*/  STL.64 [R1+0x2240], R22 ;  /* 0x0022401601007387 */ /* 0x000fe20000100a00 */
[----:B-1----:R-:W-:-:S03]  /*21140*/  LOP3.LUT R7, R4, 0x1c, RZ, 0xc0, !PT ;  /* 0x0000001c04077812 */ /* 0x002fc600078ec0ff */
[----:B------:R-:W-:Y:S01]  /*21150*/  STL.64 [R1+0x2238], R20 ;  /* 0x0022381401007387 */ /* 0x000fe20000100a00 */
[C---:B------:R-:W-:Y:S02]  /*21160*/  LOP3.LUT R6, R4.reuse, 0x3, RZ, 0xc0, !PT ;  /* 0x0000000304067812 */ /* 0x040fe400078ec0ff */
[C---:B------:R-:W-:Y:S01]  /*21170*/  LOP3.LUT R28, R4.reuse, 0x1c, RZ, 0xc0, !PT ;  /* 0x0000001c041c7812 */ /* 0x040fe200078ec0ff */
[----:B------:R-:W-:Y:S01]  /*21180*/  STL.64 [R1+0x2230], R18 ;  /* 0x0022301201007387 */ /* 0x000fe20000100a00 */
[----:B------:R-:W-:Y:S01]  /*21190*/  LOP3.LUT R5, R4, 0x3, RZ, 0xc0, !PT ;  /* 0x0000000304057812 */ /* 0x000fe200078ec0ff */
[----:B------:R-:W-:Y:S02]  /*211a0*/  IMAD R6, R6, 0x220, R7 ;  /* 0x0000022006067824 */ /* 0x000fe400078e0207 */
[----:B------:R-:W-:Y:S02]  /*211b0*/  STL.64 [R1+0x2228], R16 ;  /* 0x0022281001007387 */ /* 0x000fe40000100a00 */
[----:B------:R-:W-:Y:S01]  /*211c0*/  IMAD R5, R5, 0x220, R28 ;  /* 0x0000022005057824 */ /* 0x000fe200078e021c */
[----:B------:R-:W-:Y:S01]  /*211d0*/  LOP3.LUT R6, R6, 0x20, RZ, 0x3c, !PT ;  /* 0x0000002006067812 */ /* 0x000fe200078e3cff */
[----:B------:R-:W-:Y:S04]  /*211e0*/  STL.64 [R1+0x2220], R14 ;  /* 0x0022200e01007387 */ /* 0x000fe80000100a00 */
[----:B------:R-:W-:Y:S04]  /*211f0*/  STL.64 [R1+0x2218], R12 ;  /* 0x0022180c01007387 */ /* 0x000fe80000100a00 */
[----:B------:R-:W-:Y:S04]  /*21200*/  STL.64 [R1+0x2210], R10 ;  /* 0x0022100a01007387 */ /* 0x000fe80000100a00 */
[----:B------:R-:W-:Y:S04]  /*21210*/  STL.64 [R1+0x2208], R8 ;  /* 0x0022080801007387 */ /* 0x000fe80000100a00 */
[----:B------:R-:W-:Y:S04]  /*21220*/  STL.64 [R1+0x2200], R158 ;  /* 0x0022009e01007387 */ /* 0x000fe80000100a00 */
[----:B------:R-:W-:Y:S04]  /*21230*/  STL.64 [R1+0x21f8], R156 ;  /* 0x0021f89c01007387 */ /* 0x000fe80000100a00 */
[----:B------:R-:W-:Y:S04]  /*21240*/  STL [R1+0x1404], R2 ;  /* 0x0014040201007387 */ /* 0x000fe80000100800 */
[----:B------:R3:W-:Y:S04]  /*21250*/  STL [R1+0x1400], R0 ;  /* 0x0014000001007387 */ /* 0x0007e80000100800 */
[----:B------:R-:W-:Y:S01]  /*21260*/  BAR.SYNC.DEFER_BLOCKING 0x0 ;  /* 0x0000000000007b1d */ /* 0x000fe20000010000 */
[----:B--2---:R-:W-:-:S04]  /*21270*/  IADD3 R3, R3, 0x1, RZ ;  /* 0x0000000103037810 */ /* 0x004fc80007ffe0ff */
[----:B------:R-:W-:-:S04]  /*21280*/  ISETP.GT.AND P0, PT, R3, 0x1, PT ;  /* 0x000000010300780c */ /* 0x000fc80003f04270 */
[----:B------:R-:W-:-:S05]  /*21290*/  SEL R3, R3, RZ, !P0 ;  /* 0x000000ff03037207 */ /* 0x000fca0004000000 */
[C---:B------:R-:W-:Y:S01]  /*212a0*/  IMAD R252, R3.reuse, 0x8000, R6 ;  /* 0x0000800003fc7824 */ /* 0x040fe200078e0206 */
[C---:B------:R-:W-:Y:S01]  /*212b0*/  LOP3.LUT R6, R4.reuse, 0x3, RZ, 0xc0, !PT ;  /* 0x0000000304067812 */ /* 0x040fe200078ec0ff */
[C---:B------:R-:W-:Y:S01]  /*212c0*/  IMAD R5, R3.reuse, 0x8000, R5 ;  /* 0x0000800003057824 */ /* 0x040fe200078e0205 */
[----:B------:R-:W-:Y:S01]  /*212d0*/  LOP3.LUT R4, R4, 0x3, RZ, 0xc0, !PT ;  /* 0x0000000304047812 */ /* 0x000fe200078ec0ff */
[----:B------:R-:W-:Y:S01]  /*212e0*/  STL [R1+0x9a8], R3 ;  /* 0x0009a80301007387 */ /* 0x000fe20000100800 */
[----:B---3--:R-:W-:Y:S02]  /*212f0*/  IMAD R0, R3, 0x20000, R29 ;  /* 0x0002000003007824 */ /* 0x008fe400078e021d */
[----:B------:R-:W-:Y:S01]  /*21300*/  IMAD R6, R6, 0x220, R7 ;  /* 0x0000022006067824 */ /* 0x000fe200078e0207 */
[----:B------:R-:W-:Y:S01]  /*21310*/  STL [R1+0x998], R5 ;  /* 0x0009980501007387 */ /* 0x000fe20000100800 */
[----:B------:R-:W-:-:S03]  /*21320*/  IMAD R4, R4, 0x220, R28 ;  /* 0x0000022004047824 */ /* 0x000fc600078e021c */
[----:B------:R-:W-:Y:S01]  /*21330*/  LOP3.LUT R6, R6, 0x60, RZ, 0x3c, !PT ;  /* 0x0000006006067812 */ /* 0x000fe200078e3cff */
[----:B------:R-:W2:Y:S01]  /*21340*/  LDL.LU.64 R20, [R1+0x400] ;  /* 0x0004000001147983 */ /* 0x000ea20000300a00 */
[----:B------:R-:W-:-:S03]  /*21350*/  LOP3.LUT R4, R4, 0x40, RZ, 0x3c, !PT ;  /* 0x0000004004047812 */ /* 0x000fc600078e3cff */
[C---:B------:R-:W-:Y:S01]  /*21360*/  IMAD R2, R3.reuse, 0x8000, R6 ;  /* 0x0000800003027824 */ /* 0x040fe200078e0206 */
[----:B------:R-:W2:Y:S01]  /*21370*/  LDL.LU.64 R22, [R1+0x408] ;  /* 0x0004080001167983 */ /* 0x000ea20000300a00 */
[----:B------:R-:W-:-:S03]  /*21380*/  IMAD R4, R3, 0x8000, R4 ;  /* 0x0000800003047824 */ /* 0x000fc600078e0204 */
[----:B------:R-:W1:Y:S04]  /*21390*/  LDSM.16.M88.4 R36, [R0] ;  /* 0x000000000024783b */ /* 0x000e680000000200 */
[----:B------:R-:W-:Y:S04]  /*213a0*/  STL [R1+0x990], R4 ;  /* 0x0009900401007387 */ /* 0x000fe80000100800 */
[----:B------:R-:W3:Y:S04]  /*213b0*/  LDL.LU.64 R16, [R1+0x390] ;  /* 0x0003900001107983 */ /* 0x000ee80000300a00 */
[----:B------:R-:W-:Y:S04]  /*213c0*/  STL [R1+0x994], R2 ;  /* 0x0009940201007387 */ /* 0x000fe80000100800 */
[----:B------:R-:W3:Y:S04]  /*213d0*/  LDL.LU.64 R18, [R1+0x398] ;  /* 0x0003980001127983 */ /* 0x000ee80000300a00 */
[----:B------:R-:W-:Y:S04]  /*213e0*/  STL [R1+0x9b0], R0 ;  /* 0x0009b00001007387 */ /* 0x000fe80000100800 */
[----:B------:R-:W4:Y:S04]  /*213f0*/  LDL.LU.64 R12, [R1+0x440] ;  /* 0x00044000010c7983 */ /* 0x000f280000300a00 */
[----:B------:R-:W4:Y:S04]  /*21400*/  LDL.LU.64 R14, [R1+0x448] ;  /* 0x00044800010e7983 */ /* 0x000f280000300a00 */
[----:B------:R-:W-:Y:S04]  /*21410*/  LDS R44, [R5+0x40000] ;  /* 0x04000000052c7984 */ /* 0x000fe80000000800 */
[----:B------:R-:W-:Y:S04]  /*21420*/  LDS R46, [R5+0x40800] ;  /* 0x04080000052e7984 */ /* 0x000fe80000000800 */
[----:B-1----:R-:W-:Y:S04]  /*21430*/  STL [R1+0x21b4], R38 ;  /* 0x0021b42601007387 */ /* 0x002fe80000100800 */
[----:B------:R-:W-:Y:S04]  /*21440*/  STL [R1+0x21b0], R39 ;  /* 0x0021b02701007387 */ /* 0x000fe80000100800 */
[----:B------:R-:W2:Y:S04]  /*21450*/  LDL.LU.64 R8, [R1+0x410] ;  /* 0x0004100001087983 */ /* 0x000ea80000300a00 */
[----:B------:R-:W2:Y:S04]  /*21460*/  LDL.LU.64 R10, [R1+0x418] ;  /* 0x00041800010a7983 */ /* 0x000ea80000300a00 */
[----:B------:R-:W-:Y:S04]  /*21470*/  LDS R45, [R252+0x40000] ;  /* 0x04000000fc2d7984 */ /* 0x000fe80000000800 */
        /* <DEDUP_REMOVED lines=9> */
[----:B------:R-:W1:Y:S04]  /*21510*/  LDSM.16.M88.4 R32, [R0+0x2000] ;  /* 0x002000000020783b */ /* 0x000e680000000200 */
[----:B------:R-:W1:Y:S04]  /*21520*/  LDSM.16.M88.4 R28, [R0+0x4000] ;  /* 0x00400000001c783b */ /* 0x000e680000000200 */
        /* <DEDUP_REMOVED lines=11> */
[----:B------:R-:W-:Y:S04]  /*215e0*/  LDS R97, [R2+0x40080] ;  /* 0x0400800002617984 */ /* 0x000fe80000000800 */
[----:B------:R-:W2:Y:S04]  /*215f0*/  LDS R99, [R2+0x40880] ;  /* 0x0408800002637984 */ /* 0x000ea80000000800 */
[----:B------:R-:W-:Y:S04]  /*21600*/  LDS R145, [R252+0x40100] ;  /* 0x04010000fc917984 */ /* 0x000fe80000000800 */
[----:B------:R-:W2:Y:S04]  /*21610*/  LDS R147, [R252+0x40900] ;  /* 0x04090000fc937984 */ /* 0x000ea80000000800 */
[----:B------:R-:W-:Y:S04]  /*21620*/  LDS R209, [R2+0x40100] ;  /* 0x0401000002d17984 */ /* 0x000fe80000000800 */
[----:B------:R-:W2:Y:S04]  /*21630*/  LDS R211, [R2+0x40900] ;  /* 0x0409000002d37984 */ /* 0x000ea80000000800 */
[----:B------:R-:W-:Y:S04]  /*21640*/  LDS R205, [R252+0x40180] ;  /* 0x04018000fccd7984 */ /* 0x000fe80000000800 */
[----:B------:R-:W2:Y:S04]  /*21650*/  LDS R207, [R252+0x40980] ;  /* 0x04098000fccf7984 */ /* 0x000ea80000000800 */
[----:B-1----:R-:W-:Y:S04]  /*21660*/  STL [R1+0x21ac], R34 ;  /* 0x0021ac2201007387 */ /* 0x002fe80000100800 */
[----:B------:R-:W-:Y:S04]  /*21670*/  STL [R1+0x21a8], R35 ;  /* 0x0021a82301007387 */ /* 0x000fe80000100800 */
[----:B------:R-:W-:Y:S04]  /*21680*/  STL [R1+0x218c], R30 ;  /* 0x00218c1e01007387 */ /* 0x000fe80000100800 */
[----:B------:R-:W-:Y:S04]  /*21690*/  STL [R1+0x2188], R31 ;  /* 0x0021881f01007387 */ /* 0x000fe80000100800 */
[----:B------:R-:W-:Y:S04]  /*216a0*/  STL [R1+0x217c], R6 ;  /* 0x00217c0601007387 */ /* 0x000fe80000100800 */
[----:B------:R-:W-:Y:S04]  /*216b0*/  STL [R1+0x2178], R7 ;  /* 0x0021780701007387 */ /* 0x000fe80000100800 */
[----:B------:R-:W-:Y:S04]  /*216c0*/  LDS R161, [R2+0x40180] ;  /* 0x0401800002a17984 */ /* 0x000fe80000000800 */
[----:B------:R-:W1:Y:S04]  /*216d0*/  LDS R163, [R2+0x40980] ;  /* 0x0409800002a37984 */ /* 0x000e680000000800 */
[----:B------:R-:W-:Y:S04]  /*216e0*/  LDSM.16.M88.4 R196, [R0+0xa000] ;  /* 0x00a0000000c4783b */ /* 0x000fe80000000200 */
[----:B------:R-:W-:Y:S04]  /*216f0*/  LDSM.16.M88.4 R152, [R0+0xc000] ;  /* 0x00c000000098783b */ /* 0x000fe80000000200 */
[----:B------:R-:W-:Y:S04]  /*21700*/  LDSM.16.M88.4 R148, [R0+0xe000] ;  /* 0x00e000000094783b */ /* 0x000fe80000000200 */
[----:B------:R-:W-:Y:S04]  /*21710*/  LDSM.16.M88.4 R192, [R0+0x10000] ;  /* 0x0100000000c0783b */ /* 0x000fe80000000200 */
[----:B------:R-:W-:Y:S04]  /*21720*/  LDSM.16.M88.4 R188, [R0+0x12000] ;  /* 0x0120000000bc783b */ /* 0x000fe80000000200 */
[----:B------:R-:W-:Y:S04]  /*21730*/  LDSM.16.M88.4 R184, [R0+0x14000] ;  /* 0x0140000000b8783b */ /* 0x000fe80000000200 */
[----:B------:R-:W-:Y:S01]  /*21740*/  LDSM.16.M88.4 R176, [R0+0x18000] ;  /* 0x0180000000b0783b */ /* 0x000fe20000000200 */
[-C--:B--2---:R-:W-:Y:S08]  /*21750*/  HMMA.1688.F32.TF32 R24, R44, R36.reuse, R20 ;  /* 0x000000242c18723c */ /* 0x084ff00000081014 */
[-C--:B---3--:R-:W-:Y:S08]  /*21760*/  HMMA.1688.F32.TF32 R20, R48, R36.reuse, R16 ;  /* 0x000000243014723c */ /* 0x088ff00000081010 */
[-C--:B------:R-:W-:Y:S07]  /*21770*/  HMMA.1688.F32.TF32 R16, R88, R36.reuse, R248 ;  /* 0x000000245810723c */ /* 0x080fee00000810f8 */
[----:B------:R-:W-:Y:S04]  /*21780*/  STL.64 [R1+0x200], R24 ;  /* 0x0002001801007387 */ /* 0x000fe80000100a00 */
[----:B------:R2:W-:Y:S04]  /*21790*/  STL.64 [R1+0x208], R26 ;  /* 0x0002081a01007387 */ /* 0x0005e80000100a00 */
[----:B------:R-:W-:Y:S01]  /*217a0*/  STL.64 [R1+0x470], R20 ;  /* 0x0004701401007387 */ /* 0x000fe20000100a00 */
[-C--:B--2---:R-:W-:Y:S03]  /*217b0*/  HMMA.1688.F32.TF32 R24, R96, R36.reuse, R128 ;  /* 0x000000246018723c */ /* 0x084fe60000081080 */
[----:B------:R2:W-:Y:S04]  /*217c0*/  STL.64 [R1+0x478], R22 ;  /* 0x0004781601007387 */ /* 0x0005e80000100a00 */
[----:B------:R-:W-:Y:S04]  /*217d0*/  STL.64 [R1+0x220], R16 ;  /* 0x0002201001007387 */ /* 0x000fe80000100a00 */
[----:B------:R3:W-:Y:S01]  /*217e0*/  STL.64 [R1+0x228], R18 ;  /* 0x0002281201007387 */ /* 0x0007e20000100a00 */
[-C--:B--2---:R-:W-:Y:S03]  /*217f0*/  HMMA.1688.F32.TF32 R20, R144, R36.reuse, R164 ;  /* 0x000000249014723c */ /* 0x084fe600000810a4 */
[----:B------:R-:W-:Y:S05]  /*21800*/  LDSM.16.M88.4 R164, [R0+0x1e000] ;  /* 0x01e0000000a4783b */ /* 0x000fea0000000200 */
[----:B---3--:R-:W-:Y:S03]  /*21810*/  HMMA.1688.F32.TF32 R16, R208, R36, R200 ;  /* 0x00000024d010723c */ /* 0x008fe600000810c8 */
[----:B------:R2:W-:Y:S04]  /*21820*/  STL.64 [R1+0x580], R24 ;  /* 0x0005801801007387 */ /* 0x0005e80000100a00 */
[----:B------:R3:W-:Y:S04]  /*21830*/  STL.64 [R1+0x588], R26 ;  /* 0x0005881a01007387 */ /* 0x0007e80000100a00 */
[----:B------:R-:W5:Y:S01]  /*21840*/  LDL.LU.64 R40, [R1+0x490] ;  /* 0x0004900001287983 */ /* 0x000f620000300a00 */
[----:B----4-:R-:W-:Y:S03]  /*21850*/  HMMA.1688.F32.TF32 R12, R44, R32, R12 ;  /* 0x000000202c0c723c */ /* 0x010fe6000008100c */
[----:B------:R-:W4:Y:S04]  /*21860*/  LDSM.16.M88.4 R200, [R0+0x8000] ;  /* 0x0080000000c8783b */ /* 0x000f280000000200 */
[----:B------:R-:W-:Y:S04]  /*21870*/  STL.64 [R1+0x260], R20 ;  /* 0x0002601401007387 */ /* 0x000fe80000100a00 */
[----:B------:R-:W-:Y:S04]  /*21880*/  STL.64 [R1+0x268], R22 ;  /* 0x0002681601007387 */ /* 0x000fe80000100a00 */
[----:B------:R-:W5:Y:S04]  /*21890*/  LDL.LU.64 R42, [R1+0x498] ;  /* 0x00049800012a7983 */ /* 0x000f680000300a00 */
[----:B------:R-:W-:Y:S04]  /*218a0*/  STL.64 [R1+0x5e0], R16 ;  /* 0x0005e01001007387 */ /* 0x000fe80000100a00 */
[----:B------:R1:W-:Y:S04]  /*218b0*/  STL.64 [R1+0x5e8], R18 ;  /* 0x0005e81201007387 */ /* 0x0003e80000100a00 */
[----:B--2---:R-:W2:Y:S04]  /*218c0*/  LDL.LU.64 R24, [R1+0x430] ;  /* 0x0004300001187983 */ /* 0x004ea80000300a00 */
[----:B---3--:R-:W2:Y:S01]  /*218d0*/  LDL.LU.64 R26, [R1+0x438] ;  /* 0x00043800011a7983 */ /* 0x008ea20000300a00 */
[----:B-1----:R-:W-:Y:S03]  /*218e0*/  HMMA.1688.F32.TF32 R16, R204, R36, R232 ;  /* 0x00000024cc10723c */ /* 0x002fe600000810e8 */
[----:B------:R-:W3:Y:S04]  /*218f0*/  LDL.LU.64 R20, [R1] ;  /* 0x0000000001147983 */ /* 0x000ee80000300a00 */
[----:B------:R-:W3:Y:S01]  /*21900*/  LDL.LU.64 R22, [R1+0x8] ;  /* 0x0000080001167983 */ /* 0x000ee20000300a00 */
[----:B------:R-:W-:Y:S11]  /*21910*/  HMMA.1688.F32.TF32 R8, R48, R32, R8 ;  /* 0x000000203008723c */ /* 0x000ff60000081008 */
[----:B------:R-:W-:Y:S04]  /*21920*/  @!UPT UIADD3 URZ, URZ, URZ, URZ ;  /* 0x0000003f3f3ff290 */ /* 0x000fe8000fffe03f */
[----:B------:R-:W-:Y:S04]  /*21930*/  STL.64 [R1+0x2d0], R16 ;  /* 0x0002d01001007387 */ /* 0x000fe80000100a00 */
[----:B------:R1:W-:Y:S02]  /*21940*/  STL.64 [R1+0x2d8], R18 ;  /* 0x0002d81201007387 */ /* 0x0003e40000100a00 */
[----:B-1----:R-:W-:Y:S11]  /*21950*/  HMMA.1688.F32.TF32 R16, R160, R36, R64 ;  /* 0x00000024a010723c */ /* 0x002ff60000081040 */
[----:B------:R-:W-:Y:S11]  /*21960*/  @!UPT UIADD3 URZ, URZ, URZ, URZ ;  /* 0x0000003f3f3ff290 */ /* 0x000ff6000fffe03f */
[----:B------:R-:W-:Y:S01]  /*21970*/  @!UPT UIADD3 URZ, URZ, URZ, URZ ;  /* 0x0000003f3f3ff290 */ /* 0x000fe2000fffe03f */
[----:B------:R1:W-:Y:S04]  /*21980*/  STL.64 [R1+0x670], R16 ;  /* 0x0006701001007387 */ /* 0x0003e80000100a00 */
[----:B------:R4:W-:Y:S04]  /*21990*/  STL.64 [R1+0x678], R18 ;  /* 0x0006781201007387 */ /* 0x0009e80000100a00 */
[----:B-1----:R-:W3:Y:S04]  /*219a0*/  LDL.LU.64 R16, [R1+0x5c0] ;  /* 0x0005c00001107983 */ /* 0x002ee80000300a00 */
[----:B------:R1:W-:Y:S04]  /*219b0*/  STL.64 [R1+0x130], R12 ;  /* 0x0001300c01007387 */ /* 0x0003e80000100a00 */
[----:B------:R1:W-:Y:S04]  /*219c0*/  STL.64 [R1+0x138], R14 ;  /* 0x0001380e01007387 */ /* 0x0003e80000100a00 */
[----:B----4-:R-:W4:Y:S04]  /*219d0*/  LDL.LU.64 R18, [R1+0x5c8] ;  /* 0x0005c80001127983 */ /* 0x010f280000300a00 */
[----:B------:R1:W-:Y:S04]  /*219e0*/  STL.64 [R1+0x3a0], R8 ;  /* 0x0003a00801007387 */ /* 0x0003e80000100a00 */
[----:B------:R1:W-:Y:S04]  /*219f0*/  STL.64 [R1+0x3a8], R10 ;  /* 0x0003a80a01007387 */ /* 0x0003e80000100a00 */
[----:B-1----:R-:W4:Y:S04]  /*21a00*/  LDL.LU.64 R12, [R1+0x450] ;  /* 0x00045000010c7983 */ /* 0x002f280000300a00 */
[----:B------:R-:W4:Y:S04]  /*21a10*/  LDL.LU.64 R14, [R1+0x458] ;  /* 0x00045800010e7983 */ /* 0x000f280000300a00 */
[----:B------:R-:W4:Y:S04]  /*21a20*/  LDL.LU.64 R8, [R1+0x10] ;  /* 0x0000100001087983 */ /* 0x000f280000300a00 */
[----:B------:R-:W4:Y:S01]  /*21a30*/  LDL.LU.64 R10, [R1+0x18] ;  /* 0x00001800010a7983 */ /* 0x000f220000300a00 */
[-C--:B------:R-:W-:Y:S03]  /*21a40*/  HMMA.1688.F32.TF32 R128, R88, R32.reuse, R180 ;  /* 0x000000205880723c */ /* 0x080fe600000810b4 */
[----:B------:R-:W1:Y:S05]  /*21a50*/  LDSM.16.M88.4 R180, [R0+0x16000] ;  /* 0x0160000000b4783b */ /* 0x000e6a0000000200 */
[-C--:B------:R-:W-:Y:S08]  /*21a60*/  HMMA.1688.F32.TF32 R64, R96, R32.reuse, R132 ;  /* 0x000000206040723c */ /* 0x080ff00000081084 */
[-C--:B------:R-:W-:Y:S01]  /*21a70*/  HMMA.1688.F32.TF32 R36, R144, R32.reuse, R168 ;  /* 0x000000209024723c */ /* 0x080fe200000810a8 */
[----:B------:R-:W-:Y:S06]  /*21a80*/  LDSM.16.M88.4 R168, [R0+0x1c000] ;  /* 0x01c0000000a8783b */ /* 0x000fec0000000200 */
[----:B------:R-:W-:Y:S01]  /*21a90*/  STL.64 [R1+0x180], R128 ;  /* 0x0001808001007387 */ /* 0x000fe20000100a00 */
[-C--:B------:R-:W-:Y:S03]  /*21aa0*/  HMMA.1688.F32.TF32 R84, R208, R32.reuse, R84 ;  /* 0x00000020d054723c */ /* 0x080fe60000081054 */
[----:B------:R-:W-:Y:S04]  /*21ab0*/  STL.64 [R1+0x188], R130 ;  /* 0x0001888201007387 */ /* 0x000fe80000100a00 */
[----:B------:R-:W-:Y:S04]  /*21ac0*/  STL.64 [R1+0x500], R64 ;  /* 0x0005004001007387 */ /* 0x000fe80000100a00 */
[----:B------:R1:W-:Y:S04]  /*21ad0*/  STL.64 [R1+0x508], R66 ;  /* 0x0005084201007387 */ /* 0x0003e80000100a00 */
[----:B------:R-:W-:Y:S04]  /*21ae0*/  STL.64 [R1+0x1d0], R36 ;  /* 0x0001d02401007387 */ /* 0x000fe80000100a00 */
[----:B------:R1:W-:Y:S02]  /*21af0*/  STL.64 [R1+0x1d8], R38 ;  /* 0x0001d82601007387 */ /* 0x0003e40000100a00 */
[-C--:B-1----:R-:W-:Y:S08]  /*21b00*/  HMMA.1688.F32.TF32 R64, R204, R32.reuse, R236 ;  /* 0x00000020cc40723c */ /* 0x082ff000000810ec */
[----:B------:R-:W-:Y:S01]  /*21b10*/  HMMA.1688.F32.TF32 R36, R160, R32, R60 ;  /* 0x00000020a024723c */ /* 0x000fe2000008103c */
[----:B------:R-:W-:Y:S04]  /*21b20*/  STL.64 [R1+0x5b0], R84 ;  /* 0x0005b05401007387 */ /* 0x000fe80000100a00 */
[----:B------:R-:W-:Y:S10]  /*21b30*/  STL.64 [R1+0x5b8], R86 ;  /* 0x0005b85601007387 */ /* 0x000ff40000100a00 */
[----:B------:R-:W-:Y:S04]  /*21b40*/  STL.64 [R1+0x240], R64 ;  /* 0x0002404001007387 */ /* 0x000fe80000100a00 */
[----:B------:R-:W-:Y:S04]  /*21b50*/  STL.64 [R1+0x248], R66 ;  /* 0x0002484201007387 */ /* 0x000fe80000100a00 */
[----:B------:R-:W-:Y:S04]  /*21b60*/  STL.64 [R1+0x650], R36 ;  /* 0x0006502401007387 */ /* 0x000fe80000100a00 */
[----:B------:R-:W-:Y:S01]  /*21b70*/  STL.64 [R1+0x658], R38 ;  /* 0x0006582601007387 */ /* 0x000fe20000100a00 */
[----:B------:R-:W-:Y:S08]  /*21b80*/  HMMA.1688.F32.TF32 R92, R144, R4, R92 ;  /* 0x00000004905c723c */ /* 0x000ff0000008105c */
[-C--:B-----5:R-:W-:Y:S08]  /*21b90*/  HMMA.1688.F32.TF32 R32, R44, R28.reuse, R40 ;  /* 0x0000001c2c20723c */ /* 0x0a0ff00000081028 */
[-C--:B--2---:R-:W-:Y:S08]  /*21ba0*/  HMMA.1688.F32.TF32 R24, R48, R28.reuse, R24 ;  /* 0x0000001c3018723c */ /* 0x084ff00000081018 */
[-C--:B---3--:R-:W-:Y:S07]  /*21bb0*/  HMMA.1688.F32.TF32 R20, R88, R28.reuse, R20 ;  /* 0x0000001c5814723c */ /* 0x088fee0000081014 */
[----:B------:R-:W-:Y:S04]  /*21bc0*/  STL.64 [R1+0xf0], R32 ;  /* 0x0000f02001007387 */ /* 0x000fe80000100a00 */
[----:B------:R1:W-:Y:S04]  /*21bd0*/  STL.64 [R1+0xf8], R34 ;  /* 0x0000f82201007387 */ /* 0x0003e80000100a00 */
[----:B------:R-:W-:Y:S01]  /*21be0*/  STL.64 [R1+0x300], R24 ;  /* 0x0003001801007387 */ /* 0x000fe20000100a00 */
[-C--:B-1----:R-:W-:Y:S03]  /*21bf0*/  HMMA.1688.F32.TF32 R32, R96, R28.reuse, R136 ;  /* 0x0000001c6020723c */ /* 0x082fe60000081088 */
[----:B------:R1:W-:Y:S04]  /*21c00*/  STL.64 [R1+0x308], R26 ;  /* 0x0003081a01007387 */ /* 0x0003e80000100a00 */
[----:B------:R-:W-:Y:S04]  /*21c10*/  STL.64 [R1+0xe0], R20 ;  /* 0x0000e01401007387 */ /* 0x000fe80000100a00 */
[----:B------:R2:W-:Y:S01]  /*21c20*/  STL.64 [R1+0xe8], R22 ;  /* 0x0000e81601007387 */ /* 0x0005e20000100a00 */
[-C--:B-1----:R-:W-:Y:S03]  /*21c30*/  HMMA.1688.F32.TF32 R24, R144, R28.reuse, R172 ;  /* 0x0000001c9018723c */ /* 0x082fe600000810ac */
[----:B------:R-:W1:Y:S05]  /*21c40*/  LDSM.16.M88.4 R172, [R0+0x1a000] ;  /* 0x01a0000000ac783b */ /* 0x000e6a0000000200 */
[-C--:B--2---:R-:W-:Y:S03]  /*21c50*/  HMMA.1688.F32.TF32 R20, R208, R28.reuse, R80 ;  /* 0x0000001cd014723c */ /* 0x084fe60000081050 */
[----:B------:R-:W-:Y:S04]  /*21c60*/  STL.64 [R1+0x480], R32 ;  /* 0x0004802001007387 */ /* 0x000fe80000100a00 */
[----:B------:R2:W-:Y:S08]  /*21c70*/  STL.64 [R1+0x488], R34 ;  /* 0x0004882201007387 */ /* 0x0005f00000100a00 */
[----:B------:R-:W-:Y:S01]  /*21c80*/  STL.64 [R1+0x120], R24 ;  /* 0x0001201801007387 */ /* 0x000fe20000100a00 */
[-C--:B--2---:R-:W-:Y:S03]  /*21c90*/  HMMA.1688.F32.TF32 R32, R204, R28.reuse, R104 ;  /* 0x0000001ccc20723c */ /* 0x084fe60000081068 */
[----:B------:R2:W-:Y:S04]  /*21ca0*/  STL.64 [R1+0x128], R26 ;  /* 0x0001281a01007387 */ /* 0x0005e80000100a00 */
[----:B------:R-:W-:Y:S04]  /*21cb0*/  STL.64 [R1+0x590], R20 ;  /* 0x0005901401007387 */ /* 0x000fe80000100a00 */
[----:B------:R4:W-:Y:S01]  /*21cc0*/  STL.64 [R1+0x598], R22 ;  /* 0x0005981601007387 */ /* 0x0009e20000100a00 */
[----:B--2---:R-:W-:Y:S08]  /*21cd0*/  HMMA.1688.F32.TF32 R24, R160, R28, R56 ;  /* 0x0000001ca018723c */ /* 0x004ff00000081038 */
[-C--:B----4-:R-:W-:Y:S08]  /*21ce0*/  HMMA.1688.F32.TF32 R20, R44, R4.reuse, R16 ;  /* 0x000000042c14723c */ /* 0x090ff00000081010 */
[-C--:B------:R-:W-:Y:S08]  /*21cf0*/  HMMA.1688.F32.TF32 R16, R48, R4.reuse, R12 ;  /* 0x000000043010723c */ /* 0x080ff0000008100c */
[-C--:B------:R-:W-:Y:S08]  /*21d00*/  HMMA.1688.F32.TF32 R12, R88, R4.reuse, R8 ;  /* 0x00000004580c723c */ /* 0x080ff00000081008 */
[-C--:B------:R-:W-:Y:S01]  /*21d10*/  HMMA.1688.F32.TF32 R8, R96, R4.reuse, R140 ;  /* 0x000000046008723c */ /* 0x080fe2000008108c */
        /* <DEDUP_REMOVED lines=9> */
[----:B------:R2:W-:Y:S04]  /*21db0*/  STL.64 [R1+0xb8], R14 ;  /* 0x0000b80e01007387 */ /* 0x0005e80000100a00 */
[----:B------:R-:W-:Y:S04]  /*21dc0*/  STL [R1+0x2124], R92 ;  /* 0x0021245c01007387 */ /* 0x000fe80000100800 */
[----:B------:R-:W-:Y:S04]  /*21dd0*/  STL.64 [R1+0x410], R8 ;  /* 0x0004100801007387 */ /* 0x000fe80000100a00 */
[----:B------:R3:W-:Y:S01]  /*21de0*/  STL.64 [R1+0x418], R10 ;  /* 0x0004180a01007387 */ /* 0x0007e20000100a00 */
[-C--:B--2---:R-:W-:Y:S08]  /*21df0*/  HMMA.1688.F32.TF32 R12, R204, R4.reuse, R100 ;  /* 0x00000004cc0c723c */ /* 0x084ff00000081064 */
[-C--:B---3--:R-:W-:Y:S01]  /*21e00*/  HMMA.1688.F32.TF32 R8, R208, R4.reuse, R76 ;  /* 0x00000004d008723c */ /* 0x088fe2000008104c */
[----:B------:R-:W-:Y:S04]  /*21e10*/  STL [R1+0x2120], R93 ;  /* 0x0021205d01007387 */ /* 0x000fe80000100800 */
[----:B------:R-:W-:Y:S04]  /*21e20*/  STL [R1+0x211c], R94 ;  /* 0x00211c5e01007387 */ /* 0x000fe80000100800 */
[----:B------:R-:W-:Y:S11]  /*21e30*/  STL [R1+0x2118], R95 ;  /* 0x0021185f01007387 */ /* 0x000ff60000100800 */
[----:B------:R-:W-:Y:S03]  /*21e40*/  @!UPT UIADD3 URZ, URZ, URZ, URZ ;  /* 0x0000003f3f3ff290 */ /* 0x000fe6000fffe03f */
[----:B------:R2:W-:Y:S04]  /*21e50*/  STL.64 [R1+0x560], R8 ;  /* 0x0005600801007387 */ /* 0x0005e80000100a00 */
[----:B------:R3:W-:Y:S04]  /*21e60*/  STL.64 [R1+0x568], R10 ;  /* 0x0005680a01007387 */ /* 0x0007e80000100a00 */
[----:B--2---:R-:W2:Y:S04]  /*21e70*/  LDL.LU.64 R8, [R1+0x930] ;  /* 0x0009300001087983 */ /* 0x004ea80000300a00 */
[----:B------:R4:W-:Y:S04]  /*21e80*/  STL.64 [R1+0x110], R12 ;  /* 0x0001100c01007387 */ /* 0x0009e80000100a00 */
[----:B------:R5:W-:Y:S04]  /*21e90*/  STL.64 [R1+0x118], R14 ;  /* 0x0001180e01007387 */ /* 0x000be80000100a00 */
[----:B---3--:R-:W2:Y:S01]  /*21ea0*/  LDL.LU.64 R10, [R1+0x938] ;  /* 0x00093800010a7983 */ /* 0x008ea20000300a00 */
[----:B------:R-:W-:Y:S11]  /*21eb0*/  HMMA.1688.F32.TF32 R4, R160, R4, R52 ;  /* 0x00000004a004723c */ /* 0x000ff60000081034 */
[----:B------:R-:W-:Y:S11]  /*21ec0*/  @!UPT UIADD3 URZ, URZ, URZ, URZ ;  /* 0x0000003f3f3ff290 */ /* 0x000ff6000fffe03f */
[----:B------:R-:W-:Y:S01]  /*21ed0*/  @!UPT UIADD3 URZ, URZ, URZ, URZ ;  /* 0x0000003f3f3ff290 */ /* 0x000fe2000fffe03f */
[----:B------:R-:W-:Y:S04]  /*21ee0*/  STL.64 [R1+0x5c0], R4 ;  /* 0x0005c00401007387 */ /* 0x000fe80000100a00 */
[----:B------:R2:W-:Y:S04]  /*21ef0*/  STL.64 [R1+0x5c8], R6 ;  /* 0x0005c80601007387 */ /* 0x0005e80000100a00 */
[----:B----4-:R-:W3:Y:S04]  /*21f00*/  LDL.LU.64 R12, [R1+0x920] ;  /* 0x00092000010c7983 */ /* 0x010ee80000300a00 */
[----:B-----5:R-:W3:Y:S04]  /*21f10*/  LDL.LU.64 R14, [R1+0x928] ;  /* 0x00092800010e7983 */ /* 0x020ee80000300a00 */
[----:B------:R-:W4:Y:S04]  /*21f20*/  LDL.LU.64 R28, [R1+0x910] ;  /* 0x00091000011c7983 */ /* 0x000f280000300a00 */
[----:B------:R-:W4:Y:S04]  /*21f30*/  LDL.LU.64 R30, [R1+0x918] ;  /* 0x00091800011e7983 */ /* 0x000f280000300a00 */
[----:B------:R-:W5:Y:S04]  /*21f40*/  LDL.LU.64 R24, [R1+0x900] ;  /* 0x0009000001187983 */ /* 0x000f680000300a00 */
[----:B------:R-:W5:Y:S04]  /*21f50*/  LDL.LU.64 R26, [R1+0x908] ;  /* 0x00090800011a7983 */ /* 0x000f680000300a00 */
[----:B------:R-:W4:Y:S04]  /*21f60*/  LDL.LU.64 R20, [R1+0x8f0] ;  /* 0x0008f00001147983 */ /* 0x000f280000300a00 */
[----:B------:R-:W4:Y:S04]  /*21f70*/  LDL.LU.64 R22, [R1+0x8f8] ;  /* 0x0008f80001167983 */ /* 0x000f280000300a00 */
[----:B------:R-:W4:Y:S04]  /*21f80*/  LDL.LU.64 R16, [R1+0x8e0] ;  /* 0x0008e00001107983 */ /* 0x000f280000300a00 */
[----:B------:R-:W4:Y:S04]  /*21f90*/  LDL.LU.64 R18, [R1+0x8e8] ;  /* 0x0008e80001127983 */ /* 0x000f280000300a00 */
        /* <DEDUP_REMOVED lines=18> */
[----:B-1----:R-:W-:Y:S04]  /*220c0*/  STL [R1+0x21e4], R174 ;  /* 0x0021e4ae01007387 */ /* 0x002fe80000100800 */
[----:B------:R-:W-:Y:S04]  /*220d0*/  STL [R1+0x21e0], R175 ;  /* 0x0021e0af01007387 */ /* 0x000fe80000100800 */
[----:B------:R-:W-:Y:S04]  /*220e0*/  STL [R1+0x21ec], R170 ;  /* 0x0021ecaa01007387 */ /* 0x000fe80000100800 */
[----:B------:R-:W-:Y:S04]  /*220f0*/  STL [R1+0x21e8], R171 ;  /* 0x0021e8ab01007387 */ /* 0x000fe80000100800 */
[----:B------:R-:W-:Y:S04]  /*22100*/  STL [R1+0x21f4], R166 ;  /* 0x0021f4a601007387 */ /* 0x000fe80000100800 */
[----:B------:R-:W-:Y:S01]  /*22110*/  STL [R1+0x21f0], R167 ;  /* 0x0021f0a701007387 */ /* 0x000fe20000100800 */
[----:B--2---:R-:W-:Y:S11]  /*22120*/  HMMA.1688.F32.TF32 R4, R44, R200, R8 ;  /* 0x000000c82c04723c */ /* 0x004ff60000081008 */
[----:B------:R-:W-:Y:S11]  /*22130*/  @!UPT UIADD3 URZ, URZ, URZ, URZ ;  /* 0x0000003f3f3ff290 */ /* 0x000ff6000fffe03f */
[----:B------:R-:W-:Y:S01]  /*22140*/  @!UPT UIADD3 URZ, URZ, URZ, URZ ;  /* 0x0000003f3f3ff290 */ /* 0x000fe2000fffe03f */
[----:B------:R3:W-:Y:S04]  /*22150*/  STL.64 [R1+0x80], R4 ;  /* 0x0000800401007387 */ /* 0x0007e80000100a00 */
[----:B------:R-:W2:Y:S04]  /*22160*/  LDL.LU.64 R8, [R1+0x8d0] ;  /* 0x0008d00001087983 */ /* 0x000ea80000300a00 */
[----:B------:R-:W2:Y:S01]  /*22170*/  LDL.LU.64 R10, [R1+0x8d8] ;  /* 0x0008d800010a7983 */ /* 0x000ea20000300a00 */
[----:B------:R-:W-:Y:S02]  /*22180*/  IMAD.MOV.U32 R38, RZ, RZ, R6 ;  /* 0x000000ffff267224 */ /* 0x000fe400078e0006 */
[----:B------:R-:W-:-:S02]  /*22190*/  IMAD.MOV.U32 R39, RZ, RZ, R7 ;  /* 0x000000ffff277224 */ /* 0x000fc400078e0007 */
[C---:B---3--:R-:W-:Y:S01]  /*221a0*/  HMMA.1688.F32.TF32 R4, R44.reuse, R196, R12 ;  /* 0x000000c42c04723c */ /* 0x048fe2000008100c */
[----:B------:R-:W3:Y:S04]  /*221b0*/  LDL.LU.64 R12, [R1+0x8c0] ;  /* 0x0008c000010c7983 */ /* 0x000ee80000300a00 */
[----:B------:R-:W3:Y:S11]  /*221c0*/  LDL.LU.64 R14, [R1+0x8c8] ;  /* 0x0008c800010e7983 */ /* 0x000ef60000300a00 */
[----:B------:R-:W-:Y:S08]  /*221d0*/  @!UPT UIADD3 URZ, URZ, URZ, URZ ;  /* 0x0000003f3f3ff290 */ /* 0x000ff0000fffe03f */
[----:B------:R-:W-:Y:S02]  /*221e0*/  IMAD.MOV.U32 R190, RZ, RZ, R4 ;  /* 0x000000ffffbe7224 */ /* 0x000fe400078e0004 */
[----:B------:R-:W-:Y:S02]  /*221f0*/  IMAD.MOV.U32 R191, RZ, RZ, R5 ;  /* 0x000000ffffbf7224 */ /* 0x000fe400078e0005 */
[----:B------:R-:W-:Y:S02]  /*22200*/  IMAD.MOV.U32 R194, RZ, RZ, R6 ;  /* 0x000000ffffc27224 */ /* 0x000fe400078e0006 */
[----:B------:R-:W-:Y:S02]  /*22210*/  IMAD.MOV.U32 R195, RZ, RZ, R7 ;  /* 0x000000ffffc37224 */ /* 0x000fe400078e0007 */
[C---:B----4-:R-:W-:Y:S11]  /*22220*/  HMMA.1688.F32.TF32 R4, R44.reuse, R152, R28 ;  /* 0x000000982c04723c */ /* 0x050ff6000008101c */
[----:B------:R-:W-:Y:S11]  /*22230*/  @!UPT UIADD3 URZ, URZ, URZ, URZ ;  /* 0x0000003f3f3ff290 */ /* 0x000ff6000fffe03f */
[----:B------:R-:W-:Y:S02]  /*22240*/  @!UPT UIADD3 URZ, URZ, URZ, URZ ;  /* 0x0000003f3f3ff290 */ /* 0x000fe4000fffe03f */
[----:B------:R-:W-:Y:S02]  /*22250*/  IMAD.MOV.U32 R182, RZ, RZ, R4 ;  /* 0x000000ffffb67224 */ /* 0x000fe400078e0004 */
[----:B------:R-:W-:Y:S02]  /*22260*/  IMAD.MOV.U32 R183, RZ, RZ, R5 ;  /* 0x000000ffffb77224 */ /* 0x000fe400078e0005 */
[----:B------:R-:W-:Y:S02]  /*22270*/  IMAD.MOV.U32 R186, RZ, RZ, R6 ;  /* 0x000000ffffba7224 */ /* 0x000fe400078e0006 */
[----:B------:R-:W-:Y:S02]  /*22280*/  IMAD.MOV.U32 R187, RZ, RZ, R7 ;  /* 0x000000ffffbb7224 */ /* 0x000fe400078e0007 */
[C---:B-----5:R-:W-:Y:S11]  /*22290*/  HMMA.1688.F32.TF32 R4, R44.reuse, R148, R24 ;  /* 0x000000942c04723c */ /* 0x060ff60000081018 */
[----:B------:R-:W-:Y:S11]  /*222a0*/  @!UPT UIADD3 URZ, URZ, URZ, URZ ;  /* 0x0000003f3f3ff290 */ /* 0x000ff6000fffe03f */
[----:B------:R-:W-:Y:S02]  /*222b0*/  @!UPT UIADD3 URZ, URZ, URZ, URZ ;  /* 0x0000003f3f3ff290 */ /* 0x000fe4000fffe03f */
[----:B------:R-:W-:Y:S02]  /*222c0*/  IMAD.MOV.U32 R174, RZ, RZ, R4 ;  /* 0x000000ffffae7224 */ /* 0x000fe400078e0004 */
[----:B------:R-:W-:Y:S02]  /*222d0*/  IMAD.MOV.U32 R175, RZ, RZ, R5 ;  /* 0x000000ffffaf7224 */ /* 0x000fe400078e0005 */
[----:B------:R-:W-:Y:S02]  /*222e0*/  IMAD.MOV.U32 R178, RZ, RZ, R6 ;  /* 0x000000ffffb27224 */ /* 0x000fe400078e0006 */
[----:B------:R-:W-:Y:S02]  /*222f0*/  IMAD.MOV.U32 R179, RZ, RZ, R7 ;  /* 0x000000ffffb37224 */ /* 0x000fe400078e0007 */
[C---:B------:R-:W-:Y:S11]  /*22300*/  HMMA.1688.F32.TF32 R4, R44.reuse, R192, R20 ;  /* 0x000000c02c04723c */ /* 0x040ff60000081014 */
[----:B------:R-:W-:Y:S11]  /*22310*/  @!UPT UIADD3 URZ, URZ, URZ, URZ ;  /* 0x0000003f3f3ff290 */ /* 0x000ff6000fffe03f */
[----:B------:R-:W-:Y:S02]  /*22320*/  @!UPT UIADD3 URZ, URZ, URZ, URZ ;  /* 0x0000003f3f3ff290 */ /* 0x000fe4000fffe03f */
[----:B------:R-:W-:Y:S02]  /*22330*/  IMAD.MOV.U32 R34, RZ, RZ, R4 ;  /* 0x000000ffff227224 */ /* 0x000fe400078e0004 */
[----:B------:R-:W-:Y:S02]  /*22340*/  IMAD.MOV.U32 R35, RZ, RZ, R5 ;  /* 0x000000ffff237224 */ /* 0x000fe400078e0005 */
[----:B------:R-:W-:Y:S02]  /*22350*/  IMAD.MOV.U32 R150, RZ, RZ, R6 ;  /* 0x000000ffff967224 */ /* 0x000fe400078e0006 */
[----:B------:R-:W-:Y:S02]  /*22360*/  IMAD.MOV.U32 R151, RZ, RZ, R7 ;  /* 0x000000ffff977224 */ /* 0x000fe400078e0007 */
[----:B------:R-:W-:Y:S11]  /*22370*/  HMMA.1688.F32.TF32 R4, R44, R188, R16 ;  /* 0x000000bc2c04723c */ /* 0x000ff60000081010 */
[----:B------:R-:W-:Y:S11]  /*22380*/  @!UPT UIADD3 URZ, URZ, URZ, URZ ;  /* 0x0000003f3f3ff290 */ /* 0x000ff6000fffe03f */
[----:B------:R-:W-:Y:S02]  /*22390*/  @!UPT UIADD3 URZ, URZ, URZ, URZ ;  /* 0x0000003f3f3ff290 */ /* 0x000fe4000fffe03f */
[----:B------:R-:W-:Y:S02]  /*223a0*/  IMAD.MOV.U32 R166, RZ, RZ, R4 ;  /* 0x000000ffffa67224 */ /* 0x000fe400078e0004 */
[----:B------:R-:W-:Y:S02]  /*223b0*/  IMAD.MOV.U32 R167, RZ, RZ, R5 ;  /* 0x000000ffffa77224 */ /* 0x000fe400078e0005 */
[----:B------:R-:W-:Y:S01]  /*223c0*/  IMAD.MOV.U32 R170, RZ, RZ, R6 ;  /* 0x000000ffffaa7224 */ /* 0x000fe200078e0006 */
[----:B------:R-:W4:Y:S01]  /*223d0*/  LDL.LU.64 R4, [R1+0x8b0] ;  /* 0x0008b00001047983 */ /* 0x000f220000300a00 */
[----:B------:R-:W-:-:S03]  /*223e0*/  IMAD.MOV.U32 R171, RZ, RZ, R7 ;  /* 0x000000ffffab7224 */ /* 0x000fc600078e0007 */
[----:B------:R-:W4:Y:S01]  /*223f0*/  LDL.LU.64 R6, [R1+0x8b8] ;  /* 0x0008b80001067983 */ /* 0x000f220000300a00 */
[----:B--2---:R-:W-:Y:S11]  /*22400*/  HMMA.1688.F32.TF32 R8, R44, R184, R8 ;  /* 0x000000b82c08723c */ /* 0x004ff60000081008 */
[----:B------:R-:W-:Y:S11]  /*22410*/  @!UPT UIADD3 URZ, URZ, URZ, URZ ;  /* 0x0000003f3f3ff290 */ /* 0x000ff6000fffe03f */
[----:B------:R-:W-:Y:S02]  /*22420*/  @!UPT UIADD3 URZ, URZ, URZ, URZ ;  /* 0x0000003f3f3ff290 */ /* 0x000fe4000fffe03f */
[----:B------:R-:W-:Y:S02]  /*22430*/  IMAD.MOV.U32 R30, RZ, RZ, R8 ;  /* 0x000000ffff1e7224 */ /* 0x000fe400078e0008 */
[----:B------:R-:W-:Y:S02]  /*22440*/  IMAD.MOV.U32 R31, RZ, RZ, R9 ;  /* 0x000000ffff1f7224 */ /* 0x000fe400078e0009 */
[----:B------:R-:W-:Y:S01]  /*22450*/  IMAD.MOV.U32 R202, RZ, RZ, R10 ;  /* 0x000000ffffca7224 */ /* 0x000fe200078e000a */
[----:B------:R-:W2:Y:S01]  /*22460*/  LDL.LU.64 R8, [R1+0x8a0] ;  /* 0x0008a00001087983 */ /* 0x000ea20000300a00 */
[----:B------:R-:W-:-:S03]  /*22470*/  IMAD.MOV.U32 R203, RZ, RZ, R11 ;  /* 0x000000ffffcb7224 */ /* 0x000fc600078e000b */
[----:B------:R-:W2:Y:S04]  /*22480*/  LDL.LU.64 R10, [R1+0x8a8] ;  /* 0x0008a800010a7983 */ /* 0x000ea80000300a00 */
[----:B------:R-:W5:Y:S04]  /*22490*/  LDL.LU.64 R40, [R1+0x890] ;  /* 0x0008900001287983 */ /* 0x000f680000300a00 */
        /* <DEDUP_REMOVED lines=8> */
[----:B------:R-:W5:Y:S01]  /*22520*/  LDL.LU.64 R62, [R1+0x858] ;  /* 0x00085800013e7983 */ /* 0x000f620000300a00 */
[----:B---3--:R-:W-:Y:S03]  /*22530*/  HMMA.1688.F32.TF32 R12, R44, R180, R12 ;  /* 0x000000b42c0c723c */ /* 0x008fe6000008100c */
[----:B------:R-:W3:Y:S04]  /*22540*/  LDL.LU.64 R16, [R1+0x840] ;  /* 0x0008400001107983 */ /* 0x000ee80000300a00 */
[----:B------:R-:W3:Y:S04]  /*22550*/  LDL.LU.64 R18, [R1+0x848] ;  /* 0x0008480001127983 */ /* 0x000ee80000300a00 */
[----:B------:R-:W3:Y:S04]  /*22560*/  LDL.LU.64 R56, [R1+0x830] ;  /* 0x0008300001387983 */ /* 0x000ee80000300a00 */
[----:B------:R-:W3:Y:S04]  /*22570*/  LDL.LU.64 R58, [R1+0x838] ;  /* 0x00083800013a7983 */ /* 0x000ee80000300a00 */
[----:B------:R-:W3:Y:S04]  /*22580*/  LDL.LU.64 R52, [R1+0x820] ;  /* 0x0008200001347983 */ /* 0x000ee80000300a00 */
[----:B------:R-:W3:Y:S01]  /*22590*/  LDL.LU.64 R54, [R1+0x828] ;  /* 0x0008280001367983 */ /* 0x000ee20000300a00 */
[----:B------:R-:W-:-:S02]  /*225a0*/  IMAD.MOV.U32 R154, RZ, RZ, R12 ;  /* 0x000000ffff9a7224 */ /* 0x000fc400078e000c */
[----:B------:R-:W-:Y:S02]  /*225b0*/  IMAD.MOV.U32 R155, RZ, RZ, R13 ;  /* 0x000000ffff9b7224 */ /* 0x000fe400078e000d */
[----:B------:R-:W-:Y:S01]  /*225c0*/  IMAD.MOV.U32 R198, RZ, RZ, R14 ;  /* 0x000000ffffc67224 */ /* 0x000fe200078e000e */
[----:B------:R-:W3:Y:S01]  /*225d0*/  LDL.LU.64 R12, [R1+0x810] ;  /* 0x00081000010c7983 */ /* 0x000ee20000300a00 */
[----:B------:R-:W-:-:S03]  /*225e0*/  IMAD.MOV.U32 R199, RZ, RZ, R15 ;  /* 0x000000ffffc77224 */ /* 0x000fc600078e000f */
[----:B------:R-:W3:Y:S01]  /*225f0*/  LDL.LU.64 R14, [R1+0x818] ;  /* 0x00081800010e7983 */ /* 0x000ee20000300a00 */
[----:B----4-:R-:W-:Y:S11]  /*22600*/  HMMA.1688.F32.TF32 R24, R44, R176, R4 ;  /* 0x000000b02c18723c */ /* 0x010ff60000081004 */
        /* <DEDUP_REMOVED lines=8> */
[C---:B--2---:R-:W-:Y:S03]  /*22690*/  HMMA.1688.F32.TF32 R248, R44.reuse, R172, R8 ;  /* 0x000000ac2cf8723c */ /* 0x044fe60000081008 */
[----:B------:R-:W2:Y:S04]  /*226a0*/  LDL.LU.64 R8, [R1+0x7f0] ;  /* 0x0007f00001087983 */ /* 0x000ea80000300a00 */
[----:B------:R-:W2:Y:S01]  /*226b0*/  LDL.LU.64 R10, [R1+0x7f8] ;  /* 0x0007f800010a7983 */ /* 0x000ea20000300a00 */
[C---:B-----5:R-:W-:Y:S08]  /*226c0*/  HMMA.1688.F32.TF32 R40, R44.reuse, R168, R40 ;  /* 0x000000a82c28723c */ /* 0x060ff00000081028 */
[----:B------:R-:W-:Y:S07]  /*226d0*/  HMMA.1688.F32.TF32 R44, R44, R164, R76 ;  /* 0x000000a42c2c723c */ /* 0x000fee000008104c */
[----:B------:R-:W-:Y:S04]  /*226e0*/  STL.64 [R1+0x2130], R250 ;  /* 0x002130fa01007387 */ /* 0x000fe80000100a00 */
[----:B------:R-:W-:Y:S04]  /*226f0*/  STL.64 [R1+0x2128], R248 ;  /* 0x002128f801007387 */ /* 0x000fe80000100a00 */
[----:B------:R-:W-:Y:S04]  /*22700*/  STL.64 [R1+0x2140], R42 ;  /* 0x0021402a01007387 */ /* 0x000fe80000100a00 */
[----:B------:R1:W-:Y:S01]  /*22710*/  STL.64 [R1+0x2138], R40 ;  /* 0x0021382801007387 */ /* 0x0003e20000100a00 */
[C---:B------:R-:W-:Y:S03]  /*22720*/  HMMA.1688.F32.TF32 R64, R48.reuse, R196, R64 ;  /* 0x000000c43040723c */ /* 0x040fe60000081040 */
[----:B------:R-:W-:Y:S05]  /*22730*/  STL.64 [R1+0x2150], R46 ;  /* 0x0021502e01007387 */ /* 0x000fea0000100a00 */
[C---:B-1----:R-:W-:Y:S01]  /*22740*/  HMMA.1688.F32.TF32 R40, R48.reuse, R200, R20 ;  /* 0x000000c83028723c */ /* 0x042fe20000081014 */
[----:B------:R1:W-:Y:S04]  /*22750*/  STL.64 [R1+0x2148], R44 ;  /* 0x0021482c01007387 */ /* 0x0003e80000100a00 */
[----:B------:R-:W5:Y:S04]  /*22760*/  LDL.LU.64 R20, [R1+0x7e0] ;  /* 0x0007e00001147983 */ /* 0x000f680000300a00 */
[----:B------:R-:W5:Y:S01]  /*22770*/  LDL.LU.64 R22, [R1+0x7e8] ;  /* 0x0007e80001167983 */ /* 0x000f620000300a00 */
[C---:B-1----:R-:W-:Y:S11]  /*22780*/  HMMA.1688.F32.TF32 R44, R48.reuse, R152, R60 ;  /* 0x00000098302c723c */ /* 0x042ff6000008103c */
[----:B------:R-:W-:Y:S02]  /*22790*/  @!UPT UIADD3 URZ, URZ, URZ, URZ ;  /* 0x0000003f3f3ff290 */ /* 0x000fe4000fffe03f */
[----:B------:R-:W-:Y:S04]  /*227a0*/  STL.64 [R1+0x150], R40 ;  /* 0x0001502801007387 */ /* 0x000fe80000100a00 */
[----:B------:R3:W-:Y:S04]  /*227b0*/  STL.64 [R1+0x158], R42 ;  /* 0x0001582a01007387 */ /* 0x0007e80000100a00 */
[----:B------:R-:W-:Y:S04]  /*227c0*/  STL.64 [R1+0x1a0], R64 ;  /* 0x0001a04001007387 */ /* 0x000fe80000100a00 */
[----:B------:R-:W-:Y:S01]  /*227d0*/  STL.64 [R1+0x1a8], R66 ;  /* 0x0001a84201007387 */ /* 0x000fe20000100a00 */
[C---:B---3--:R-:W-:Y:S03]  /*227e0*/  HMMA.1688.F32.TF32 R40, R48.reuse, R148, R16 ;  /* 0x000000943028723c */ /* 0x048fe60000081010 */
[----:B------:R-:W3:Y:S04]  /*227f0*/  LDL.LU.64 R16, [R1+0x7d0] ;  /* 0x0007d00001107983 */ /* 0x000ee80000300a00 */
[----:B------:R-:W-:Y:S04]  /*22800*/  STL.64 [R1+0x1e0], R44 ;  /* 0x0001e02c01007387 */ /* 0x000fe80000100a00 */
[----:B------:R1:W-:Y:S04]  /*22810*/  STL.64 [R1+0x1e8], R46 ;  /* 0x0001e82e01007387 */ /* 0x0003e80000100a00 */
[----:B------:R-:W3:Y:S01]  /*22820*/  LDL.LU.64 R18, [R1+0x7d8] ;  /* 0x0007d80001127983 */ /* 0x000ee20000300a00 */
[C---:B------:R-:W-:Y:S08]  /*22830*/  HMMA.1688.F32.TF32 R56, R48.reuse, R192, R56 ;  /* 0x000000c03038723c */ /* 0x040ff00000081038 */
[C---:B-1----:R-:W-:Y:S01]  /*22840*/  HMMA.1688.F32.TF32 R44, R48.reuse, R188, R52 ;  /* 0x000000bc302c723c */ /* 0x042fe20000081034 */
[----:B------:R-:W-:Y:S04]  /*22850*/  STL.64 [R1+0x230], R40 ;  /* 0x0002302801007387 */ /* 0x000fe80000100a00 */
[----:B------:R1:W-:Y:S03]  /*22860*/  STL.64 [R1+0x238], R42 ;  /* 0x0002382a01007387 */ /* 0x0003e60000100a00 */
[C---:B-1----:R-:W-:Y:S07]  /*22870*/  HMMA.1688.F32.TF32 R40, R48.reuse, R184, R12 ;  /* 0x000000b83028723c */ /* 0x042fee000008100c */
[----:B------:R1:W-:Y:S04]  /*22880*/  STL.64 [R1+0x250], R56 ;  /* 0x0002503801007387 */ /* 0x0003e80000100a00 */
[----:B------:R1:W-:Y:S04]  /*22890*/  STL.64 [R1+0x258], R58 ;  /* 0x0002583a01007387 */ /* 0x0003e80000100a00 */
[----:B------:R-:W3:Y:S04]  /*228a0*/  LDL.LU.64 R12, [R1+0x7c0] ;  /* 0x0007c000010c7983 */ /* 0x000ee80000300a00 */
[----:B------:R-:W-:Y:S04]  /*228b0*/  STL.64 [R1+0x270], R44 ;  /* 0x0002702c01007387 */ /* 0x000fe80000100a00 */
[----:B------:R-:W-:Y:S04]  /*228c0*/  STL.64 [R1+0x278], R46 ;  /* 0x0002782e01007387 */ /* 0x000fe80000100a00 */
[----:B------:R-:W3:Y:S04]  /*228d0*/  LDL.LU.64 R14, [R1+0x7c8] ;  /* 0x0007c800010e7983 */ /* 0x000ee80000300a00 */
[----:B------:R-:W-:Y:S04]  /*228e0*/  STL.64 [R1+0x290], R40 ;  /* 0x0002902801007387 */ /* 0x000fe80000100a00 */
[----:B------:R-:W-:Y:S04]  /*228f0*/  STL.64 [R1+0x298], R42 ;  /* 0x0002982a01007387 */ /* 0x000fe80000100a00 */
[----:B-1----:R-:W3:Y:S04]  /*22900*/  LDL.LU.64 R56, [R1+0x7b0] ;  /* 0x0007b00001387983 */ /* 0x002ee80000300a00 */
[----:B------:R-:W3:Y:S01]  /*22910*/  LDL.LU.64 R58, [R1+0x7b8] ;  /* 0x0007b800013a7983 */ /* 0x000ee20000300a00 */
[C---:B----4-:R-:W-:Y:S11]  /*22920*/  HMMA.1688.F32.TF32 R24, R48.reuse, R180, R24 ;  /* 0x000000b43018723c */ /* 0x050ff60000081018 */
[----:B------:R-:W-:Y:S11]  /*22930*/  @!UPT UIADD3 URZ, URZ, URZ, URZ ;  /* 0x0000003f3f3ff290 */ /* 0x000ff6000fffe03f */
[----:B------:R-:W-:Y:S01]  /*22940*/  @!UPT UIADD3 URZ, URZ, URZ, URZ ;  /* 0x0000003f3f3ff290 */ /* 0x000fe2000fffe03f */
[----:B------:R-:W-:Y:S04]  /*22950*/  STL.64 [R1+0x2a0], R24 ;  /* 0x0002a01801007387 */ /* 0x000fe80000100a00 */
[----:B------:R2:W-:Y:S02]  /*22960*/  STL.64 [R1+0x2a8], R26 ;  /* 0x0002a81a01007387 */ /* 0x0005e40000100a00 */
[C---:B--2---:R-:W-:Y:S02]  /*22970*/  HMMA.1688.F32.TF32 R24, R48.reuse, R176, R8 ;  /* 0x000000b03018723c */ /* 0x044fe40000081008 */
[----:B------:R-:W2:Y:S04]  /*22980*/  LDL.LU.64 R8, [R1+0x7a0] ;  /* 0x0007a00001087983 */ /* 0x000ea80000300a00 */
[----:B------:R-:W2:Y:S11]  /*22990*/  LDL.LU.64 R10, [R1+0x7a8] ;  /* 0x0007a800010a7983 */ /* 0x000eb60000300a00 */
[----:B------:R-:W-:Y:S06]  /*229a0*/  @!UPT UIADD3 URZ, URZ, URZ, URZ ;  /* 0x0000003f3f3ff290 */ /* 0x000fec000fffe03f */
[----:B------:R1:W-:Y:S04]  /*229b0*/  STL.64 [R1+0x2b0], R24 ;  /* 0x0002b01801007387 */ /* 0x0003e80000100a00 */
[----:B------:R4:W-:Y:S04]  /*229c0*/  STL.64 [R1+0x2b8], R26 ;  /* 0x0002b81a01007387 */ /* 0x0009e80000100a00 */
[----:B------:R-:W2:Y:S04]  /*229d0*/  LDL.LU.64 R52, [R1+0x790] ;  /* 0x0007900001347983 */ /* 0x000ea80000300a00 */
[----:B------:R-:W2:Y:S01]  /*229e0*/  LDL.LU.64 R54, [R1+0x798] ;  /* 0x0007980001367983 */ /* 0x000ea20000300a00 */
[C---:B-----5:R-:W-:Y:S11]  /*229f0*/  HMMA.1688.F32.TF32 R20, R48.reuse, R172, R20 ;  /* 0x000000ac3014723c */ /* 0x060ff60000081014 */
[----:B------:R-:W-:Y:S11]  /*22a00*/  @!UPT UIADD3 URZ, URZ, URZ, URZ ;  /* 0x0000003f3f3ff290 */ /* 0x000ff6000fffe03f */
[----:B------:R-:W-:Y:S01]  /*22a10*/  @!UPT UIADD3 URZ, URZ, URZ, URZ ;  /* 0x0000003f3f3ff290 */ /* 0x000fe2000fffe03f */
[----:B------:R5:W-:Y:S01]  /*22a20*/  STL.64 [R1+0x2c0], R20 ;  /* 0x0002c01401007387 */ /* 0x000be20000100a00 */
[C---:B---3--:R-:W-:Y:S03]  /*22a30*/  HMMA.1688.F32.TF32 R16, R48.reuse, R168, R16 ;  /* 0x000000a83010723c */ /* 0x048fe60000081010 */
[----:B------:R3:W-:Y:S04]  /*22a40*/  STL.64 [R1+0x2c8], R22 ;  /* 0x0002c81601007387 */ /* 0x0007e80000100a00 */
[----:B------:R-:W2:Y:S04]  /*22a50*/  LDL.LU.64 R44, [R1+0x780] ;  /* 0x00078000012c7983 */ /* 0x000ea80000300a00 */
[----:B------:R-:W2:Y:S04]  /*22a60*/  LDL.LU.64 R46, [R1+0x788] ;  /* 0x00078800012e7983 */ /* 0x000ea80000300a00 */
[----:B------:R-:W2:Y:S04]  /*22a70*/  LDL.LU.64 R40, [R1+0x770] ;  /* 0x0007700001287983 */ /* 0x000ea80000300a00 */
[----:B------:R-:W2:Y:S04]  /*22a80*/  LDL.LU.64 R42, [R1+0x778] ;  /* 0x00077800012a7983 */ /* 0x000ea80000300a00 */
[----:B------:R3:W-:Y:S04]  /*22a90*/  STL.64 [R1+0x2f0], R16 ;  /* 0x0002f01001007387 */ /* 0x0007e80000100a00 */
[----:B------:R3:W-:Y:S04]  /*22aa0*/  STL.64 [R1+0x2f8], R18 ;  /* 0x0002f81201007387 */ /* 0x0007e80000100a00 */
[----:B-1----:R-:W2:Y:S04]  /*22ab0*/  LDL.LU.64 R24, [R1+0x760] ;  /* 0x0007600001187983 */ /* 0x002ea80000300a00 */
[----:B----4-:R-:W4:Y:S04]  /*22ac0*/  LDL.LU.64 R26, [R1+0x768] ;  /* 0x00076800011a7983 */ /* 0x010f280000300a00 */
[----:B-----5:R-:W5:Y:S04]  /*22ad0*/  LDL.LU.64 R20, [R1+0x750] ;  /* 0x0007500001147983 */ /* 0x020f680000300a00 */
[----:B---3--:R-:W5:Y:S01]  /*22ae0*/  LDL.LU.64 R22, [R1+0x758] ;  /* 0x0007580001167983 */ /* 0x008f620000300a00 */
[----:B------:R-:W-:Y:S08]  /*22af0*/  HMMA.1688.F32.TF32 R12, R48, R164, R12 ;  /* 0x000000a4300c723c */ /* 0x000ff0000008100c */
[----:B------:R-:W-:Y:S11]  /*22b00*/  HMMA.1688.F32.TF32 R56, R88, R200, R56 ;  /* 0x000000c85838723c */ /* 0x000ff60000081038 */
[----:B------:R-:W-:Y:S04]  /*22b10*/  @!UPT UIADD3 URZ, URZ, URZ, URZ ;  /* 0x0000003f3f3ff290 */ /* 0x000fe8000fffe03f */
[----:B------:R1:W-:Y:S04]  /*22b20*/  STL.64 [R1+0x2e0], R12 ;  /* 0x0002e00c01007387 */ /* 0x0003e80000100a00 */
[----:B------:R3:W-:Y:S04]  /*22b30*/  STL.64 [R1+0x2e8], R14 ;  /* 0x0002e80e01007387 */ /* 0x0007e80000100a00 */
[----:B------:R-:W5:Y:S04]  /*22b40*/  LDL.LU.64 R16, [R1+0x740] ;  /* 0x0007400001107983 */ /* 0x000f680000300a00 */
[----:B------:R-:W5:Y:S04]  /*22b50*/  LDL.LU.64 R18, [R1+0x748] ;  /* 0x0007480001127983 */ /* 0x000f680000300a00 */
[----:B-1----:R-:W5:Y:S01]  /*22b60*/  LDL.LU.64 R12, [R1+0x730] ;  /* 0x00073000010c7983 */ /* 0x002f620000300a00 */
[----:B------:R-:W-:-:S02]  /*22b70*/  IMAD.MOV.U32 R94, RZ, RZ, R58 ;  /* 0x000000ffff5e7224 */ /* 0x000fc400078e003a */
[----:B------:R-:W-:Y:S01]  /*22b80*/  IMAD.MOV.U32 R95, RZ, RZ, R59 ;  /* 0x000000ffff5f7224 */ /* 0x000fe200078e003b */
[----:B---3--:R-:W3:Y:S01]  /*22b90*/  LDL.LU.64 R14, [R1+0x738] ;  /* 0x00073800010e7983 */ /* 0x008ee20000300a00 */
[----:B------:R-:W-:Y:S02]  /*22ba0*/  IMAD.MOV.U32 R92, RZ, RZ, R56 ;  /* 0x000000ffff5c7224 */ /* 0x000fe400078e0038 */
[----:B------:R-:W-:Y:S01]  /*22bb0*/  IMAD.MOV.U32 R93, RZ, RZ, R57 ;  /* 0x000000ffff5d7224 */ /* 0x000fe200078e0039 */
[----:B------:R-:W-:Y:S04]  /*22bc0*/  STL.64 [R1+0x2160], R94 ;  /* 0x0021605e01007387 */ /* 0x000fe80000100a00 */
[----:B------:R-:W-:Y:S01]  /*22bd0*/  STL.64 [R1+0x2158], R92 ;  /* 0x0021585c01007387 */ /* 0x000fe20000100a00 */
[C---:B--2---:R-:W-:Y:S03]  /*22be0*/  HMMA.1688.F32.TF32 R48, R88.reuse, R196, R8 ;  /* 0x000000c45830723c */ /* 0x044fe60000081008 */
[----:B------:R-:W2:Y:S04]  /*22bf0*/  LDL.LU.64 R8, [R1+0x720] ;  /* 0x0007200001087983 */ /* 0x000ea80000300a00 */
[----:B------:R-:W2:Y:S11]  /*22c00*/  LDL.LU.64 R10, [R1+0x728] ;  /* 0x00072800010a7983 */ /* 0x000eb60000300a00 */
[----:B------:R-:W-:Y:S05]  /*22c10*/  @!UPT UIADD3 URZ, URZ, URZ, URZ ;  /* 0x0000003f3f3ff290 */ /* 0x000fea000fffe03f */
[----:B------:R-:W-:Y:S04]  /*22c20*/  STL.64 [R1+0x90], R48 ;  /* 0x0000903001007387 */ /* 0x000fe80000100a00 */
[----:B------:R1:W-:Y:S02]  /*22c30*/  STL.64 [R1+0x98], R50 ;  /* 0x0000983201007387 */ /* 0x0003e40000100a00 */
[C---:B-1----:R-:W-:Y:S11]  /*22c40*/  HMMA.1688.F32.TF32 R48, R88.reuse, R152, R52 ;  /* 0x000000985830723c */ /* 0x042ff60000081034 */
[----:B------:R-:W-:Y:S11]  /*22c50*/  @!UPT UIADD3 URZ, URZ, URZ, URZ ;  /* 0x0000003f3f3ff290 */ /* 0x000ff6000fffe03f */
[----:B------:R-:W-:Y:S01]  /*22c60*/  @!UPT UIADD3 URZ, URZ, URZ, URZ ;  /* 0x0000003f3f3ff290 */ /* 0x000fe2000fffe03f */
[----:B------:R-:W-:Y:S04]  /*22c70*/  STL.64 [R1+0x2170], R50 ;  /* 0x0021703201007387 */ /* 0x000fe80000100a00 */
[----:B------:R1:W-:Y:S04]  /*22c80*/  STL.64 [R1+0x2168], R48 ;  /* 0x0021683001007387 */ /* 0x0003e80000100a00 */
        /* <DEDUP_REMOVED lines=15> */
[----:B------:R-:W2:Y:S01]  /*22d80*/  LDL.LU.64 R102, [R1+0x6a8] ;  /* 0x0006a80001667983 */ /* 0x000ea20000300a00 */
[C---:B------:R-:W-:Y:S03]  /*22d90*/  HMMA.1688.F32.TF32 R128, R88.reuse, R148, R44 ;  /* 0x000000945880723c */ /* 0x040fe6000008102c */
[----:B------:R-:W2:Y:S04]  /*22da0*/  LDL.LU.64 R92, [R1+0x690] ;  /* 0x00069000015c7983 */ /* 0x000ea80000300a00 */
[----:B------:R-:W2:Y:S01]  /*22db0*/  LDL.LU.64 R94, [R1+0x698] ;  /* 0x00069800015e7983 */ /* 0x000ea20000300a00 */
[C---:B------:R-:W-:Y:S03]  /*22dc0*/  HMMA.1688.F32.TF32 R52, R88.reuse, R192, R40 ;  /* 0x000000c05834723c */ /* 0x040fe60000081028 */
[----:B-1----:R-:W2:Y:S04]  /*22dd0*/  LDL.LU.64 R48, [R1+0x680] ;  /* 0x0006800001307983 */ /* 0x002ea80000300a00 */
[----:B------:R-:W2:Y:S01]  /*22de0*/  LDL.LU.64 R50, [R1+0x688] ;  /* 0x0006880001327983 */ /* 0x000ea20000300a00 */
[C---:B----4-:R-:W-:Y:S03]  /*22df0*/  HMMA.1688.F32.TF32 R56, R88.reuse, R188, R24 ;  /* 0x000000bc5838723c */ /* 0x050fe60000081018 */
[----:B------:R-:W4:Y:S04]  /*22e00*/  LDL.LU.64 R44, [R1+0x660] ;  /* 0x00066000012c7983 */ /* 0x000f280000300a00 */
[----:B------:R-:W4:Y:S01]  /*22e10*/  LDL.LU.64 R46, [R1+0x668] ;  /* 0x00066800012e7983 */ /* 0x000f220000300a00 */
[C---:B-----5:R-:W-:Y:S03]  /*22e20*/  HMMA.1688.F32.TF32 R60, R88.reuse, R184, R20 ;  /* 0x000000b8583c723c */ /* 0x060fe60000081014 */
[----:B------:R-:W5:Y:S04]  /*22e30*/  LDL.LU.64 R40, [R1+0x640] ;  /* 0x0006400001287983 */ /* 0x000f680000300a00 */
[----:B------:R-:W5:Y:S04]  /*22e40*/  LDL.LU.64 R42, [R1+0x648] ;  /* 0x00064800012a7983 */ /* 0x000f680000300a00 */
[----:B------:R-:W5:Y:S04]  /*22e50*/  LDL.LU.64 R24, [R1+0x460] ;  /* 0x0004600001187983 */ /* 0x000f680000300a00 */
[----:B------:R-:W5:Y:S04]  /*22e60*/  LDL.LU.64 R26, [R1+0x468] ;  /* 0x00046800011a7983 */ /* 0x000f680000300a00 */
[----:B------:R-:W5:Y:S04]  /*22e70*/  LDL.LU.64 R20, [R1+0x630] ;  /* 0x0006300001147983 */ /* 0x000f680000300a00 */
[----:B------:R-:W5:Y:S01]  /*22e80*/  LDL.LU.64 R22, [R1+0x638] ;  /* 0x0006380001167983 */ /* 0x000f620000300a00 */
[C---:B------:R-:W-:Y:S03]  /*22e90*/  HMMA.1688.F32.TF32 R64, R88.reuse, R180, R16 ;  /* 0x000000b45840723c */ /* 0x040fe60000081010 */
[----:B------:R-:W5:Y:S04]  /*22ea0*/  LDL.LU.64 R16, [R1+0x620] ;  /* 0x0006200001107983 */ /* 0x000f680000300a00 */
[----:B------:R-:W5:Y:S01]  /*22eb0*/  LDL.LU.64 R18, [R1+0x628] ;  /* 0x0006280001127983 */ /* 0x000f620000300a00 */
[C---:B---3--:R-:W-:Y:S03]  /*22ec0*/  HMMA.1688.F32.TF32 R76, R88.reuse, R176, R12 ;  /* 0x000000b0584c723c */ /* 0x048fe6000008100c */
[----:B------:R-:W3:Y:S04]  /*22ed0*/  LDL.LU.64 R12, [R1+0x610] ;  /* 0x00061000010c7983 */ /* 0x000ee80000300a00 */
[----:B------:R-:W3:Y:S01]  /*22ee0*/  LDL.LU.64 R14, [R1+0x618] ;  /* 0x00061800010e7983 */ /* 0x000ee20000300a00 */
[----:B--2---:R-:W-:Y:S03]  /*22ef0*/  HMMA.1688.F32.TF32 R80, R88, R172, R8 ;  /* 0x000000ac5850723c */ /* 0x004fe60000081008 */
[----:B------:R-:W3:Y:S04]  /*22f00*/  LDL.LU.64 R8, [R1+0x600] ;  /* 0x0006000001087983 */ /* 0x000ee80000300a00 */
[----:B------:R-:W3:Y:S01]  /*22f10*/  LDL.LU.64 R10, [R1+0x608] ;  /* 0x00060800010a7983 */ /* 0x000ee20000300a00 */
[C---:B------:R-:W-:Y:S08]  /*22f20*/  HMMA.1688.F32.TF32 R156, R96.reuse, R200, R156 ;  /* 0x000000c8609c723c */ /* 0x040ff0000008109c */
[C---:B------:R-:W-:Y:S08]  /*22f30*/  HMMA.1688.F32.TF32 R140, R96.reuse, R196, R140 ;  /* 0x000000c4608c723c */ /* 0x040ff0000008108c */
[C---:B------:R-:W-:Y:S08]  /*22f40*/  HMMA.1688.F32.TF32 R136, R96.reuse, R152, R136 ;  /* 0x000000986088723c */ /* 0x040ff00000081088 */
[C---:B------:R-:W-:Y:S08]  /*22f50*/  HMMA.1688.F32.TF32 R132, R96.reuse, R148, R132 ;  /* 0x000000946084723c */ /* 0x040ff00000081084 */
[C---:B------:R-:W-:Y:S08]  /*22f60*/  HMMA.1688.F32.TF32 R104, R96.reuse, R192, R104 ;  /* 0x000000c06068723c */ /* 0x040ff00000081068 */
[C---:B------:R-:W-:Y:S08]  /*22f70*/  HMMA.1688.F32.TF32 R100, R96.reuse, R188, R100 ;  /* 0x000000bc6064723c */ /* 0x040ff00000081064 */
[C---:B------:R-:W-:Y:S08]  /*22f80*/  HMMA.1688.F32.TF32 R92, R96.reuse, R184, R92 ;  /* 0x000000b8605c723c */ /* 0x040ff0000008105c */
[C---:B------:R-:W-:Y:S01]  /*22f90*/  HMMA.1688.F32.TF32 R48, R96.reuse, R180, R48 ;  /* 0x000000b46030723c */ /* 0x040fe20000081030 */
[----:B------:R-:W-:Y:S07]  /*22fa0*/  STL.64 [R1+0x390], R156 ;  /* 0x0003909c01007387 */ /* 0x000fee0000100a00 */
[C---:B----4-:R-:W-:Y:S01]  /*22fb0*/  HMMA.1688.F32.TF32 R44, R96.reuse, R176, R44 ;  /* 0x000000b0602c723c */ /* 0x050fe2000008102c */
[----:B------:R-:W-:Y:S07]  /*22fc0*/  STL.64 [R1+0x398], R158 ;  /* 0x0003989e01007387 */ /* 0x000fee0000100a00 */
[C---:B-----5:R-:W-:Y:S01]  /*22fd0*/  HMMA.1688.F32.TF32 R40, R96.reuse, R172, R40 ;  /* 0x000000ac6028723c */ /* 0x060fe20000081028 */
[----:B------:R-:W-:Y:S07]  /*22fe0*/  STL.64 [R1+0x3b0], R140 ;  /* 0x0003b08c01007387 */ /* 0x000fee0000100a00 */
[C---:B------:R-:W-:Y:S01]  /*22ff0*/  HMMA.1688.F32.TF32 R24, R96.reuse, R168, R24 ;  /* 0x000000a86018723c */ /* 0x040fe20000081018 */
[----:B------:R-:W-:Y:S07]  /*23000*/  STL.64 [R1+0x3b8], R142 ;  /* 0x0003b88e01007387 */ /* 0x000fee0000100a00 */
[----:B------:R-:W-:Y:S01]  /*23010*/  HMMA.1688.F32.TF32 R20, R96, R164, R20 ;  /* 0x000000a46014723c */ /* 0x000fe20000081014 */
[----:B------:R-:W-:Y:S04]  /*23020*/  STL.64 [R1+0x3c0], R136 ;  /* 0x0003c08801007387 */ /* 0x000fe80000100a00 */
[----:B------:R-:W-:Y:S04]  /*23030*/  STL.64 [R1+0x3c8], R138 ;  /* 0x0003c88a01007387 */ /* 0x000fe80000100a00 */
[----:B------:R1:W-:Y:S04]  /*23040*/  STL.64 [R1+0x3d0], R132 ;  /* 0x0003d08401007387 */ /* 0x0003e80000100a00 */
[----:B------:R4:W-:Y:S04]  /*23050*/  STL.64 [R1+0x3d8], R134 ;  /* 0x0003d88601007387 */ /* 0x0009e80000100a00 */
        /* <DEDUP_REMOVED lines=13> */
[----:B------:R1:W-:Y:S04]  /*23130*/  STL.64 [R1+0x468], R26 ;  /* 0x0004681a01007387 */ /* 0x0003e80000100a00 */
[----:B------:R3:W-:Y:S04]  /*23140*/  STL.64 [R1+0x450], R20 ;  /* 0x0004501401007387 */ /* 0x0007e80000100a00 */
[----:B------:R3:W-:Y:S04]  /*23150*/  STL.64 [R1+0x458], R22 ;  /* 0x0004581601007387 */ /* 0x0007e80000100a00 */
[----:B-1----:R-:W2:Y:S04]  /*23160*/  LDL.LU.64 R132, [R1+0x5f0] ;  /* 0x0005f00001847983 */ /* 0x002ea80000300a00 */
[----:B----4-:R-:W2:Y:S04]  /*23170*/  LDL.LU.64 R134, [R1+0x5f8] ;  /* 0x0005f80001867983 */ /* 0x010ea80000300a00 */
[----:B------:R-:W4:Y:S04]  /*23180*/  LDL.LU.64 R136, [R1+0x5a0] ;  /* 0x0005a00001887983 */ /* 0x000f280000300a00 */
[----:B------:R-:W4:Y:S04]  /*23190*/  LDL.LU.64 R138, [R1+0x5a8] ;  /* 0x0005a800018a7983 */ /* 0x000f280000300a00 */
[----:B------:R-:W4:Y:S04]  /*231a0*/  LDL.LU.64 R140, [R1+0x570] ;  /* 0x00057000018c7983 */ /* 0x000f280000300a00 */
[----:B------:R-:W4:Y:S04]  /*231b0*/  LDL.LU.64 R142, [R1+0x578] ;  /* 0x00057800018e7983 */ /* 0x000f280000300a00 */
[----:B------:R-:W4:Y:S04]  /*231c0*/  LDL.LU.64 R244, [R1+0x520] ;  /* 0x0005200001f47983 */ /* 0x000f280000300a00 */
[----:B------:R-:W4:Y:S04]  /*231d0*/  LDL.LU.64 R246, [R1+0x528] ;  /* 0x0005280001f67983 */ /* 0x000f280000300a00 */
[----:B-----5:R-:W5:Y:S04]  /*231e0*/  LDL.LU.64 R24, [R1+0x510] ;  /* 0x0005100001187983 */ /* 0x020f680000300a00 */
[----:B------:R-:W5:Y:S01]  /*231f0*/  LDL.LU.64 R26, [R1+0x518] ;  /* 0x00051800011a7983 */ /* 0x000f620000300a00 */
[C---:B------:R-:W-:Y:S03]  /*23200*/  HMMA.1688.F32.TF32 R96, R144.reuse, R200, R16 ;  /* 0x000000c89060723c */ /* 0x040fe60000081010 */
[----:B---3--:R-:W3:Y:S04]  /*23210*/  LDL.LU.64 R20, [R1+0x4a0] ;  /* 0x0004a00001147983 */ /* 0x008ee80000300a00 */
[----:B------:R-:W3:Y:S01]  /*23220*/  LDL.LU.64 R22, [R1+0x4a8] ;  /* 0x0004a80001167983 */ /* 0x000ee20000300a00 */
[C---:B------:R-:W-:Y:S03]  /*23230*/  HMMA.1688.F32.TF32 R100, R144.reuse, R196, R12 ;  /* 0x000000c49064723c */ /* 0x040fe6000008100c */
[----:B------:R-:W3:Y:S04]  /*23240*/  LDL.LU.64 R16, [R1+0x4b0] ;  /* 0x0004b00001107983 */ /* 0x000ee80000300a00 */
[----:B------:R-:W3:Y:S01]  /*23250*/  LDL.LU.64 R18, [R1+0x4b8] ;  /* 0x0004b80001127983 */ /* 0x000ee20000300a00 */
[----:B------:R-:W-:Y:S03]  /*23260*/  HMMA.1688.F32.TF32 R104, R144, R152, R8 ;  /* 0x000000989068723c */ /* 0x000fe60000081008 */
[----:B------:R-:W3:Y:S04]  /*23270*/  LDL.LU.64 R12, [R1+0x4c0] ;  /* 0x0004c000010c7983 */ /* 0x000ee80000300a00 */
[----:B------:R-:W3:Y:S04]  /*23280*/  LDL.LU.64 R14, [R1+0x4c8] ;  /* 0x0004c800010e7983 */ /* 0x000ee80000300a00 */
[----:B------:R-:W3:Y:S01]  /*23290*/  LDL.LU.64 R8, [R1+0x4d0] ;  /* 0x0004d00001087983 */ /* 0x000ee20000300a00 */
[C---:B------:R-:W-:Y:S03]  /*232a0*/  HMMA.1688.F32.TF32 R84, R88.reuse, R168, R84 ;  /* 0x000000a85854723c */ /* 0x040fe60000081054 */
[----:B------:R-:W3:Y:S04]  /*232b0*/  LDL.LU.64 R10, [R1+0x4d8] ;  /* 0x0004d800010a7983 */ /* 0x000ee80000300a00 */
[----:B------:R-:W3:Y:S01]  /*232c0*/  LDL.LU.64 R236, [R1+0x4f0] ;  /* 0x0004f00001ec7983 */ /* 0x000ee20000300a00 */
[----:B------:R-:W-:Y:S03]  /*232d0*/  HMMA.1688.F32.TF32 R88, R88, R164, R232 ;  /* 0x000000a45858723c */ /* 0x000fe600000810e8 */
[----:B------:R-:W3:Y:S04]  /*232e0*/  LDL.LU.64 R238, [R1+0x4f8] ;  /* 0x0004f80001ee7983 */ /* 0x000ee80000300a00 */
        /* <DEDUP_REMOVED lines=11> */
[----:B------:R-:W3:Y:S01]  /*233a0*/  LDL.LU.64 R42, [R1+0x328] ;  /* 0x00032800012a7983 */ /* 0x000ee20000300a00 */
[C---:B------:R-:W-:Y:S03]  /*233b0*/  HMMA.1688.F32.TF32 R108, R144.reuse, R148, R108 ;  /* 0x00000094906c723c */ /* 0x040fe6000008106c */
[----:B------:R-:W3:Y:S05]  /*233c0*/  LDL R251, [R1+0x998] ;  /* 0x0009980001fb7983 */ /* 0x000eea0000100800 */
[C---:B------:R-:W-:Y:S08]  /*233d0*/  HMMA.1688.F32.TF32 R112, R144.reuse, R192, R112 ;  /* 0x000000c09070723c */ /* 0x040ff00000081070 */
[C---:B------:R-:W-:Y:S08]  /*233e0*/  HMMA.1688.F32.TF32 R116, R144.reuse, R188, R116 ;  /* 0x000000bc9074723c */ /* 0x040ff00000081074 */
[C---:B------:R-:W-:Y:S08]  /*233f0*/  HMMA.1688.F32.TF32 R120, R144.reuse, R184, R120 ;  /* 0x000000b89078723c */ /* 0x040ff00000081078 */
[C---:B------:R-:W-:Y:S08]  /*23400*/  HMMA.1688.F32.TF32 R124, R144.reuse, R180, R124 ;  /* 0x000000b4907c723c */ /* 0x040ff0000008107c */
[C---:B--2---:R-:W-:Y:S08]  /*23410*/  HMMA.1688.F32.TF32 R132, R144.reuse, R176, R132 ;  /* 0x000000b09084723c */ /* 0x044ff00000081084 */
[----:B----4-:R-:W-:Y:S08]  /*23420*/  HMMA.1688.F32.TF32 R136, R144, R172, R136 ;  /* 0x000000ac9088723c */ /* 0x010ff00000081088 */
[C---:B-----5:R-:W-:Y:S08]  /*23430*/  HMMA.1688.F32.TF32 R24, R208.reuse, R200, R24 ;  /* 0x000000c8d018723c */ /* 0x060ff00000081018 */
[C---:B---3--:R-:W-:Y:S08]  /*23440*/  HMMA.1688.F32.TF32 R20, R208.reuse, R196, R20 ;  /* 0x000000c4d014723c */ /* 0x048ff00000081014 */
[C---:B------:R-:W-:Y:S08]  /*23450*/  HMMA.1688.F32.TF32 R16, R208.reuse, R152, R16 ;  /* 0x00000098d010723c */ /* 0x040ff00000081010 */
[C---:B------:R-:W-:Y:S08]  /*23460*/  HMMA.1688.F32.TF32 R12, R208.reuse, R148, R12 ;  /* 0x00000094d00c723c */ /* 0x040ff0000008100c */
[----:B------:R-:W-:Y:S08]  /*23470*/  HMMA.1688.F32.TF32 R8, R208, R192, R8 ;  /* 0x000000c0d008723c */ /* 0x000ff00000081008 */
[C---:B------:R-:W-:Y:S08]  /*23480*/  HMMA.1688.F32.TF32 R140, R144.reuse, R168, R140 ;  /* 0x000000a8908c723c */ /* 0x040ff0000008108c */
[----:B------:R-:W-:Y:S01]  /*23490*/  HMMA.1688.F32.TF32 R144, R144, R164, R244 ;  /* 0x000000a49090723c */ /* 0x000fe200000810f4 */
[----:B------:R-:W2:Y:S04]  /*234a0*/  LDL.LU.64 R246, [R1+0x2260] ;  /* 0x0022600001f67983 */ /* 0x000ea80000300a00 */
[----:B------:R-:W2:Y:S03]  /*234b0*/  LDL.LU.64 R244, [R1+0x2258] ;  /* 0x0022580001f47983 */ /* 0x000ea60000300a00 */
[C---:B------:R-:W-:Y:S01]  /*234c0*/  HMMA.1688.F32.TF32 R236, R208.reuse, R188, R236 ;  /* 0x000000bcd0ec723c */ /* 0x040fe200000810ec */
[----:B------:R-:W-:Y:S04]  /*234d0*/  STL.64 [R1+0x490], R24 ;  /* 0x0004901801007387 */ /* 0x000fe80000100a00 */
[----:B------:R1:W-:Y:S03]  /*234e0*/  STL.64 [R1+0x498], R26 ;  /* 0x0004981a01007387 */ /* 0x0003e60000100a00 */
[C---:B------:R-:W-:Y:S08]  /*234f0*/  HMMA.1688.F32.TF32 R232, R208.reuse, R184, R232 ;  /* 0x000000b8d0e8723c */ /* 0x040ff000000810e8 */
[C---:B------:R-:W-:Y:S01]  /*23500*/  HMMA.1688.F32.TF32 R156, R208.reuse, R180, R156 ;  /* 0x000000b4d09c723c */ /* 0x040fe2000008109c */
[----:B-1----:R-:W3:Y:S04]  /*23510*/  LDL.LU.64 R26, [R1+0x2250] ;  /* 0x00225000011a7983 */ /* 0x002ee80000300a00 */
[----:B------:R-:W3:Y:S03]  /*23520*/  LDL.LU.64 R24, [R1+0x2248] ;  /* 0x0022480001187983 */ /* 0x000ee60000300a00 */
[C---:B------:R-:W-:Y:S01]  /*23530*/  HMMA.1688.F32.TF32 R92, R208.reuse, R176, R92 ;  /* 0x000000b0d05c723c */ /* 0x040fe2000008105c */
[----:B------:R-:W-:Y:S04]  /*23540*/  STL.64 [R1+0x4a0], R20 ;  /* 0x0004a01401007387 */ /* 0x000fe80000100a00 */
[----:B------:R1:W-:Y:S03]  /*23550*/  STL.64 [R1+0x4a8], R22 ;  /* 0x0004a81601007387 */ /* 0x0003e60000100a00 */
[C---:B------:R-:W-:Y:S01]  /*23560*/  HMMA.1688.F32.TF32 R48, R208.reuse, R172, R48 ;  /* 0x000000acd030723c */ /* 0x040fe20000081030 */
[----:B-1----:R-:W4:Y:S07]  /*23570*/  LDL.LU.64 R22, [R1+0x2240] ;  /* 0x0022400001167983 */ /* 0x002f2e0000300a00 */
[C---:B------:R-:W-:Y:S01]  /*23580*/  HMMA.1688.F32.TF32 R44, R208.reuse, R168, R44 ;  /* 0x000000a8d02c723c */ /* 0x040fe2000008102c */
[----:B------:R-:W4:Y:S04]  /*23590*/  LDL.LU.64 R20, [R1+0x2238] ;  /* 0x0022380001147983 */ /* 0x000f280000300a00 */
[----:B------:R-:W-:Y:S03]  /*235a0*/  STL.64 [R1+0x4b0], R16 ;  /* 0x0004b01001007387 */ /* 0x000fe60000100a00 */
[----:B------:R-:W-:Y:S01]  /*235b0*/  HMMA.1688.F32.TF32 R40, R208, R164, R40 ;  /* 0x000000a4d028723c */ /* 0x000fe20000081028 */
[----:B------:R1:W-:Y:S04]  /*235c0*/  STL.64 [R1+0x4b8], R18 ;  /* 0x0004b81201007387 */ /* 0x0003e80000100a00 */
[----:B-1----:R-:W5:Y:S04]  /*235d0*/  LDL.LU.64 R18, [R1+0x2230] ;  /* 0x0022300001127983 */ /* 0x002f680000300a00 */
[----:B------:R-:W5:Y:S04]  /*235e0*/  LDL.LU.64 R16, [R1+0x2228] ;  /* 0x0022280001107983 */ /* 0x000f680000300a00 */
[----:B------:R-:W-:Y:S04]  /*235f0*/  STL.64 [R1+0x4c0], R12 ;  /* 0x0004c00c01007387 */ /* 0x000fe80000100a00 */
[----:B------:R1:W-:Y:S04]  /*23600*/  STL.64 [R1+0x4c8], R14 ;  /* 0x0004c80e01007387 */ /* 0x0003e80000100a00 */
[----:B-1----:R-:W2:Y:S04]  /*23610*/  LDL.LU.64 R14, [R1+0x2220] ;  /* 0x00222000010e7983 */ /* 0x002ea80000300a00 */
[----:B------:R-:W2:Y:S04]  /*23620*/  LDL.LU.64 R12, [R1+0x2218] ;  /* 0x00221800010c7983 */ /* 0x000ea80000300a00 */
[----:B------:R-:W-:Y:S04]  /*23630*/  STL.64 [R1+0x4d0], R8 ;  /* 0x0004d00801007387 */ /* 0x000fe80000100a00 */
[----:B------:R1:W-:Y:S04]  /*23640*/  STL.64 [R1+0x4d8], R10 ;  /* 0x0004d80a01007387 */ /* 0x0003e80000100a00 */
[----:B-1----:R-:W2:Y:S04]  /*23650*/  LDL.LU.64 R10, [R1+0x2210] ;  /* 0x00221000010a7983 */ /* 0x002ea80000300a00 */
[----:B------:R-:W2:Y:S04]  /*23660*/  LDL.LU.64 R8, [R1+0x2208] ;  /* 0x0022080001087983 */ /* 0x000ea80000300a00 */
[----:B------:R-:W-:Y:S04]  /*23670*/  STL.64 [R1+0x4f0], R236 ;  /* 0x0004f0ec01007387 */ /* 0x000fe80000100a00 */
[----:B------:R-:W-:Y:S04]  /*23680*/  STL.64 [R1+0x4f8], R238 ;  /* 0x0004f8ee01007387 */ /* 0x000fe80000100a00 */
[----:B------:R1:W-:Y:S04]  /*23690*/  STL.64 [R1+0x550], R232 ;  /* 0x000550e801007387 */ /* 0x0003e80000100a00 */
[----:B------:R1:W-:Y:S04]  /*236a0*/  STL.64 [R1+0x558], R234 ;  /* 0x000558ea01007387 */ /* 0x0003e80000100a00 */
[----:B------:R1:W-:Y:S04]  /*236b0*/  STL.64 [R1+0x540], R156 ;  /* 0x0005409c01007387 */ /* 0x0003e80000100a00 */
[----:B------:R1:W-:Y:S04]  /*236c0*/  STL.64 [R1+0x548], R158 ;  /* 0x0005489e01007387 */ /* 0x0003e80000100a00 */
[----:B------:R-:W-:Y:S04]  /*236d0*/  STL.64 [R1+0x530], R92 ;  /* 0x0005305c01007387 */ /* 0x000fe80000100a00 */
[----:B------:R-:W-:Y:S04]  /*236e0*/  STL.64 [R1+0x538], R94 ;  /* 0x0005385e01007387 */ /* 0x000fe80000100a00 */
[----:B------:R-:W-:Y:S04]  /*236f0*/  STL.64 [R1+0x520], R48 ;  /* 0x0005203001007387 */ /* 0x000fe80000100a00 */
[----:B------:R-:W-:Y:S04]  /*23700*/  STL.64 [R1+0x528], R50 ;  /* 0x0005283201007387 */ /* 0x000fe80000100a00 */
[----:B-1----:R-:W2:Y:S04]  /*23710*/  LDL.LU.64 R232, [R1+0x1b0] ;  /* 0x0001b00001e87983 */ /* 0x002ea80000300a00 */
[----:B------:R-:W-:Y:S04]  /*23720*/  STL.64 [R1+0x510], R44 ;  /* 0x0005102c01007387 */ /* 0x000fe80000100a00 */
[----:B------:R-:W-:Y:S04]  /*23730*/  STL.64 [R1+0x518], R46 ;  /* 0x0005182e01007387 */ /* 0x000fe80000100a00 */
[----:B------:R-:W2:Y:S04]  /*23740*/  LDL.LU.64 R234, [R1+0x1b8] ;  /* 0x0001b80001ea7983 */ /* 0x000ea80000300a00 */
[----:B------:R1:W-:Y:S04]  /*23750*/  STL.64 [R1+0x4e0], R40 ;  /* 0x0004e02801007387 */ /* 0x0003e80000100a00 */
[----:B------:R1:W-:Y:S04]  /*23760*/  STL.64 [R1+0x4e8], R42 ;  /* 0x0004e82a01007387 */ /* 0x0003e80000100a00 */
[----:B------:R-:W3:Y:S04]  /*23770*/  LDL.LU.64 R236, [R1+0x1c0] ;  /* 0x0001c00001ec7983 */ /* 0x000ee80000300a00 */
[----:B------:R-:W3:Y:S04]  /*23780*/  LDL.LU.64 R238, [R1+0x1c8] ;  /* 0x0001c80001ee7983 */ /* 0x000ee80000300a00 */
[----:B------:R-:W3:Y:S04]  /*23790*/  LDL.LU.64 R156, [R1+0x1f0] ;  /* 0x0001f000019c7983 */ /* 0x000ee80000300a00 */
[----:B------:R-:W3:Y:S04]  /*237a0*/  LDL.LU.64 R158, [R1+0x1f8] ;  /* 0x0001f800019e7983 */ /* 0x000ee80000300a00 */
[----:B-1----:R-:W3:Y:S04]  /*237b0*/  LDL.LU.64 R40, [R1+0x190] ;  /* 0x0001900001287983 */ /* 0x002ee80000300a00 */
[----:B------:R-:W3:Y:S01]  /*237c0*/  LDL.LU.64 R42, [R1+0x198] ;  /* 0x00019800012a7983 */ /* 0x000ee20000300a00 */
[C---:B------:R-:W-:Y:S03]  /*237d0*/  HMMA.1688.F32.TF32 R208, R204.reuse, R152, R212 ;  /* 0x00000098ccd0723c */ /* 0x040fe600000810d4 */
[----:B------:R-:W4:Y:S04]  /*237e0*/  LDL.LU.64 R92, [R1+0x170] ;  /* 0x00017000015c7983 */ /* 0x000f280000300a00 */
[----:B------:R-:W4:Y:S01]  /*237f0*/  LDL.LU.64 R94, [R1+0x178] ;  /* 0x00017800015e7983 */ /* 0x000f220000300a00 */
[C---:B------:R-:W-:Y:S03]  /*23800*/  HMMA.1688.F32.TF32 R212, R204.reuse, R148, R216 ;  /* 0x00000094ccd4723c */ /* 0x040fe600000810d8 */
[----:B------:R-:W4:Y:S04]  /*23810*/  LDL.LU.64 R48, [R1+0x140] ;  /* 0x0001400001307983 */ /* 0x000f280000300a00 */
[----:B------:R-:W4:Y:S01]  /*23820*/  LDL.LU.64 R50, [R1+0x148] ;  /* 0x0001480001327983 */ /* 0x000f220000300a00 */
[C---:B------:R-:W-:Y:S03]  /*23830*/  HMMA.1688.F32.TF32 R216, R204.reuse, R192, R220 ;  /* 0x000000c0ccd8723c */ /* 0x040fe600000810dc */
[----:B------:R-:W4:Y:S04]  /*23840*/  LDL.LU.64 R44, [R1+0x100] ;  /* 0x00010000012c7983 */ /* 0x000f280000300a00 */
[----:B------:R-:W4:Y:S01]  /*23850*/  LDL.LU.64 R46, [R1+0x108] ;  /* 0x00010800012e7983 */ /* 0x000f220000300a00 */
[C---:B------:R-:W-:Y:S08]  /*23860*/  HMMA.1688.F32.TF32 R220, R204.reuse, R188, R224 ;  /* 0x000000bcccdc723c */ /* 0x040ff000000810e0 */
[C---:B------:R-:W-:Y:S08]  /*23870*/  HMMA.1688.F32.TF32 R224, R204.reuse, R184, R228 ;  /* 0x000000b8cce0723c */ /* 0x040ff000000810e4 */
[C---:B------:R-:W-:Y:S01]  /*23880*/  HMMA.1688.F32.TF32 R228, R204.reuse, R180, R240 ;  /* 0x000000b4cce4723c */ /* 0x040fe200000810f0 */
[----:B------:R-:W4:Y:S04]  /*23890*/  LDL.LU.64 R240, [R1+0x210] ;  /* 0x0002100001f07983 */ /* 0x000f280000300a00 */
[----:B------:R-:W4:Y:S03]  /*238a0*/  LDL.LU.64 R242, [R1+0x218] ;  /* 0x0002180001f27983 */ /* 0x000f260000300a00 */
[C---:B------:R-:W-:Y:S08]  /*238b0*/  HMMA.1688.F32.TF32 R68, R204.reuse, R200, R68 ;  /* 0x000000c8cc44723c */ /* 0x040ff00000081044 */
[C---:B------:R-:W-:Y:S08]  /*238c0*/  HMMA.1688.F32.TF32 R72, R204.reuse, R196, R72 ;  /* 0x000000c4cc48723c */ /* 0x040ff00000081048 */
[----:B--2---:R-:W-:Y:S08]  /*238d0*/  HMMA.1688.F32.TF32 R232, R204, R176, R232 ;  /* 0x000000b0cce8723c */ /* 0x004ff000000810e8 */
[----:B---3--:R-:W-:Y:S08]  /*238e0*/  HMMA.1688.F32.TF32 R40, R160, R200, R40 ;  /* 0x000000c8a028723c */ /* 0x008ff00000081028 */
[C---:B------:R-:W-:Y:S08]  /*238f0*/  HMMA.1688.F32.TF32 R236, R204.reuse, R172, R236 ;  /* 0x000000acccec723c */ /* 0x040ff000000810ec */
[C---:B----4-:R-:W-:Y:S08]  /*23900*/  HMMA.1688.F32.TF32 R240, R204.reuse, R168, R240 ;  /* 0x000000a8ccf0723c */ /* 0x050ff000000810f0 */
[----:B------:R-:W-:Y:S01]  /*23910*/  HMMA.1688.F32.TF32 R204, R204, R164, R156 ;  /* 0x000000a4cccc723c */ /* 0x000fe2000008109c */
[----:B------:R-:W2:Y:S04]  /*23920*/  LDL.LU.64 R158, [R1+0x2200] ;  /* 0x00220000019e7983 */ /* 0x000ea80000300a00 */
[----:B------:R-:W2:Y:S04]  /*23930*/  LDL.LU.64 R156, [R1+0x21f8] ;  /* 0x0021f800019c7983 */ /* 0x000ea80000300a00 */
[----:B------:R1:W-:Y:S04]  /*23940*/  STL.64 [R1+0x360], R40 ;  /* 0x0003602801007387 */ /* 0x0003e80000100a00 */
[----:B------:R3:W-:Y:S04]  /*23950*/  STL.64 [R1+0x368], R42 ;  /* 0x0003682a01007387 */ /* 0x0007e80000100a00 */
[----:B-1----:R-:W4:Y:S04]  /*23960*/  LDL.LU.64 R40, [R1+0xc0] ;  /* 0x0000c00001287983 */ /* 0x002f280000300a00 */
[----:B---3--:R-:W4:Y:S01]  /*23970*/  LDL.LU.64 R42, [R1+0xc8] ;  /* 0x0000c800012a7983 */ /* 0x008f220000300a00 */
[C---:B------:R-:W-:Y:S08]  /*23980*/  HMMA.1688.F32.TF32 R244, R160.reuse, R196, R244 ;  /* 0x000000c4a0f4723c */ /* 0x040ff000000810f4 */
[C---:B------:R-:W-:Y:S08]  /*23990*/  HMMA.1688.F32.TF32 R44, R160.reuse, R192, R44 ;  /* 0x000000c0a02c723c */ /* 0x040ff0000008102c */
[C---:B------:R-:W-:Y:S08]  /*239a0*/  HMMA.1688.F32.TF32 R92, R160.reuse, R152, R92 ;  /* 0x00000098a05c723c */ /* 0x040ff0000008105c */
[C---:B------:R-:W-:Y:S08]  /*239b0*/  HMMA.1688.F32.TF32 R48, R160.reuse, R148, R48 ;  /* 0x00000094a030723c */ /* 0x040ff00000081030 */
[C---:B------:R-:W-:Y:S08]  /*239c0*/  HMMA.1688.F32.TF32 R20, R160.reuse, R180, R20 ;  /* 0x000000b4a014723c */ /* 0x040ff00000081014 */
[----:B------:R-:W-:Y:S01]  /*239d0*/  HMMA.1688.F32.TF32 R24, R160, R184, R24 ;  /* 0x000000b8a018723c */ /* 0x000fe20000081018 */
[----:B------:R-:W-:Y:S01]  /*239e0*/  STL.64 [R1+0x350], R244 ;  /* 0x000350f401007387 */ /* 0x000fe20000100a00 */
[----:B------:R-:W-:-:S06]  /*239f0*/  IMAD.MOV.U32 R4, RZ, RZ, R47 ;  /* 0x000000ffff047224 */ /* 0x000fcc00078e002f */
[----:B------:R-:W-:Y:S01]  /*23a00*/  HMMA.1688.F32.TF32 R12, R160, R172, R12 ;  /* 0x000000aca00c723c */ /* 0x000fe2000008100c */
[----:B------:R-:W-:Y:S01]  /*23a10*/  STL.64 [R1+0x358], R246 ;  /* 0x000358f601007387 */ /* 0x000fe20000100a00 */
[----:B------:R-:W-:Y:S02]  /*23a20*/  IMAD.MOV.U32 R5, RZ, RZ, R46 ;  /* 0x000000ffff057224 */ /* 0x000fe400078e002e */
[----:B------:R-:W-:Y:S01]  /*23a30*/  IMAD.MOV.U32 R28, RZ, RZ, R45 ;  /* 0x000000ffff1c7224 */ /* 0x000fe200078e002d */
[----:B------:R-:W-:Y:S01]  /*23a40*/  STL.64 [R1+0x340], R92 ;  /* 0x0003405c01007387 */ /* 0x000fe20000100a00 */
[----:B------:R-:W-:-:S03]  /*23a50*/  IMAD.MOV.U32 R29, RZ, RZ, R44 ;  /* 0x000000ffff1d7224 */ /* 0x000fc600078e002c */
[----:B------:R-:W-:Y:S04]  /*23a60*/  STL.64 [R1+0x348], R94 ;  /* 0x0003485e01007387 */ /* 0x000fe80000100a00 */
[----:B------:R-:W-:Y:S04]  /*23a70*/  STL.64 [R1+0x330], R48 ;  /* 0x0003303001007387 */ /* 0x000fe80000100a00 */
[----:B------:R-:W-:Y:S04]  /*23a80*/  STL.64 [R1+0x338], R50 ;  /* 0x0003383201007387 */ /* 0x000fe80000100a00 */
[----:B------:R1:W-:Y:S04]  /*23a90*/  STL [R1+0x2104], R4 ;  /* 0x0021040401007387 */ /* 0x0003e80000100800 */
[----:B------:R3:W-:Y:S04]  /*23aa0*/  STL [R1+0x2100], R5 ;  /* 0x0021000501007387 */ /* 0x0007e80000100800 */
[----:B------:R5:W-:Y:S04]  /*23ab0*/  STL [R1+0x20fc], R28 ;  /* 0x0020fc1c01007387 */ /* 0x000be80000100800 */
[----:B------:R5:W-:Y:S01]  /*23ac0*/  STL [R1+0x20f8], R29 ;  /* 0x0020f81d01007387 */ /* 0x000be20000100800 */
[----:B-1----:R-:W-:-:S02]  /*23ad0*/  IMAD.MOV.U32 R4, RZ, RZ, R20 ;  /* 0x000000ffff047224 */ /* 0x002fc400078e0014 */
[----:B---3--:R-:W-:Y:S01]  /*23ae0*/  IMAD.MOV.U32 R5, RZ, RZ, R21 ;  /* 0x000000ffff057224 */ /* 0x008fe200078e0015 */
[----:B-----5:R-:W-:Y:S01]  /*23af0*/  HMMA.1688.F32.TF32 R16, R160, R176, R16 ;  /* 0x000000b0a010723c */ /* 0x020fe20000081010 */
[----:B------:R-:W-:Y:S01]  /*23b00*/  LDS R244, [R251+0x41000] ;  /* 0x04100000fbf47984 */ /* 0x000fe20000000800 */
[----:B------:R-:W-:-:S03]  /*23b10*/  IMAD.MOV.U32 R28, RZ, RZ, R22 ;  /* 0x000000ffff1c7224 */ /* 0x000fc600078e0016 */
[----:B------:R-:W-:Y:S01]  /*23b20*/  LDS R246, [R251+0x41800] ;  /* 0x04180000fbf67984 */ /* 0x000fe20000000800 */
[----:B------:R-:W-:Y:S02]  /*23b30*/  IMAD.MOV.U32 R29, RZ, RZ, R23 ;  /* 0x000000ffff1d7224 */ /* 0x000fe400078e0017 */
[C---:B------:R-:W-:Y:S01]  /*23b40*/  HMMA.1688.F32.TF32 R8, R160.reuse, R168, R8 ;  /* 0x000000a8a008723c */ /* 0x040fe20000081008 */
[----:B------:R-:W-:Y:S01]  /*23b50*/  IMAD.MOV.U32 R46, RZ, RZ, R38 ;  /* 0x000000ffff2e7224 */ /* 0x000fe200078e0026 */
[----:B------:R-:W-:Y:S01]  /*23b60*/  LDS R245, [R252+0x41000] ;  /* 0x04100000fcf57984 */ /* 0x000fe20000000800 */
[----:B------:R-:W-:Y:S02]  /*23b70*/  IMAD.MOV.U32 R47, RZ, RZ, R39 ;  /* 0x000000ffff2f7224 */ /* 0x000fe400078e0027 */
[----:B------:R-:W-:Y:S01]  /*23b80*/  IMAD.MOV.U32 R20, RZ, RZ, R34 ;  /* 0x000000ffff147224 */ /* 0x000fe200078e0022 */
[----:B------:R-:W1:Y:S01]  /*23b90*/  LDS R247, [R252+0x41800] ;  /* 0x04180000fcf77984 */ /* 0x000e620000000800 */
[----:B------:R-:W-:Y:S01]  /*23ba0*/  IMAD.MOV.U32 R21, RZ, RZ, R35 ;  /* 0x000000ffff157224 */ /* 0x000fe200078e0023 */
[----:B----4-:R-:W-:Y:S11]  /*23bb0*/  HMMA.1688.F32.TF32 R40, R160, R188, R40 ;  /* 0x000000bca028723c */ /* 0x010ff60000081028 */
[----:B------:R-:W-:Y:S11]  /*23bc0*/  @!UPT UIADD3 URZ, URZ, URZ, URZ ;  /* 0x0000003f3f3ff290 */ /* 0x000ff6000fffe03f */
[----:B------:R-:W-:Y:S01]  /*23bd0*/  @!UPT UIADD3 URZ, URZ, URZ, URZ ;  /* 0x0000003f3f3ff290 */ /* 0x000fe2000fffe03f */
[----:B------:R-:W-:Y:S04]  /*23be0*/  STL.64 [R1+0x310], R40 ;  /* 0x0003102801007387 */ /* 0x000fe80000100a00 */
[----:B------:R-:W-:Y:S04]  /*23bf0*/  STL.64 [R1+0x318], R42 ;  /* 0x0003182a01007387 */ /* 0x000fe80000100a00 */
[----:B------:R-:W-:Y:S04]  /*23c00*/  STL.64 [R1+0x1f0], R24 ;  /* 0x0001f01801007387 */ /* 0x000fe80000100a00 */
[----:B------:R-:W-:Y:S04]  /*23c10*/  STL.64 [R1+0x1f8], R26 ;  /* 0x0001f81a01007387 */ /* 0x000fe80000100a00 */
[----:B------:R3:W-:Y:S04]  /*23c20*/  STL [R1+0x2114], R29 ;  /* 0x0021141d01007387 */ /* 0x0007e80000100800 */
[----:B------:R4:W-:Y:S04]  /*23c30*/  STL [R1+0x2110], R28 ;  /* 0x0021101c01007387 */ /* 0x0009e80000100800 */
[----:B------:R5:W-:Y:S01]  /*23c40*/  STL [R1+0x210c], R5 ;  /* 0x00210c0501007387 */ /* 0x000be20000100800 */
[----:B---3--:R-:W-:-:S03]  /*23c50*/  IMAD.MOV.U32 R29, RZ, RZ, R12 ;  /* 0x000000ffff1d7224 */ /* 0x008fc600078e000c */
[----:B------:R3:W-:Y:S01]  /*23c60*/  STL [R1+0x2108], R4 ;  /* 0x0021080401007387 */ /* 0x0007e20000100800 */
[----:B----4-:R-:W-:Y:S02]  /*23c70*/  IMAD.MOV.U32 R28, RZ, RZ, R13 ;  /* 0x000000ffff1c7224 */ /* 0x010fe400078e000d */
[----:B-----5:R-:W-:Y:S02]  /*23c80*/  IMAD.MOV.U32 R5, RZ, RZ, R14 ;  /* 0x000000ffff057224 */ /* 0x020fe400078e000e */
[----:B---3--:R-:W-:Y:S02]  /*23c90*/  IMAD.MOV.U32 R4, RZ, RZ, R15 ;  /* 0x000000ffff047224 */ /* 0x008fe400078e000f */
[----:B--2---:R-:W-:Y:S01]  /*23ca0*/  HMMA.1688.F32.TF32 R12, R160, R164, R156 ;  /* 0x000000a4a00c723c */ /* 0x004fe2000008109c */
[----:B------:R2:W-:Y:S01]  /*23cb0*/  STL.64 [R1+0x190], R16 ;  /* 0x0001901001007387 */ /* 0x0005e20000100a00 */
[----:B------:R-:W-:-:S03]  /*23cc0*/  IMAD.MOV.U32 R24, RZ, RZ, R166 ;  /* 0x000000ffff187224 */ /* 0x000fc600078e00a6 */
[----:B------:R3:W-:Y:S01]  /*23cd0*/  STL.64 [R1+0x198], R18 ;  /* 0x0001981201007387 */ /* 0x0007e20000100a00 */
[----:B------:R-:W-:-:S03]  /*23ce0*/  IMAD.MOV.U32 R25, RZ, RZ, R167 ;  /* 0x000000ffff197224 */ /* 0x000fc600078e00a7 */
[----:B------:R-:W-:Y:S01]  /*23cf0*/  STL.64 [R1+0x100], R8 ;  /* 0x0001000801007387 */ /* 0x000fe20000100a00 */
[----:B------:R-:W-:-:S03]  /*23d00*/  IMAD.MOV.U32 R26, RZ, RZ, R170 ;  /* 0x000000ffff1a7224 */ /* 0x000fc600078e00aa */
[----:B------:R-:W-:Y:S01]  /*23d10*/  STL.64 [R1+0x108], R10 ;  /* 0x0001080a01007387 */ /* 0x000fe20000100a00 */
[----:B------:R-:W-:-:S03]  /*23d20*/  IMAD.MOV.U32 R27, RZ, RZ, R171 ;  /* 0x000000ffff1b7224 */ /* 0x000fc600078e00ab */
[----:B------:R-:W4:Y:S04]  /*23d30*/  LDL.LU R166, [R1+0x21f4] ;  /* 0x0021f40001a67983 */ /* 0x000f280000300800 */
[----:B------:R-:W4:Y:S03]  /*23d40*/  LDL.LU R167, [R1+0x21f0] ;  /* 0x0021f00001a77983 */ /* 0x000f260000300800 */
[----:B------:R-:W-:Y:S01]  /*23d50*/  IMAD.MOV.U32 R37, RZ, RZ, R12 ;  /* 0x000000ffff257224 */ /* 0x000fe200078e000c */
[----:B------:R-:W5:Y:S01]  /*23d60*/  LDL.LU R170, [R1+0x21ec] ;  /* 0x0021ec0001aa7983 */ /* 0x000f620000300800 */
[----:B------:R-:W-:Y:S02]  /*23d70*/  IMAD.MOV.U32 R36, RZ, RZ, R13 ;  /* 0x000000ffff247224 */ /* 0x000fe400078e000d */
[----:B------:R-:W-:Y:S01]  /*23d80*/  IMAD.MOV.U32 R12, RZ, RZ, R174 ;  /* 0x000000ffff0c7224 */ /* 0x000fe200078e00ae */
[----:B------:R-:W5:Y:S01]  /*23d90*/  LDL.LU R171, [R1+0x21e8] ;  /* 0x0021e80001ab7983 */ /* 0x000f620000300800 */
[----:B------:R-:W-:-:S02]  /*23da0*/  IMAD.MOV.U32 R33, RZ, RZ, R14 ;  /* 0x000000ffff217224 */ /* 0x000fc400078e000e */
[----:B------:R-:W-:Y:S01]  /*23db0*/  IMAD.MOV.U32 R13, RZ, RZ, R175 ;  /* 0x000000ffff0d7224 */ /* 0x000fe200078e00af */
[----:B------:R-:W4:Y:S01]  /*23dc0*/  LDL.LU R174, [R1+0x21e4] ;  /* 0x0021e40001ae7983 */ /* 0x000f220000300800 */
[----:B------:R-:W-:Y:S02]  /*23dd0*/  IMAD.MOV.U32 R32, RZ, RZ, R15 ;  /* 0x000000ffff207224 */ /* 0x000fe400078e000f */
[----:B------:R-:W-:Y:S01]  /*23de0*/  IMAD.MOV.U32 R14, RZ, RZ, R178 ;  /* 0x000000ffff0e7224 */ /* 0x000fe200078e00b2 */
[----:B------:R-:W4:Y:S01]  /*23df0*/  LDL.LU R175, [R1+0x21e0] ;  /* 0x0021e00001af7983 */ /* 0x000f220000300800 */
[----:B------:R-:W-:-:S03]  /*23e00*/  IMAD.MOV.U32 R15, RZ, RZ, R179 ;  /* 0x000000ffff0f7224 */ /* 0x000fc600078e00b3 */
[----:B------:R-:W4:Y:S04]  /*23e10*/  LDL.LU R178, [R1+0x21dc] ;  /* 0x0021dc0001b27983 */ /* 0x000f280000300800 */
[----:B------:R-:W4:Y:S04]  /*23e20*/  LDL.LU R179, [R1+0x21d8] ;  /* 0x0021d80001b37983 */ /* 0x000f280000300800 */
[----:B--2---:R-:W1:Y:S04]  /*23e30*/  LDL.LU R16, [R1+0x200] ;  /* 0x0002000001107983 */ /* 0x004e680000300800 */
[----:B------:R-:W1:Y:S04]  /*23e40*/  LDL.LU R17, [R1+0x204] ;  /* 0x0002040001117983 */ /* 0x000e680000300800 */
[----:B---3--:R-:W1:Y:S04]  /*23e50*/  LDL.LU R18, [R1+0x208] ;  /* 0x0002080001127983 */ /* 0x008e680000300800 */
[----:B------:R-:W1:Y:S01]  /*23e60*/  LDL.LU R19, [R1+0x20c] ;  /* 0x00020c0001137983 */ /* 0x000e620000300800 */
[----:B------:R-:W-:-:S03]  /*23e70*/  IMAD.MOV.U32 R156, RZ, RZ, R182 ;  /* 0x000000ffff9c7224 */ /* 0x000fc600078e00b6 */
[----:B------:R-:W2:Y:S01]  /*23e80*/  LDL.LU R248, [R1+0x130] ;  /* 0x0001300001f87983 */ /* 0x000ea20000300800 */
[----:B------:R-:W-:-:S03]  /*23e90*/  IMAD.MOV.U32 R157, RZ, RZ, R183 ;  /* 0x000000ffff9d7224 */ /* 0x000fc600078e00b7 */
[----:B------:R-:W2:Y:S01]  /*23ea0*/  LDL.LU R249, [R1+0x134] ;  /* 0x0001340001f97983 */ /* 0x000ea20000300800 */
[----:B------:R-:W-:-:S03]  /*23eb0*/  IMAD.MOV.U32 R158, RZ, RZ, R186 ;  /* 0x000000ffff9e7224 */ /* 0x000fc600078e00ba */
[----:B------:R-:W-:Y:S04]  /*23ec0*/  LDS R8, [R251+0x41080] ;  /* 0x04108000fb087984 */ /* 0x000fe80000000800 */
[----:B------:R3:W-:Y:S04]  /*23ed0*/  LDS R10, [R251+0x41880] ;  /* 0x04188000fb0a7984 */ /* 0x0007e80000000800 */
[----:B------:R-:W2:Y:S01]  /*23ee0*/  LDL.LU R250, [R1+0x138] ;  /* 0x0001380001fa7983 */ /* 0x000ea20000300800 */
[----:B------:R-:W-:-:S03]  /*23ef0*/  IMAD.MOV.U32 R159, RZ, RZ, R187 ;  /* 0x000000ffff9f7224 */ /* 0x000fc600078e00bb */
[----:B---3--:R-:W2:Y:S01]  /*23f00*/  LDL.LU R251, [R1+0x13c] ;  /* 0x00013c0001fb7983 */ /* 0x008ea20000300800 */
[----:B------:R-:W-:-:S03]  /*23f10*/  IMAD.MOV.U32 R40, RZ, RZ, R190 ;  /* 0x000000ffff287224 */ /* 0x000fc600078e00be */
[----:B------:R-:W3:Y:S01]  /*23f20*/  LDL.LU R182, [R1+0x21d4] ;  /* 0x0021d40001b67983 */ /* 0x000ee20000300800 */
[----:B------:R-:W-:-:S03]  /*23f30*/  IMAD.MOV.U32 R41, RZ, RZ, R191 ;  /* 0x000000ffff297224 */ /* 0x000fc600078e00bf */
[----:B------:R-:W3:Y:S01]  /*23f40*/  LDL.LU R183, [R1+0x21d0] ;  /* 0x0021d00001b77983 */ /* 0x000ee20000300800 */
[----:B------:R-:W-:-:S03]  /*23f50*/  IMAD.MOV.U32 R42, RZ, RZ, R194 ;  /* 0x000000ffff2a7224 */ /* 0x000fc600078e00c2 */
[----:B------:R-:W2:Y:S01]  /*23f60*/  LDL.LU R186, [R1+0x21cc] ;  /* 0x0021cc0001ba7983 */ /* 0x000ea20000300800 */
[----:B------:R-:W-:-:S03]  /*23f70*/  IMAD.MOV.U32 R43, RZ, RZ, R195 ;  /* 0x000000ffff2b7224 */ /* 0x000fc600078e00c3 */
[----:B------:R-:W2:Y:S04]  /*23f80*/  LDL.LU R187, [R1+0x21c8] ;  /* 0x0021c80001bb7983 */ /* 0x000ea80000300800 */
        /* <DEDUP_REMOVED lines=14> */
[----:B------:R-:W1:Y:S04]  /*24070*/  LDL.LU R38, [R1+0x21b4] ;  /* 0x0021b40001267983 */ /* 0x000e680000300800 */
[----:B------:R-:W1:Y:S04]  /*24080*/  LDL.LU R39, [R1+0x21b0] ;  /* 0x0021b00001277983 */ /* 0x000e680000300800 */
[----:B------:R-:W2:Y:S04]  /*24090*/  LDL.LU R34, [R1+0x21ac] ;  /* 0x0021ac0001227983 */ /* 0x000ea80000300800 */
[----:B------:R-:W2:Y:S01]  /*240a0*/  LDL.LU R35, [R1+0x21a8] ;  /* 0x0021a80001237983 */ /* 0x000ea20000300800 */
[----:B------:R-:W-:-:S02]  /*240b0*/  IMAD.MOV.U32 R22, RZ, RZ, R150 ;  /* 0x000000ffff167224 */ /* 0x000fc400078e0096 */
[----:B------:R-:W-:Y:S01]  /*240c0*/  IMAD.MOV.U32 R23, RZ, RZ, R151 ;  /* 0x000000ffff177224 */ /* 0x000fe200078e0097 */
[----:B------:R-:W2:Y:S01]  /*240d0*/  LDL.LU R150, [R1+0x21a4] ;  /* 0x0021a40001967983 */ /* 0x000ea20000300800 */
[----:B------:R-:W-:-:S03]  /*240e0*/  IMAD.MOV.U32 R160, RZ, RZ, R154 ;  /* 0x000000ffffa07224 */ /* 0x000fc600078e009a */
[----:B------:R-:W2:Y:S01]  /*240f0*/  LDL.LU R151, [R1+0x21a0] ;  /* 0x0021a00001977983 */ /* 0x000ea20000300800 */
[----:B------:R-:W-:-:S03]  /*24100*/  IMAD.MOV.U32 R161, RZ, RZ, R155 ;  /* 0x000000ffffa17224 */ /* 0x000fc600078e009b */
[----:B------:R-:W2:Y:S01]  /*24110*/  LDL.LU R154, [R1+0x219c] ;  /* 0x00219c00019a7983 */ /* 0x000ea20000300800 */
[----:B------:R-:W-:Y:S02]  /*24120*/  IMAD.MOV.U32 R162, RZ, RZ, R198 ;  /* 0x000000ffffa27224 */ /* 0x000fe400078e00c6 */
[----:B------:R-:W-:Y:S01]  /*24130*/  IMAD.MOV.U32 R163, RZ, RZ, R199 ;  /* 0x000000ffffa37224 */ /* 0x000fe200078e00c7 */
[----:B------:R-:W-:Y:S04]  /*24140*/  LDS R9, [R252+0x41080] ;  /* 0x04108000fc097984 */ /* 0x000fe80000000800 */
[----:B------:R-:W1:Y:S02]  /*24150*/  LDS R11, [R252+0x41880] ;  /* 0x04188000fc0b7984 */ /* 0x000e640000000800 */
[C---:B-1----:R-:W-:Y:S11]  /*24160*/  HMMA.1688.F32.TF32 R16, R244.reuse, R38, R16 ;  /* 0x00000026f410723c */ /* 0x042ff60000081010 */
[----:B------:R-:W-:Y:S11]  /*24170*/  @!UPT UIADD3 URZ, URZ, URZ, URZ ;  /* 0x0000003f3f3ff290 */ /* 0x000ff6000fffe03f */
[----:B------:R-:W-:Y:S02]  /*24180*/  @!UPT UIADD3 URZ, URZ, URZ, URZ ;  /* 0x0000003f3f3ff290 */ /* 0x000fe4000fffe03f */
[----:B------:R-:W-:Y:S02]  /*24190*/  IMAD.MOV.U32 R193, RZ, RZ, R16 ;  /* 0x000000ffffc17224 */ /* 0x000fe400078e0010 */
[----:B------:R-:W-:Y:S02]  /*241a0*/  IMAD.MOV.U32 R192, RZ, RZ, R17 ;  /* 0x000000ffffc07224 */ /* 0x000fe400078e0011 */
[----:B------:R-:W-:Y:S02]  /*241b0*/  IMAD.MOV.U32 R189, RZ, RZ, R18 ;  /* 0x000000ffffbd7224 */ /* 0x000fe400078e0012 */
[----:B------:R-:W-:Y:S02]  /*241c0*/  IMAD.MOV.U32 R188, RZ, RZ, R19 ;  /* 0x000000ffffbc7224 */ /* 0x000fe400078e0013 */
[----:B--2---:R-:W-:Y:S07]  /*241d0*/  HMMA.1688.F32.TF32 R16, R244, R34, R248 ;  /* 0x00000022f410723c */ /* 0x004fee00000810f8 */
[----:B------:R-:W-:-:S02]  /*241e0*/  IMAD.MOV.U32 R248, RZ, RZ, R30 ;  /* 0x000000fffff87224 */ /* 0x000fc400078e001e */
[----:B------:R-:W-:Y:S02]  /*241f0*/  IMAD.MOV.U32 R249, RZ, RZ, R31 ;  /* 0x000000fffff97224 */ /* 0x000fe400078e001f */
[----:B------:R-:W-:Y:S11]  /*24200*/  IMAD.MOV.U32 R250, RZ, RZ, R202 ;  /* 0x000000fffffa7224 */ /* 0x000ff600078e00ca */
[----:B------:R-:W-:Y:S01]  /*24210*/  @!UPT UIADD3 URZ, URZ, URZ, URZ ;  /* 0x0000003f3f3ff290 */ /* 0x000fe2000fffe03f */
[----:B------:R1:W-:Y:S04]  /*24220*/  STL.64 [R1+0x130], R16 ;  /* 0x0001301001007387 */ /* 0x0003e80000100a00 */
[----:B------:R2:W-:Y:S04]  /*24230*/  STL.64 [R1+0x138], R18 ;  /* 0x0001381201007387 */ /* 0x0005e80000100a00 */
[----:B------:R-:W3:Y:S04]  /*24240*/  LDL.LU R155, [R1+0x2198] ;  /* 0x00219800019b7983 */ /* 0x000ee80000300800 */
[----:B------:R-:W3:Y:S04]  /*24250*/  LDL.LU R198, [R1+0x2194] ;  /* 0x0021940001c67983 */ /* 0x000ee80000300800 */
[----:B------:R-:W3:Y:S04]  /*24260*/  LDL.LU R199, [R1+0x2190] ;  /* 0x0021900001c77983 */ /* 0x000ee80000300800 */
[----:B------:R-:W3:Y:S04]  /*24270*/  LDL.LU R30, [R1+0x218c] ;  /* 0x00218c00011e7983 */ /* 0x000ee80000300800 */
[----:B------:R-:W3:Y:S01]  /*24280*/  LDL.LU R31, [R1+0x2188] ;  /* 0x00218800011f7983 */ /* 0x000ee20000300800 */
[----:B------:R-:W-:-:S02]  /*24290*/  IMAD.MOV.U32 R251, RZ, RZ, R203 ;  /* 0x000000fffffb7224 */ /* 0x000fc400078e00cb */
[----:B-1----:R-:W-:Y:S01]  /*242a0*/  IMAD.MOV.U32 R16, RZ, RZ, R6 ;  /* 0x000000ffff107224 */ /* 0x002fe200078e0006 */
[----:B------:R-:W4:Y:S01]  /*242b0*/  LDL.LU R202, [R1+0x2184] ;  /* 0x0021840001ca7983 */ /* 0x000f220000300800 */
[----:B------:R-:W-:-:S03]  /*242c0*/  IMAD.MOV.U32 R17, RZ, RZ, R7 ;  /* 0x000000ffff117224 */ /* 0x000fc600078e0007 */
[----:B------:R-:W4:Y:S04]  /*242d0*/  LDL.LU R203, [R1+0x2180] ;  /* 0x0021800001cb7983 */ /* 0x000f280000300800 */
[----:B------:R-:W5:Y:S04]  /*242e0*/  LDL.LU R6, [R1+0x217c] ;  /* 0x00217c0001067983 */ /* 0x000f680000300800 */
[----:B------:R-:W5:Y:S01]  /*242f0*/  LDL.LU R7, [R1+0x2178] ;  /* 0x0021780001077983 */ /* 0x000f620000300800 */
[----:B--2---:R-:W-:Y:S02]  /*24300*/  IMAD.MOV.U32 R18, RZ, RZ, R2 ;  /* 0x000000ffff127224 */ /* 0x004fe400078e0002 */
[----:B------:R-:W-:Y:S01]  /*24310*/  IMAD.MOV.U32 R19, RZ, RZ, R0 ;  /* 0x000000ffff137224 */ /* 0x000fe200078e0000 */
[C---:B------:R-:W-:Y:S08]  /*24320*/  HMMA.1688.F32.TF32 R20, R244.reuse, R194, R20 ;  /* 0x000000c2f414723c */ /* 0x040ff00000081014 */
[C---:B------:R-:W-:Y:S08]  /*24330*/  HMMA.1688.F32.TF32 R248, R244.reuse, R186, R248 ;  /* 0x000000baf4f8723c */ /* 0x040ff000000810f8 */
[C---:B---3--:R-:W-:Y:S08]  /*24340*/  HMMA.1688.F32.TF32 R48, R244.reuse, R30, R48 ;  /* 0x0000001ef430723c */ /* 0x048ff00000081030 */
[C---:B----4-:R-:W-:Y:S08]  /*24350*/  HMMA.1688.F32.TF32 R44, R244.reuse, R202, R44 ;  /* 0x000000caf42c723c */ /* 0x050ff0000008102c */
[C---:B-----5:R-:W-:Y:S08]  /*24360*/  HMMA.1688.F32.TF32 R92, R244.reuse, R6, R92 ;  /* 0x00000006f45c723c */ /* 0x060ff0000008105c */
[----:B------:R-:W-:Y:S01]  /*24370*/  HMMA.1688.F32.TF32 R40, R244, R198, R40 ;  /* 0x000000c6f428723c */ /* 0x000fe20000081028 */
[----:B------:R-:W-:Y:S01]  /*24380*/  IMAD.MOV.U32 R2, RZ, RZ, R50 ;  /* 0x000000ffff027224 */ /* 0x000fe200078e0032 */
[----:B------:R1:W-:Y:S01]  /*24390*/  STL.64 [R1+0xf0], R48 ;  /* 0x0000f03001007387 */ /* 0x0003e20000100a00 */
[----:B------:R-:W-:-:S03]  /*243a0*/  IMAD.MOV.U32 R0, RZ, RZ, R51 ;  /* 0x000000ffff007224 */ /* 0x000fc600078e0033 */
[----:B------:R-:W2:Y:S02]  /*243b0*/  LDL.LU.64 R50, [R1+0x2170] ;  /* 0x0021700001327983 */ /* 0x000ea40000300a00 */
[C---:B------:R-:W-:Y:S02]  /*243c0*/  HMMA.1688.F32.TF32 R156, R244.reuse, R154, R156 ;  /* 0x0000009af49c723c */ /* 0x040fe4000008109c */
[----:B-1----:R-:W2:Y:S04]  /*243d0*/  LDL.LU.64 R48, [R1+0x2168] ;  /* 0x0021680001307983 */ /* 0x002ea80000300a00 */
[----:B------:R-:W-:Y:S04]  /*243e0*/  STL [R1+0x1fe4], R2 ;  /* 0x001fe40201007387 */ /* 0x000fe80000100800 */
[----:B------:R-:W-:Y:S04]  /*243f0*/  STL [R1+0x1fe0], R0 ;  /* 0x001fe00001007387 */ /* 0x000fe80000100800 */
[----:B------:R-:W-:Y:S04]  /*24400*/  STL.64 [R1+0x5a0], R92 ;  /* 0x0005a05c01007387 */ /* 0x000fe80000100a00 */
[----:B------:R1:W-:Y:S04]  /*24410*/  STL.64 [R1+0x5a8], R94 ;  /* 0x0005a85e01007387 */ /* 0x0003e80000100a00 */
[----:B-1----:R-:W3:Y:S04]  /*24420*/  LDL.LU.64 R94, [R1+0x2160] ;  /* 0x00216000015e7983 */ /* 0x002ee80000300a00 */
[----:B------:R-:W4:Y:S04]  /*24430*/  LDL.LU.64 R92, [R1+0x2158] ;  /* 0x00215800015c7983 */ /* 0x000f280000300a00 */
[----:B------:R-:W-:Y:S04]  /*24440*/  STL.64 [R1+0x640], R44 ;  /* 0x0006402c01007387 */ /* 0x000fe80000100a00 */
        /* <DEDUP_REMOVED lines=8> */
[----:B------:R1:W-:Y:S02]  /*244d0*/  STL.64 [R1+0x628], R158 ;  /* 0x0006289e01007387 */ /* 0x0003e40000100a00 */
[C---:B-1----:R-:W-:Y:S08]  /*244e0*/  HMMA.1688.F32.TF32 R156, R244.reuse, R150, R12 ;  /* 0x00000096f49c723c */ /* 0x042ff0000008100c */
[C---:B------:R-:W-:Y:S11]  /*244f0*/  HMMA.1688.F32.TF32 R12, R244.reuse, R190, R24 ;  /* 0x000000bef40c723c */ /* 0x040ff60000081018 */
[----:B------:R-:W-:Y:S04]  /*24500*/  @!UPT UIADD3 URZ, URZ, URZ, URZ ;  /* 0x0000003f3f3ff290 */ /* 0x000fe8000fffe03f */
[----:B------:R1:W-:Y:S04]  /*24510*/  STL.64 [R1+0x610], R156 ;  /* 0x0006109c01007387 */ /* 0x0003e80000100a00 */
[----:B------:R1:W-:Y:S04]  /*24520*/  STL.64 [R1+0x618], R158 ;  /* 0x0006189e01007387 */ /* 0x0003e80000100a00 */
[----:B-1----:R-:W3:Y:S04]  /*24530*/  LDL.LU R156, [R1+0x220] ;  /* 0x00022000019c7983 */ /* 0x002ee80000300800 */
[----:B------:R1:W-:Y:S04]  /*24540*/  STL.64 [R1+0x600], R20 ;  /* 0x0006001401007387 */ /* 0x0003e80000100a00 */
[----:B------:R1:W-:Y:S04]  /*24550*/  STL.64 [R1+0x608], R22 ;  /* 0x0006081601007387 */ /* 0x0003e80000100a00 */
[----:B------:R1:W-:Y:S04]  /*24560*/  STL.64 [R1+0x5f0], R12 ;  /* 0x0005f00c01007387 */ /* 0x0003e80000100a00 */
[----:B------:R1:W-:Y:S04]  /*24570*/  STL.64 [R1+0x5f8], R14 ;  /* 0x0005f80e01007387 */ /* 0x0003e80000100a00 */
[----:B------:R-:W3:Y:S04]  /*24580*/  LDL.LU R157, [R1+0x224] ;  /* 0x00022400019d7983 */ /* 0x000ee80000300800 */
[----:B------:R-:W3:Y:S04]  /*24590*/  LDL.LU R158, [R1+0x228] ;  /* 0x00022800019e7983 */ /* 0x000ee80000300800 */
[----:B------:R-:W3:Y:S04]  /*245a0*/  LDL.LU R159, [R1+0x22c] ;  /* 0x00022c00019f7983 */ /* 0x000ee80000300800 */
[----:B-1----:R-:W3:Y:S04]  /*245b0*/  LDL.LU R20, [R1+0xe0] ;  /* 0x0000e00001147983 */ /* 0x002ee80000300800 */
[----:B------:R-:W3:Y:S04]  /*245c0*/  LDL.LU R21, [R1+0xe4] ;  /* 0x0000e40001157983 */ /* 0x000ee80000300800 */
        /* <DEDUP_REMOVED lines=10> */
[----:B------:R-:W-:Y:S04]  /*24670*/  STL.64 [R1+0x40], R248 ;  /* 0x000040f801007387 */ /* 0x000fe80000100a00 */
[----:B------:R1:W-:Y:S04]  /*24680*/  STL.64 [R1+0x48], R250 ;  /* 0x000048fa01007387 */ /* 0x0003e80000100a00 */
[----:B-1----:R-:W3:Y:S04]  /*24690*/  LDL.LU.64 R250, [R1+0x2130] ;  /* 0x0021300001fa7983 */ /* 0x002ee80000300a00 */
[----:B------:R-:W3:Y:S01]  /*246a0*/  LDL.LU.64 R248, [R1+0x2128] ;  /* 0x0021280001f87983 */ /* 0x000ee20000300a00 */
[C---:B------:R-:W-:Y:S08]  /*246b0*/  HMMA.1688.F32.TF32 R160, R244.reuse, R182, R160 ;  /* 0x000000b6f4a0723c */ /* 0x040ff000000810a0 */
[C---:B------:R-:W-:Y:S11]  /*246c0*/  HMMA.1688.F32.TF32 R16, R244.reuse, R178, R16 ;  /* 0x000000b2f410723c */ /* 0x040ff60000081010 */
[----:B------:R-:W-:Y:S04]  /*246d0*/  @!UPT UIADD3 URZ, URZ, URZ, URZ ;  /* 0x0000003f3f3ff290 */ /* 0x000fe8000fffe03f */
[----:B------:R-:W-:Y:S04]  /*246e0*/  STL.64 [R1+0x30], R160 ;  /* 0x000030a001007387 */ /* 0x000fe80000100a00 */
[----:B------:R-:W-:Y:S04]  /*246f0*/  STL.64 [R1+0x38], R162 ;  /* 0x000038a201007387 */ /* 0x000fe80000100a00 */
[----:B------:R-:W-:Y:S04]  /*24700*/  STL.64 [R1+0x80], R16 ;  /* 0x0000801001007387 */ /* 0x000fe80000100a00 */
[----:B------:R5:W-:Y:S02]  /*24710*/  STL.64 [R1+0x88], R18 ;  /* 0x0000881201007387 */ /* 0x000be40000100a00 */
[C---:B-----5:R-:W-:Y:S08]  /*24720*/  HMMA.1688.F32.TF32 R16, R244.reuse, R166, R44 ;  /* 0x000000a6f410723c */ /* 0x060ff0000008102c */
[C---:B--2---:R-:W-:Y:S08]  /*24730*/  HMMA.1688.F32.TF32 R40, R244.reuse, R170, R40 ;  /* 0x000000aaf428723c */ /* 0x044ff00000081028 */
[----:B---3--:R-:W-:Y:S11]  /*24740*/  HMMA.1688.F32.TF32 R160, R244, R174, R248 ;  /* 0x000000aef4a0723c */ /* 0x008ff600000810f8 */
[----:B------:R-:W-:Y:S11]  /*24750*/  @!UPT UIADD3 URZ, URZ, URZ, URZ ;  /* 0x0000003f3f3ff290 */ /* 0x000ff6000fffe03f */
[----:B------:R-:W-:Y:S01]  /*24760*/  @!UPT UIADD3 URZ, URZ, URZ, URZ ;  /* 0x0000003f3f3ff290 */ /* 0x000fe2000fffe03f */
[----:B------:R1:W-:Y:S04]  /*24770*/  STL.64 [R1+0x70], R160 ;  /* 0x000070a001007387 */ /* 0x0003e80000100a00 */
[----:B------:R2:W-:Y:S04]  /*24780*/  STL.64 [R1+0x78], R162 ;  /* 0x000078a201007387 */ /* 0x0005e80000100a00 */
[----:B-1----:R-:W3:Y:S04]  /*24790*/  LDL.LU R160, [R1+0x90] ;  /* 0x0000900001a07983 */ /* 0x002ee80000300800 */
[----:B------:R4:W-:Y:S04]  /*247a0*/  STL.64 [R1+0x60], R40 ;  /* 0x0000602801007387 */ /* 0x0009e80000100a00 */
[----:B------:R1:W-:Y:S04]  /*247b0*/  STL.64 [R1+0x68], R42 ;  /* 0x0000682a01007387 */ /* 0x0003e80000100a00 */
[----:B------:R-:W-:Y:S04]  /*247c0*/  STL.64 [R1+0x50], R16 ;  /* 0x0000501001007387 */ /* 0x000fe80000100a00 */
[----:B------:R-:W-:Y:S04]  /*247d0*/  STL.64 [R1+0x58], R18 ;  /* 0x0000581201007387 */ /* 0x000fe80000100a00 */
[----:B------:R-:W3:Y:S04]  /*247e0*/  LDL.LU R161, [R1+0x94] ;  /* 0x0000940001a17983 */ /* 0x000ee80000300800 */
[----:B--2---:R-:W3:Y:S04]  /*247f0*/  LDL.LU R162, [R1+0x98] ;  /* 0x0000980001a27983 */ /* 0x004ee80000300800 */
[----:B------:R-:W3:Y:S01]  /*24800*/  LDL.LU R163, [R1+0x9c] ;  /* 0x00009c0001a37983 */ /* 0x000ee20000300800 */
[----:B------:R-:W-:Y:S01]  /*24810*/  HMMA.1688.F32.TF32 R44, R8, R38, R156 ;  /* 0x00000026082c723c */ /* 0x000fe2000008109c */
[----:B----4-:R-:W-:-:S02]  /*24820*/  IMAD.MOV.U32 R40, RZ, RZ, R92 ;  /* 0x000000ffff287224 */ /* 0x010fc400078e005c */
[----:B------:R-:W2:Y:S01]  /*24830*/  LDL.LU R92, [R1+0x2124] ;  /* 0x00212400015c7983 */ /* 0x000ea20000300800 */
[----:B------:R-:W-:Y:S02]  /*24840*/  IMAD.MOV.U32 R41, RZ, RZ, R93 ;  /* 0x000000ffff297224 */ /* 0x000fe400078e005d */
[----:B-1----:R-:W-:Y:S01]  /*24850*/  IMAD.MOV.U32 R42, RZ, RZ, R94 ;  /* 0x000000ffff2a7224 */ /* 0x002fe200078e005e */
[----:B------:R-:W2:Y:S01]  /*24860*/  LDL.LU R93, [R1+0x2120] ;  /* 0x00212000015d7983 */ /* 0x000ea20000300800 */
[----:B------:R-:W-:-:S03]  /*24870*/  IMAD.MOV.U32 R43, RZ, RZ, R95 ;  /* 0x000000ffff2b7224 */ /* 0x000fc600078e005f */
[----:B------:R-:W2:Y:S04]  /*24880*/  LDL.LU R94, [R1+0x211c] ;  /* 0x00211c00015e7983 */ /* 0x000ea80000300800 */
[----:B------:R-:W2:Y:S04]  /*24890*/  LDL.LU R95, [R1+0x2118] ;  /* 0x00211800015f7983 */ /* 0x000ea80000300800 */
[----:B------:R-:W4:Y:S04]  /*248a0*/  LDL R245, [R1+0x998] ;  /* 0x0009980001f57983 */ /* 0x000f280000100800 */
[----:B------:R-:W-:Y:S01]  /*248b0*/  LDS R17, [R252+0x41100] ;  /* 0x04110000fc117984 */ /* 0x000fe20000000800 */
[----:B------:R-:W-:-:S02]  /*248c0*/  IMAD.MOV.U32 R250, RZ, RZ, R44 ;  /* 0x000000fffffa7224 */ /* 0x000fc400078e002c */
[----:B------:R-:W-:Y:S01]  /*248d0*/  IMAD.MOV.U32 R249, RZ, RZ, R45 ;  /* 0x000000fffff97224 */ /* 0x000fe200078e002d */
[----:B------:R-:W-:Y:S01]  /*248e0*/  LDS R19, [R252+0x41900] ;  /* 0x04190000fc137984 */ /* 0x000fe20000000800 */
[----:B------:R-:W-:Y:S02]  /*248f0*/  IMAD.MOV.U32 R248, RZ, RZ, R46 ;  /* 0x000000fffff87224 */ /* 0x000fe400078e002e */
[----:B------:R-:W-:Y:S02]  /*24900*/  IMAD.MOV.U32 R244, RZ, RZ, R47 ;  /* 0x000000fffff47224 */ /* 0x000fe400078e002f */
[C---:B------:R-:W-:Y:S08]  /*24910*/  HMMA.1688.F32.TF32 R44, R8.reuse, R34, R12 ;  /* 0x00000022082c723c */ /* 0x040ff0000008100c */
[----:B------:R-:W-:Y:S01]  /*24920*/  HMMA.1688.F32.TF32 R12, R8, R30, R20 ;  /* 0x0000001e080c723c */ /* 0x000fe20000081014 */
[----:B------:R-:W-:Y:S04]  /*24930*/  STL [R1+0x2010], R250 ;  /* 0x002010fa01007387 */ /* 0x000fe80000100800 */
[----:B------:R-:W-:Y:S10]  /*24940*/  STL.64 [R1+0x2008], R248 ;  /* 0x002008f801007387 */ /* 0x000ff40000100a00 */
[----:B------:R-:W-:Y:S04]  /*24950*/  STL.64 [R1+0x10], R44 ;  /* 0x0000102c01007387 */ /* 0x000fe80000100a00 */
[----:B------:R-:W-:Y:S04]  /*24960*/  STL.64 [R1+0x18], R46 ;  /* 0x0000182e01007387 */ /* 0x000fe80000100a00 */
[----:B------:R-:W-:Y:S04]  /*24970*/  STL [R1], R12 ;  /* 0x0000000c01007387 */ /* 0x000fe80000100800 */
[----:B------:R1:W-:Y:S04]  /*24980*/  STL [R1+0xc], R15 ;  /* 0x00000c0f01007387 */ /* 0x0003e80000100800 */
[----:B------:R-:W5:Y:S04]  /*24990*/  LDL.LU R20, [R1+0x1d0] ;  /* 0x0001d00001147983 */ /* 0x000f680000300800 */
[----:B------:R-:W5:Y:S04]  /*249a0*/  LDL.LU R21, [R1+0x1d4] ;  /* 0x0001d40001157983 */ /* 0x000f680000300800 */
[----:B------:R-:W5:Y:S04]  /*249b0*/  LDL.LU R22, [R1+0x1d8] ;  /* 0x0001d80001167983 */ /* 0x000f680000300800 */
[----:B------:R-:W5:Y:S04]  /*249c0*/  LDL.LU R23, [R1+0x1dc] ;  /* 0x0001dc0001177983 */ /* 0x000f680000300800 */
[----:B------:R-:W2:Y:S04]  /*249d0*/  LDL.LU R156, [R1+0x260] ;  /* 0x00026000019c7983 */ /* 0x000ea80000300800 */
[----:B------:R-:W2:Y:S04]  /*249e0*/  LDL.LU R157, [R1+0x264] ;  /* 0x00026400019d7983 */ /* 0x000ea80000300800 */
[----:B------:R-:W2:Y:S04]  /*249f0*/  LDL.LU R158, [R1+0x268] ;  /* 0x00026800019e7983 */ /* 0x000ea80000300800 */
[----:B------:R-:W2:Y:S01]  /*24a00*/  LDL.LU R159, [R1+0x26c] ;  /* 0x00026c00019f7983 */ /* 0x000ea20000300800 */
[----:B------:R-:W-:-:S02]  /*24a10*/  IMAD.MOV.U32 R2, RZ, RZ, R13 ;  /* 0x000000ffff027224 */ /* 0x000fc400078e000d */
[----:B------:R-:W-:Y:S02]  /*24a20*/  IMAD.MOV.U32 R0, RZ, RZ, R14 ;  /* 0x000000ffff007224 */ /* 0x000fe400078e000e */
[C---:B-1----:R-:W-:Y:S01]  /*24a30*/  HMMA.1688.F32.TF32 R12, R8.reuse, R6, R24 ;  /* 0x00000006080c723c */ /* 0x042fe20000081018 */
[----:B------:R-:W2:Y:S04]  /*24a40*/  LDL.LU R24, [R1+0x120] ;  /* 0x0001200001187983 */ /* 0x000ea80000300800 */
[----:B------:R-:W2:Y:S04]  /*24a50*/  LDL.LU R25, [R1+0x124] ;  /* 0x0001240001197983 */ /* 0x000ea80000300800 */
[----:B------:R-:W2:Y:S04]  /*24a60*/  LDL.LU R26, [R1+0x128] ;  /* 0x00012800011a7983 */ /* 0x000ea80000300800 */
[----:B------:R-:W2:Y:S01]  /*24a70*/  LDL.LU R27, [R1+0x12c] ;  /* 0x00012c00011b7983 */ /* 0x000ea20000300800 */
[C---:B------:R-:W-:Y:S09]  /*24a80*/  HMMA.1688.F32.TF32 R40, R8.reuse, R202, R40 ;  /* 0x000000ca0828723c */ /* 0x040ff20000081028 */
[----:B------:R-:W-:Y:S04]  /*24a90*/  STL.64 [R1+0x1ff0], R14 ;  /* 0x001ff00e01007387 */ /* 0x000fe80000100a00 */
[----:B------:R-:W-:Y:S10]  /*24aa0*/  STL.64 [R1+0x1fe8], R12 ;  /* 0x001fe80c01007387 */ /* 0x000ff40000100a00 */
[----:B------:R-:W-:Y:S04]  /*24ab0*/  STL.64 [R1+0x720], R40 ;  /* 0x0007202801007387 */ /* 0x000fe80000100a00 */
[----:B------:R1:W-:Y:S02]  /*24ac0*/  STL.64 [R1+0x728], R42 ;  /* 0x0007282a01007387 */ /* 0x0003e40000100a00 */
[C---:B-1----:R-:W-:Y:S08]  /*24ad0*/  HMMA.1688.F32.TF32 R40, R8.reuse, R154, R48 ;  /* 0x0000009a0828723c */ /* 0x042ff00000081030 */
[C---:B------:R-:W-:Y:S01]  /*24ae0*/  HMMA.1688.F32.TF32 R44, R8.reuse, R194, R52 ;  /* 0x000000c2082c723c */ /* 0x040fe20000081034 */
[----:B------:R-:W-:Y:S04]  /*24af0*/  LDS R53, [R252+0x41180] ;  /* 0x04118000fc357984 */ /* 0x000fe80000000800 */
[----:B------:R-:W-:Y:S03]  /*24b00*/  LDS R55, [R252+0x41980] ;  /* 0x04198000fc377984 */ /* 0x000fe60000000800 */
[----:B---3--:R-:W-:Y:S01]  /*24b10*/  HMMA.1688.F32.TF32 R12, R8, R198, R160 ;  /* 0x000000c6080c723c */ /* 0x008fe200000810a0 */
[----:B----4-:R-:W-:Y:S11]  /*24b20*/  LDS R16, [R245+0x41100] ;  /* 0x04110000f5107984 */ /* 0x010ff60000000800 */
[----:B------:R-:W-:Y:S11]  /*24b30*/  @!UPT UIADD3 URZ, URZ, URZ, URZ ;  /* 0x0000003f3f3ff290 */ /* 0x000ff6000fffe03f */
[----:B------:R-:W-:Y:S01]  /*24b40*/  @!UPT UIADD3 URZ, URZ, URZ, URZ ;  /* 0x0000003f3f3ff290 */ /* 0x000fe2000fffe03f */
[----:B------:R-:W-:Y:S01]  /*24b50*/  IMAD.MOV.U32 R164, RZ, RZ, R12 ;  /* 0x000000ffffa47224 */ /* 0x000fe200078e000c */
[----:B------:R1:W-:Y:S01]  /*24b60*/  STL.64 [R1+0x718], R14 ;  /* 0x0007180e01007387 */ /* 0x0003e20000100a00 */
[----:B------:R-:W-:-:S03]  /*24b70*/  IMAD.MOV.U32 R165, RZ, RZ, R13 ;  /* 0x000000ffffa57224 */ /* 0x000fc600078e000d */
[----:B------:R-:W5:Y:S04]  /*24b80*/  LDS R18, [R245+0x41900] ;  /* 0x04190000f5127984 */ /* 0x000f680000000800 */
[----:B------:R-:W-:Y:S01]  /*24b90*/  LDS R52, [R245+0x41180] ;  /* 0x04118000f5347984 */ /* 0x000fe20000000800 */
[C---:B-1----:R-:W-:Y:S03]  /*24ba0*/  HMMA.1688.F32.TF32 R12, R8.reuse, R150, R128 ;  /* 0x00000096080c723c */ /* 0x042fe60000081080 */
[----:B------:R-:W-:Y:S04]  /*24bb0*/  STL [R1+0x1fd8], R165 ;  /* 0x001fd8a501007387 */ /* 0x000fe80000100800 */
[----:B------:R-:W-:Y:S04]  /*24bc0*/  STL [R1+0x1fd4], R164 ;  /* 0x001fd4a401007387 */ /* 0x000fe80000100800 */
[----:B------:R-:W-:Y:S04]  /*24bd0*/  STL.64 [R1+0x700], R40 ;  /* 0x0007002801007387 */ /* 0x000fe80000100a00 */
[----:B------:R1:W-:Y:S04]  /*24be0*/  STL.64 [R1+0x708], R42 ;  /* 0x0007082a01007387 */ /* 0x0003e80000100a00 */
[----:B------:R-:W3:Y:S04]  /*24bf0*/  LDS R54, [R245+0x41980] ;  /* 0x04198000f5367984 */ /* 0x000ee80000000800 */
[----:B------:R-:W-:Y:S01]  /*24c00*/  STL.64 [R1+0x6f0], R12 ;  /* 0x0006f00c01007387 */ /* 0x000fe20000100a00 */
[C---:B-1----:R-:W-:Y:S03]  /*24c10*/  HMMA.1688.F32.TF32 R40, R8.reuse, R190, R56 ;  /* 0x000000be0828723c */ /* 0x042fe60000081038 */
[----:B------:R1:W-:Y:S05]  /*24c20*/  STL.64 [R1+0x6f8], R14 ;  /* 0x0006f80e01007387 */ /* 0x0003ea0000100a00 */
[----:B-1----:R-:W-:Y:S01]  /*24c30*/  HMMA.1688.F32.TF32 R12, R8, R186, R60 ;  /* 0x000000ba080c723c */ /* 0x002fe2000008103c */
[----:B------:R-:W-:Y:S04]  /*24c40*/  STL.64 [R1+0x6e0], R44 ;  /* 0x0006e02c01007387 */ /* 0x000fe80000100a00 */
[----:B------:R-:W-:Y:S10]  /*24c50*/  STL.64 [R1+0x6e8], R46 ;  /* 0x0006e82e01007387 */ /* 0x000ff40000100a00 */
[----:B------:R-:W-:Y:S04]  /*24c60*/  STL.64 [R1+0x6d0], R40 ;  /* 0x0006d02801007387 */ /* 0x000fe80000100a00 */
[----:B------:R-:W-:Y:S04]  /*24c70*/  STL.64 [R1+0x6d8], R42 ;  /* 0x0006d82a01007387 */ /* 0x000fe80000100a00 */
[----:B------:R-:W-:Y:S01]  /*24c80*/  STL [R1+0x6c0], R12 ;  /* 0x0006c00c01007387 */ /* 0x000fe20000100800 */
[----:B------:R-:W-:-:S02]  /*24c90*/  IMAD.MOV.U32 R165, RZ, RZ, R13 ;  /* 0x000000ffffa57224 */ /* 0x000fc400078e000d */
[----:B------:R-:W-:Y:S01]  /*24ca0*/  IMAD.MOV.U32 R164, RZ, RZ, R14 ;  /* 0x000000ffffa47224 */ /* 0x000fe200078e000e */
[----:B------:R1:W-:Y:S02]  /*24cb0*/  STL [R1+0x6cc], R15 ;  /* 0x0006cc0f01007387 */ /* 0x0003e40000100800 */
[C---:B-1----:R-:W-:Y:S02]  /*24cc0*/  HMMA.1688.F32.TF32 R12, R8.reuse, R182, R64 ;  /* 0x000000b6080c723c */ /* 0x042fe40000081040 */
[----:B------:R-:W-:Y:S06]  /*24cd0*/  STL [R1+0x1fdc], R164 ;  /* 0x001fdca401007387 */ /* 0x000fec0000100800 */
[C---:B------:R-:W-:Y:S08]  /*24ce0*/  HMMA.1688.F32.TF32 R44, R8.reuse, R178, R76 ;  /* 0x000000b2082c723c */ /* 0x040ff0000008104c */
[C---:B------:R-:W-:Y:S07]  /*24cf0*/  HMMA.1688.F32.TF32 R40, R8.reuse, R174, R80 ;  /* 0x000000ae0828723c */ /* 0x040fee0000081050 */
[----:B------:R-:W-:Y:S04]  /*24d00*/  STL.64 [R1+0x6b0], R12 ;  /* 0x0006b00c01007387 */ /* 0x000fe80000100a00 */
[----:B------:R1:W-:Y:S02]  /*24d10*/  STL.64 [R1+0x6b8], R14 ;  /* 0x0006b80e01007387 */ /* 0x0003e40000100a00 */
[C---:B-1----:R-:W-:Y:S08]  /*24d20*/  HMMA.1688.F32.TF32 R12, R8.reuse, R170, R84 ;  /* 0x000000aa080c723c */ /* 0x042ff00000081054 */
[----:B------:R-:W-:Y:S01]  /*24d30*/  HMMA.1688.F32.TF32 R8, R8, R166, R88 ;  /* 0x000000a60808723c */ /* 0x000fe20000081058 */
[----:B------:R-:W-:Y:S04]  /*24d40*/  STL.64 [R1+0x6a0], R44 ;  /* 0x0006a02c01007387 */ /* 0x000fe80000100a00 */
[----:B------:R-:W-:Y:S10]  /*24d50*/  STL.64 [R1+0x6a8], R46 ;  /* 0x0006a82e01007387 */ /* 0x000ff40000100a00 */
[----:B------:R-:W-:Y:S04]  /*24d60*/  STL [R1+0x684], R13 ;  /* 0x0006840d01007387 */ /* 0x000fe80000100800 */
[----:B------:R-:W-:Y:S04]  /*24d70*/  STL.64 [R1+0x690], R40 ;  /* 0x0006902801007387 */ /* 0x000fe80000100a00 */
[----:B------:R-:W-:Y:S04]  /*24d80*/  STL.64 [R1+0x698], R42 ;  /* 0x0006982a01007387 */ /* 0x000fe80000100a00 */
[----:B------:R-:W-:Y:S04]  /*24d90*/  STL.64 [R1+0x688], R14 ;  /* 0x0006880e01007387 */ /* 0x000fe80000100a00 */
[----:B------:R-:W-:Y:S01]  /*24da0*/  STL.64 [R1+0x660], R8 ;  /* 0x0006600801007387 */ /* 0x000fe20000100a00 */
[C---:B-----5:R-:W-:Y:S03]  /*24db0*/  HMMA.1688.F32.TF32 R20, R16.reuse, R34, R20 ;  /* 0x000000221014723c */ /* 0x060fe60000081014 */
[----:B------:R2:W-:Y:S05]  /*24dc0*/  STL.64 [R1+0x668], R10 ;  /* 0x0006680a01007387 */ /* 0x0005ea0000100a00 */
[----:B--2---:R-:W-:Y:S01]  /*24dd0*/  HMMA.1688.F32.TF32 R8, R16, R38, R156 ;  /* 0x000000261008723c */ /* 0x004fe2000008109c */
[----:B------:R-:W-:-:S07]  /*24de0*/  IMAD.MOV.U32 R164, RZ, RZ, R12 ;  /* 0x000000ffffa47224 */ /* 0x000fce00078e000c */
[C---:B------:R-:W-:Y:S08]  /*24df0*/  HMMA.1688.F32.TF32 R24, R16.reuse, R30, R24 ;  /* 0x0000001e1018723c */ /* 0x040ff00000081018 */
[C---:B------:R-:W-:Y:S07]  /*24e00*/  HMMA.1688.F32.TF32 R92, R16.reuse, R6, R92 ;  /* 0x00000006105c723c */ /* 0x040fee000008105c */
[----:B------:R-:W-:Y:S04]  /*24e10*/  STL.64 [R1+0x2000], R10 ;  /* 0x0020000a01007387 */ /* 0x000fe80000100a00 */
[----:B------:R1:W-:Y:S04]  /*24e20*/  STL.64 [R1+0x1ff8], R8 ;  /* 0x001ff80801007387 */ /* 0x0003e80000100a00 */
[----:B------:R-:W-:Y:S01]  /*24e30*/  STL.64 [R1+0x2020], R22 ;  /* 0x0020201601007387 */ /* 0x000fe20000100a00 */
[C---:B------:R-:W-:Y:S03]  /*24e40*/  HMMA.1688.F32.TF32 R12, R16.reuse, R198, R100 ;  /* 0x000000c6100c723c */ /* 0x040fe60000081064 */
[----:B------:R2:W-:Y:S05]  /*24e50*/  STL.64 [R1+0x2018], R20 ;  /* 0x0020181401007387 */ /* 0x0005ea0000100a00 */
[C---:B-1----:R-:W-:Y:S08]  /*24e60*/  HMMA.1688.F32.TF32 R8, R16.reuse, R154, R104 ;  /* 0x0000009a1008723c */ /* 0x042ff00000081068 */
[----:B--2---:R-:W-:Y:S01]  /*24e70*/  HMMA.1688.F32.TF32 R20, R16, R202, R96 ;  /* 0x000000ca1014723c */ /* 0x004fe20000081060 */
[----:B------:R-:W-:Y:S04]  /*24e80*/  STL.64 [R1+0x2030], R26 ;  /* 0x0020301a01007387 */ /* 0x000fe80000100a00 */
[----:B------:R-:W-:Y:S04]  /*24e90*/  STL.64 [R1+0x2028], R24 ;  /* 0x0020281801007387 */ /* 0x000fe80000100a00 */
[----:B------:R-:W-:Y:S04]  /*24ea0*/  STL.64 [R1+0x2040], R94 ;  /* 0x0020405e01007387 */ /* 0x000fe80000100a00 */
[----:B------:R-:W-:Y:S03]  /*24eb0*/  STL.64 [R1+0x2038], R92 ;  /* 0x0020385c01007387 */ /* 0x000fe60000100a00 */
[----:B------:R-:W-:-:S02]  /*24ec0*/  IMAD.MOV.U32 R148, RZ, RZ, R8 ;  /* 0x000000ffff947224 */ /* 0x000fc400078e0008 */
[----:B------:R-:W-:-:S05]  /*24ed0*/  IMAD.MOV.U32 R149, RZ, RZ, R9 ;  /* 0x000000ffff957224 */ /* 0x000fca00078e0009 */
[----:B------:R-:W-:Y:S04]  /*24ee0*/  STL.64 [R1+0x810], R20 ;  /* 0x0008101401007387 */ /* 0x000fe80000100a00 */
[----:B------:R-:W-:Y:S04]  /*24ef0*/  STL.64 [R1+0x818], R22 ;  /* 0x0008181601007387 */ /* 0x000fe80000100a00 */
[----:B------:R-:W-:Y:S04]  /*24f00*/  STL.64 [R1+0x800], R12 ;  /* 0x0008000c01007387 */ /* 0x000fe80000100a00 */
[----:B------:R-:W-:Y:S04]  /*24f10*/  STL.64 [R1+0x808], R14 ;  /* 0x0008080e01007387 */ /* 0x000fe80000100a00 */
[----:B------:R1:W-:Y:S02]  /*24f20*/  STL.64 [R1+0x7f8], R10 ;  /* 0x0007f80a01007387 */ /* 0x0003e40000100a00 */
[C---:B-1----:R-:W-:Y:S02]  /*24f30*/  HMMA.1688.F32.TF32 R8, R16.reuse, R150, R108 ;  /* 0x000000961008723c */ /* 0x042fe4000008106c */
[----:B------:R-:W-:Y:S04]  /*24f40*/  STL [R1+0x1f90], R149 ;  /* 0x001f909501007387 */ /* 0x000fe80000100800 */
[----:B------:R-:W-:Y:S11]  /*24f50*/  STL [R1+0x1f8c], R148 ;  /* 0x001f8c9401007387 */ /* 0x000ff60000100800 */
[----:B------:R-:W-:Y:S06]  /*24f60*/  @!UPT UIADD3 URZ, URZ, URZ, URZ ;  /* 0x0000003f3f3ff290 */ /* 0x000fec000fffe03f */
[----:B------:R1:W-:Y:S01]  /*24f70*/  STL.64 [R1+0x7e8], R10 ;  /* 0x0007e80a01007387 */ /* 0x0003e20000100a00 */
[----:B------:R-:W-:Y:S02]  /*24f80*/  IMAD.MOV.U32 R152, RZ, RZ, R8 ;  /* 0x000000ffff987224 */ /* 0x000fe400078e0008 */
[----:B------:R-:W-:Y:S02]  /*24f90*/  IMAD.MOV.U32 R153, RZ, RZ, R9 ;  /* 0x000000ffff997224 */ /* 0x000fe400078e0009 */
[C---:B-1----:R-:W-:Y:S03]  /*24fa0*/  HMMA.1688.F32.TF32 R8, R16.reuse, R194, R112 ;  /* 0x000000c21008723c */ /* 0x042fe60000081070 */
[----:B------:R-:W-:Y:S04]  /*24fb0*/  STL [R1+0x1f98], R153 ;  /* 0x001f989901007387 */ /* 0x000fe80000100800 */
[----:B------:R-:W-:Y:S11]  /*24fc0*/  STL [R1+0x1f94], R152 ;  /* 0x001f949801007387 */ /* 0x000ff60000100800 */
[----:B------:R-:W-:Y:S05]  /*24fd0*/  @!UPT UIADD3 URZ, URZ, URZ, URZ ;  /* 0x0000003f3f3ff290 */ /* 0x000fea000fffe03f */
[----:B------:R1:W-:Y:S01]  /*24fe0*/  STL.64 [R1+0x7d8], R10 ;  /* 0x0007d80a01007387 */ /* 0x0003e20000100a00 */
[----:B------:R-:W-:Y:S02]  /*24ff0*/  IMAD.MOV.U32 R149, RZ, RZ, R8 ;  /* 0x000000ffff957224 */ /* 0x000fe400078e0008 */
[----:B------:R-:W-:Y:S02]  /*25000*/  IMAD.MOV.U32 R148, RZ, RZ, R9 ;  /* 0x000000ffff947224 */ /* 0x000fe400078e0009 */
[C---:B-1----:R-:W-:Y:S01]  /*25010*/  HMMA.1688.F32.TF32 R8, R16.reuse, R190, R116 ;  /* 0x000000be1008723c */ /* 0x042fe20000081074 */
[----:B------:R-:W-:Y:S04]  /*25020*/  STL [R1+0x1fa0], R149 ;  /* 0x001fa09501007387 */ /* 0x000fe80000100800 */
[----:B------:R-:W-:Y:S11]  /*25030*/  STL [R1+0x1f9c], R148 ;  /* 0x001f9c9401007387 */ /* 0x000ff60000100800 */
[----:B------:R-:W-:Y:S07]  /*25040*/  @!UPT UIADD3 URZ, URZ, URZ, URZ ;  /* 0x0000003f3f3ff290 */ /* 0x000fee000fffe03f */
[----:B------:R-:W-:Y:S01]  /*25050*/  STL [R1+0x790], R8 ;  /* 0x0007900801007387 */ /* 0x000fe20000100800 */
[----:B------:R-:W-:Y:S02]  /*25060*/  IMAD.MOV.U32 R153, RZ, RZ, R9 ;  /* 0x000000ffff997224 */ /* 0x000fe400078e0009 */
[----:B------:R-:W-:Y:S01]  /*25070*/  IMAD.MOV.U32 R152, RZ, RZ, R10 ;  /* 0x000000ffff987224 */ /* 0x000fe200078e000a */
[----:B------:R1:W-:Y:S02]  /*25080*/  STL [R1+0x79c], R11 ;  /* 0x00079c0b01007387 */ /* 0x0003e40000100800 */
[C---:B-1----:R-:W-:Y:S02]  /*25090*/  HMMA.1688.F32.TF32 R8, R16.reuse, R186, R120 ;  /* 0x000000ba1008723c */ /* 0x042fe40000081078 */
[----:B------:R-:W-:Y:S11]  /*250a0*/  STL [R1+0x1fa8], R153 ;  /* 0x001fa89901007387 */ /* 0x000ff60000100800 */
[----:B------:R-:W-:Y:S11]  /*250b0*/  @!UPT UIADD3 URZ, URZ, URZ, URZ ;  /* 0x0000003f3f3ff290 */ /* 0x000ff6000fffe03f */
[----:B------:R-:W-:Y:S02]  /*250c0*/  IMAD.MOV.U32 R168, RZ, RZ, R8 ;  /* 0x000000ffffa87224 */ /* 0x000fe400078e0008 */
[----:B------:R-:W-:Y:S02]  /*250d0*/  IMAD.MOV.U32 R169, RZ, RZ, R9 ;  /* 0x000000ffffa97224 */ /* 0x000fe400078e0009 */
[----:B------:R-:W-:Y:S02]  /*250e0*/  IMAD.MOV.U32 R149, RZ, RZ, R10 ;  /* 0x000000ffff957224 */ /* 0x000fe400078e000a */
[----:B------:R-:W-:Y:S02]  /*250f0*/  IMAD.MOV.U32 R148, RZ, RZ, R11 ;  /* 0x000000ffff947224 */ /* 0x000fe400078e000b */
[----:B------:R-:W-:Y:S01]  /*25100*/  HMMA.1688.F32.TF32 R8, R16, R182, R124 ;  /* 0x000000b61008723c */ /* 0x000fe2000008107c */
[----:B------:R1:W-:Y:S04]  /*25110*/  STL [R1+0x1fa4], R152 ;  /* 0x001fa49801007387 */ /* 0x0003e80000100800 */
[----:B------:R-:W2:Y:S04]  /*25120*/  LDL R246, [R1+0x990] ;  /* 0x0009900001f67983 */ /* 0x000ea80000100800 */
[----:B------:R-:W4:Y:S04]  /*25130*/  LDL R247, [R1+0x994] ;  /* 0x0009940001f77983 */ /* 0x000f280000100800 */
[----:B------:R-:W-:Y:S04]  /*25140*/  STL [R1+0x1fb8], R169 ;  /* 0x001fb8a901007387 */ /* 0x000fe80000100800 */
[----:B------:R-:W-:Y:S04]  /*25150*/  STL [R1+0x1fb4], R168 ;  /* 0x001fb4a801007387 */ /* 0x000fe80000100800 */
[----:B------:R5:W-:Y:S03]  /*25160*/  STL [R1+0x1fb0], R149 ;  /* 0x001fb09501007387 */ /* 0x000be60000100800 */
[----:B-1----:R-:W-:-:S02]  /*25170*/  IMAD.MOV.U32 R152, RZ, RZ, R11 ;  /* 0x000000ffff987224 */ /* 0x002fc400078e000b */
[----:B------:R-:W-:Y:S02]  /*25180*/  IMAD.MOV.U32 R153, RZ, RZ, R10 ;  /* 0x000000ffff997224 */ /* 0x000fe400078e000a */
[----:B------:R-:W-:Y:S01]  /*25190*/  IMAD.MOV.U32 R173, RZ, RZ, R9 ;  /* 0x000000ffffad7224 */ /* 0x000fe200078e0009 */
[----:B------:R1:W-:Y:S01]  /*251a0*/  STL [R1+0x1fac], R148 ;  /* 0x001fac9401007387 */ /* 0x0003e20000100800 */
[----:B------:R-:W-:-:S03]  /*251b0*/  IMAD.MOV.U32 R172, RZ, RZ, R8 ;  /* 0x000000ffffac7224 */ /* 0x000fc600078e0008 */
[----:B------:R-:W-:Y:S04]  /*251c0*/  STL [R1+0x1fc8], R152 ;  /* 0x001fc89801007387 */ /* 0x000fe80000100800 */
[----:B------:R-:W-:Y:S04]  /*251d0*/  STL [R1+0x1fc4], R153 ;  /* 0x001fc49901007387 */ /* 0x000fe80000100800 */
[----:B------:R1:W-:Y:S04]  /*251e0*/  STL [R1+0x1fc0], R173 ;  /* 0x001fc0ad01007387 */ /* 0x0003e80000100800 */
[----:B------:R1:W-:Y:S04]  /*251f0*/  STL [R1+0x1fbc], R172 ;  /* 0x001fbcac01007387 */ /* 0x0003e80000100800 */
[----:B------:R-:W4:Y:S04]  /*25200*/  LDL.LU R44, [R1+0x2d0] ;  /* 0x0002d000012c7983 */ /* 0x000f280000300800 */
        /* <DEDUP_REMOVED lines=14> */
[----:B------:R-:W4:Y:S01]  /*252f0*/  LDL.LU R159, [R1+0x11c] ;  /* 0x00011c00019f7983 */ /* 0x000f220000300800 */
[C---:B------:R-:W-:Y:S11]  /*25300*/  HMMA.1688.F32.TF32 R8, R16.reuse, R178, R132 ;  /* 0x000000b21008723c */ /* 0x040ff60000081084 */
[----:B------:R-:W-:Y:S11]  /*25310*/  @!UPT UIADD3 URZ, URZ, URZ, URZ ;  /* 0x0000003f3f3ff290 */ /* 0x000ff6000fffe03f */
[----:B------:R-:W-:Y:S02]  /*25320*/  @!UPT UIADD3 URZ, URZ, URZ, URZ ;  /* 0x0000003f3f3ff290 */ /* 0x000fe4000fffe03f */
[----:B------:R-:W-:Y:S02]  /*25330*/  IMAD.MOV.U32 R176, RZ, RZ, R8 ;  /* 0x000000ffffb07224 */ /* 0x000fe400078e0008 */
[----:B------:R-:W-:Y:S02]  /*25340*/  IMAD.MOV.U32 R177, RZ, RZ, R9 ;  /* 0x000000ffffb17224 */ /* 0x000fe400078e0009 */
[----:B-----5:R-:W-:Y:S02]  /*25350*/  IMAD.MOV.U32 R149, RZ, RZ, R10 ;  /* 0x000000ffff957224 */ /* 0x020fe400078e000a */
[----:B-1----:R-:W-:Y:S02]  /*25360*/  IMAD.MOV.U32 R148, RZ, RZ, R11 ;  /* 0x000000ffff947224 */ /* 0x002fe400078e000b */
[C---:B------:R-:W-:Y:S11]  /*25370*/  HMMA.1688.F32.TF32 R8, R16.reuse, R174, R136 ;  /* 0x000000ae1008723c */ /* 0x040ff60000081088 */
[----:B------:R-:W-:Y:S11]  /*25380*/  @!UPT UIADD3 URZ, URZ, URZ, URZ ;  /* 0x0000003f3f3ff290 */ /* 0x000ff6000fffe03f */
[----:B------:R-:W-:Y:S02]  /*25390*/  @!UPT UIADD3 URZ, URZ, URZ, URZ ;  /* 0x0000003f3f3ff290 */ /* 0x000fe4000fffe03f */
[----:B------:R-:W-:Y:S02]  /*253a0*/  IMAD.MOV.U32 R180, RZ, RZ, R8 ;  /* 0x000000ffffb47224 */ /* 0x000fe400078e0008 */
[----:B------:R-:W-:Y:S02]  /*253b0*/  IMAD.MOV.U32 R181, RZ, RZ, R9 ;  /* 0x000000ffffb57224 */ /* 0x000fe400078e0009 */
[----:B------:R-:W-:Y:S02]  /*253c0*/  IMAD.MOV.U32 R169, RZ, RZ, R10 ;  /* 0x000000ffffa97224 */ /* 0x000fe400078e000a */
[----:B------:R-:W-:Y:S02]  /*253d0*/  IMAD.MOV.U32 R168, RZ, RZ, R11 ;  /* 0x000000ffffa87224 */ /* 0x000fe400078e000b */
[C---:B------:R-:W-:Y:S01]  /*253e0*/  HMMA.1688.F32.TF32 R8, R16.reuse, R170, R140 ;  /* 0x000000aa1008723c */ /* 0x040fe2000008108c */
[----:B------:R1:W-:Y:S11]  /*253f0*/  STL [R1+0x1fd0], R177 ;  /* 0x001fd0b101007387 */ /* 0x0003f60000100800 */
[----:B------:R-:W-:Y:S11]  /*25400*/  @!UPT UIADD3 URZ, URZ, URZ, URZ ;  /* 0x0000003f3f3ff290 */ /* 0x000ff6000fffe03f */
[----:B------:R-:W-:Y:S01]  /*25410*/  @!UPT UIADD3 URZ, URZ, URZ, URZ ;  /* 0x0000003f3f3ff290 */ /* 0x000fe2000fffe03f */
[----:B------:R-:W-:Y:S02]  /*25420*/  IMAD.MOV.U32 R184, RZ, RZ, R8 ;  /* 0x000000ffffb87224 */ /* 0x000fe400078e0008 */
[----:B------:R-:W-:Y:S02]  /*25430*/  IMAD.MOV.U32 R185, RZ, RZ, R9 ;  /* 0x000000ffffb97224 */ /* 0x000fe400078e0009 */
[----:B------:R-:W-:Y:S02]  /*25440*/  IMAD.MOV.U32 R173, RZ, RZ, R10 ;  /* 0x000000ffffad7224 */ /* 0x000fe400078e000a */
[----:B------:R-:W-:Y:S02]  /*25450*/  IMAD.MOV.U32 R172, RZ, RZ, R11 ;  /* 0x000000ffffac7224 */ /* 0x000fe400078e000b */
[----:B------:R-:W-:Y:S01]  /*25460*/  HMMA.1688.F32.TF32 R8, R16, R166, R144 ;  /* 0x000000a61008723c */ /* 0x000fe20000081090 */
[----:B------:R5:W-:Y:S07]  /*25470*/  STL [R1+0x1fcc], R176 ;  /* 0x001fccb001007387 */ /* 0x000bee0000100800 */
[C---:B---3--:R-:W-:Y:S11]  /*25480*/  HMMA.1688.F32.TF32 R12, R52.reuse, R202, R68 ;  /* 0x000000ca340c723c */ /* 0x048ff60000081044 */
[----:B------:R-:W-:Y:S05]  /*25490*/  @!UPT UIADD3 URZ, URZ, URZ, URZ ;  /* 0x0000003f3f3ff290 */ /* 0x000fea000fffe03f */
[----:B-1----:R-:W-:Y:S02]  /*254a0*/  IMAD.MOV.U32 R177, RZ, RZ, R8 ;  /* 0x000000ffffb17224 */ /* 0x002fe400078e0008 */
[----:B-----5:R-:W-:Y:S02]  /*254b0*/  IMAD.MOV.U32 R176, RZ, RZ, R9 ;  /* 0x000000ffffb07224 */ /* 0x020fe400078e0009 */
[----:B------:R-:W-:Y:S02]  /*254c0*/  IMAD.MOV.U32 R152, RZ, RZ, R10 ;  /* 0x000000ffff987224 */ /* 0x000fe400078e000a */
[----:B------:R-:W-:Y:S02]  /*254d0*/  IMAD.MOV.U32 R153, RZ, RZ, R11 ;  /* 0x000000ffff997224 */ /* 0x000fe400078e000b */
[C---:B------:R-:W-:Y:S11]  /*254e0*/  HMMA.1688.F32.TF32 R8, R52.reuse, R198, R72 ;  /* 0x000000c63408723c */ /* 0x040ff60000081048 */
[----:B------:R-:W-:Y:S11]  /*254f0*/  @!UPT UIADD3 URZ, URZ, URZ, URZ ;  /* 0x0000003f3f3ff290 */ /* 0x000ff6000fffe03f */
[----:B------:R-:W-:Y:S02]  /*25500*/  @!UPT UIADD3 URZ, URZ, URZ, URZ ;  /* 0x0000003f3f3ff290 */ /* 0x000fe4000fffe03f */
[----:B------:R-:W-:Y:S02]  /*25510*/  IMAD.MOV.U32 R196, RZ, RZ, R8 ;  /* 0x000000ffffc47224 */ /* 0x000fe400078e0008 */
[----:B------:R-:W-:Y:S01]  /*25520*/  IMAD.MOV.U32 R197, RZ, RZ, R9 ;  /* 0x000000ffffc57224 */ /* 0x000fe200078e0009 */
[----:B--2---:R-:W-:Y:S04]  /*25530*/  LDS R84, [R246+0x41000] ;  /* 0x04100000f6547984 */ /* 0x004fe80000000800 */
[----:B------:R-:W-:Y:S04]  /*25540*/  LDS R86, [R246+0x41800] ;  /* 0x04180000f6567984 */ /* 0x000fe80000000800 */
[----:B----4-:R-:W-:Y:S04]  /*25550*/  LDS R85, [R247+0x41000] ;  /* 0x04100000f7557984 */ /* 0x010fe80000000800 */
[----:B------:R-:W1:Y:S04]  /*25560*/  LDS R87, [R247+0x41800] ;  /* 0x04180000f7577984 */ /* 0x000e680000000800 */
[----:B------:R-:W-:Y:S04]  /*25570*/  LDS R56, [R246+0x41080] ;  /* 0x04108000f6387984 */ /* 0x000fe80000000800 */
[----:B------:R-:W-:Y:S04]  /*25580*/  LDS R58, [R246+0x41880] ;  /* 0x04188000f63a7984 */ /* 0x000fe80000000800 */
[----:B------:R-:W-:Y:S04]  /*25590*/  LDS R57, [R247+0x41080] ;  /* 0x04108000f7397984 */ /* 0x000fe80000000800 */
[----:B------:R-:W2:Y:S01]  /*255a0*/  LDS R59, [R247+0x41880] ;  /* 0x04188000f73b7984 */ /* 0x000ea20000000800 */
[C---:B------:R-:W-:Y:S08]  /*255b0*/  HMMA.1688.F32.TF32 R16, R52.reuse, R38, R44 ;  /* 0x000000263410723c */ /* 0x040ff0000008102c */
[C---:B------:R-:W-:Y:S08]  /*255c0*/  HMMA.1688.F32.TF32 R40, R52.reuse, R34, R40 ;  /* 0x000000223428723c */ /* 0x040ff00000081028 */
[C---:B------:R-:W-:Y:S08]  /*255d0*/  HMMA.1688.F32.TF32 R44, R52.reuse, R30, R160 ;  /* 0x0000001e342c723c */ /* 0x040ff000000810a0 */
[C---:B------:R-:W-:Y:S01]  /*255e0*/  HMMA.1688.F32.TF32 R48, R52.reuse, R6, R156 ;  /* 0x000000063430723c */ /* 0x040fe2000008109c */
        /* <DEDUP_REMOVED lines=10> */
[----:B------:R3:W-:Y:S02]  /*25690*/  STL.64 [R1+0x8d8], R10 ;  /* 0x0008d80a01007387 */ /* 0x0007e40000100a00 */
[C---:B---3--:R-:W-:Y:S02]  /*256a0*/  HMMA.1688.F32.TF32 R8, R52.reuse, R154, R208 ;  /* 0x0000009a3408723c */ /* 0x048fe400000810d0 */
[----:B------:R-:W-:Y:S04]  /*256b0*/  STL [R1+0x1f14], R197 ;  /* 0x001f14c501007387 */ /* 0x000fe80000100800 */
[----:B------:R-:W-:Y:S02]  /*256c0*/  STL [R1+0x1f10], R196 ;  /* 0x001f10c401007387 */ /* 0x000fe40000100800 */
[C---:B------:R-:W-:Y:S11]  /*256d0*/  HMMA.1688.F32.TF32 R12, R52.reuse, R150, R212 ;  /* 0x00000096340c723c */ /* 0x040ff600000810d4 */
[----:B------:R-:W-:Y:S04]  /*256e0*/  @!UPT UIADD3 URZ, URZ, URZ, URZ ;  /* 0x0000003f3f3ff290 */ /* 0x000fe8000fffe03f */
[----:B------:R3:W-:Y:S01]  /*256f0*/  STL.64 [R1+0x8c8], R10 ;  /* 0x0008c80a01007387 */ /* 0x0007e20000100a00 */
[----:B------:R-:W-:Y:S02]  /*25700*/  IMAD.MOV.U32 R200, RZ, RZ, R8 ;  /* 0x000000ffffc87224 */ /* 0x000fe400078e0008 */
[----:B------:R-:W-:Y:S02]  /*25710*/  IMAD.MOV.U32 R201, RZ, RZ, R9 ;  /* 0x000000ffffc97224 */ /* 0x000fe400078e0009 */
[----:B---3--:R-:W-:Y:S03]  /*25720*/  HMMA.1688.F32.TF32 R8, R52, R194, R216 ;  /* 0x000000c23408723c */ /* 0x008fe600000810d8 */
[----:B------:R3:W-:Y:S04]  /*25730*/  STL [R1+0x1f1c], R201 ;  /* 0x001f1cc901007387 */ /* 0x0007e80000100800 */
[----:B------:R4:W-:Y:S04]  /*25740*/  STL [R1+0x1f18], R200 ;  /* 0x001f18c801007387 */ /* 0x0009e80000100800 */
[----:B------:R-:W-:Y:S04]  /*25750*/  STL.64 [R1+0x8b0], R12 ;  /* 0x0008b00c01007387 */ /* 0x000fe80000100a00 */
[----:B------:R5:W-:Y:S08]  /*25760*/  STL.64 [R1+0x8b8], R14 ;  /* 0x0008b80e01007387 */ /* 0x000bf00000100a00 */
[----:B------:R-:W-:Y:S01]  /*25770*/  STL [R1+0x8a0], R8 ;  /* 0x0008a00801007387 */ /* 0x000fe20000100800 */
[----:B---3--:R-:W-:-:S02]  /*25780*/  IMAD.MOV.U32 R201, RZ, RZ, R9 ;  /* 0x000000ffffc97224 */ /* 0x008fc400078e0009 */
[----:B----4-:R-:W-:Y:S01]  /*25790*/  IMAD.MOV.U32 R200, RZ, RZ, R10 ;  /* 0x000000ffffc87224 */ /* 0x010fe200078e000a */
[----:B------:R3:W-:Y:S01]  /*257a0*/  STL [R1+0x8ac], R11 ;  /* 0x0008ac0b01007387 */ /* 0x0007e20000100800 */
[C---:B-----5:R-:W-:Y:S08]  /*257b0*/  HMMA.1688.F32.TF32 R12, R52.reuse, R190, R220 ;  /* 0x000000be340c723c */ /* 0x060ff000000810dc */
[----:B---3--:R-:W-:Y:S01]  /*257c0*/  HMMA.1688.F32.TF32 R8, R52, R186, R224 ;  /* 0x000000ba3408723c */ /* 0x008fe200000810e0 */
[----:B------:R-:W-:Y:S04]  /*257d0*/  STL [R1+0x1f24], R201 ;  /* 0x001f24c901007387 */ /* 0x000fe80000100800 */
[----:B------:R3:W-:Y:S11]  /*257e0*/  STL [R1+0x1f20], R200 ;  /* 0x001f20c801007387 */ /* 0x0007f60000100800 */
[----:B------:R-:W-:Y:S07]  /*257f0*/  @!UPT UIADD3 URZ, URZ, URZ, URZ ;  /* 0x0000003f3f3ff290 */ /* 0x000fee000fffe03f */
[----:B------:R-:W-:Y:S01]  /*25800*/  STL [R1+0x884], R9 ;  /* 0x0008840901007387 */ /* 0x000fe20000100800 */
[----:B---3--:R-:W-:-:S03]  /*25810*/  IMAD.MOV.U32 R200, RZ, RZ, R8 ;  /* 0x000000ffffc87224 */ /* 0x008fc600078e0008 */
[----:B------:R-:W-:Y:S04]  /*25820*/  STL.64 [R1+0x890], R12 ;  /* 0x0008900c01007387 */ /* 0x000fe80000100a00 */
[----:B------:R-:W-:Y:S04]  /*25830*/  STL.64 [R1+0x898], R14 ;  /* 0x0008980e01007387 */ /* 0x000fe80000100a00 */
[----:B------:R3:W-:Y:S02]  /*25840*/  STL.64 [R1+0x888], R10 ;  /* 0x0008880a01007387 */ /* 0x0007e40000100a00 */
[----:B---3--:R-:W-:Y:S02]  /*25850*/  HMMA.1688.F32.TF32 R8, R52, R182, R228 ;  /* 0x000000b63408723c */ /* 0x008fe400000810e4 */
[----:B------:R-:W-:Y:S11]  /*25860*/  STL [R1+0x1f28], R200 ;  /* 0x001f28c801007387 */ /* 0x000ff60000100800 */
[----:B------:R-:W-:Y:S10]  /*25870*/  @!UPT UIADD3 URZ, URZ, URZ, URZ ;  /* 0x0000003f3f3ff290 */ /* 0x000ff4000fffe03f */
[----:B------:R-:W-:Y:S01]  /*25880*/  STL.64 [R1+0x870], R8 ;  /* 0x0008700801007387 */ /* 0x000fe20000100a00 */
[----:B------:R-:W-:-:S03]  /*25890*/  IMAD.MOV.U32 R201, RZ, RZ, R11 ;  /* 0x000000ffffc97224 */ /* 0x000fc600078e000b */
[----:B------:R3:W-:Y:S02]  /*258a0*/  STL [R1+0x878], R10 ;  /* 0x0008780a01007387 */ /* 0x0007e40000100800 */
[C---:B---3--:R-:W-:Y:S02]  /*258b0*/  HMMA.1688.F32.TF32 R8, R52.reuse, R178, R232 ;  /* 0x000000b23408723c */ /* 0x048fe400000810e8 */
[----:B------:R-:W-:Y:S06]  /*258c0*/  STL [R1+0x1f2c], R201 ;  /* 0x001f2cc901007387 */ /* 0x000fec0000100800 */
[----:B------:R-:W-:Y:S11]  /*258d0*/  HMMA.1688.F32.TF32 R12, R52, R174, R236 ;  /* 0x000000ae340c723c */ /* 0x000ff600000810ec */
[----:B------:R-:W-:Y:S04]  /*258e0*/  @!UPT UIADD3 URZ, URZ, URZ, URZ ;  /* 0x0000003f3f3ff290 */ /* 0x000fe8000fffe03f */
[----:B------:R-:W-:Y:S01]  /*258f0*/  STL.64 [R1+0x860], R8 ;  /* 0x0008600801007387 */ /* 0x000fe20000100a00 */
[----:B------:R-:W-:-:S03]  /*25900*/  IMAD.MOV.U32 R200, RZ, RZ, R10 ;  /* 0x000000ffffc87224 */ /* 0x000fc600078e000a */
[----:B------:R3:W-:Y:S02]  /*25910*/  STL [R1+0x86c], R11 ;  /* 0x00086c0b01007387 */ /* 0x0007e40000100800 */
[C---:B---3--:R-:W-:Y:S02]  /*25920*/  HMMA.1688.F32.TF32 R8, R52.reuse, R170, R240 ;  /* 0x000000aa3408723c */ /* 0x048fe400000810f0 */
[----:B------:R3:W-:Y:S04]  /*25930*/  STL [R1+0x1f30], R200 ;  /* 0x001f30c801007387 */ /* 0x0007e80000100800 */
[----:B------:R-:W-:Y:S04]  /*25940*/  STL.64 [R1+0x850], R12 ;  /* 0x0008500c01007387 */ /* 0x000fe80000100a00 */
[----:B------:R-:W-:Y:S11]  /*25950*/  STL.64 [R1+0x858], R14 ;  /* 0x0008580e01007387 */ /* 0x000ff60000100a00 */
[----:B------:R-:W-:Y:S02]  /*25960*/  @!UPT UIADD3 URZ, URZ, URZ, URZ ;  /* 0x0000003f3f3ff290 */ /* 0x000fe4000fffe03f */
[----:B------:R-:W-:Y:S01]  /*25970*/  STL [R1+0x844], R9 ;  /* 0x0008440901007387 */ /* 0x000fe20000100800 */
[----:B---3--:R-:W-:Y:S02]  /*25980*/  IMAD.MOV.U32 R200, RZ, RZ, R8 ;  /* 0x000000ffffc87224 */ /* 0x008fe400078e0008 */
[----:B------:R-:W-:Y:S01]  /*25990*/  IMAD.MOV.U32 R201, RZ, RZ, R11 ;  /* 0x000000ffffc97224 */ /* 0x000fe200078e000b */
[----:B------:R3:W-:Y:S02]  /*259a0*/  STL [R1+0x848], R10 ;  /* 0x0008480a01007387 */ /* 0x0007e40000100800 */
[----:B---3--:R-:W-:Y:S02]  /*259b0*/  HMMA.1688.F32.TF32 R8, R52, R166, R204 ;  /* 0x000000a63408723c */ /* 0x008fe400000810cc */
[----:B------:R-:W-:Y:S04]  /*259c0*/  STL [R1+0x1f38], R201 ;  /* 0x001f38c901007387 */ /* 0x000fe80000100800 */
[----:B------:R-:W-:Y:S04]  /*259d0*/  STL [R1+0x1f34], R200 ;  /* 0x001f34c801007387 */ /* 0x000fe80000100800 */
[----:B------:R-:W3:Y:S04]  /*259e0*/  LDL.LU R156, [R1+0x2e0] ;  /* 0x0002e000019c7983 */ /* 0x000ee80000300800 */
[----:B------:R-:W-:Y:S04]  /*259f0*/  LDS R52, [R246+0x41180] ;  /* 0x04118000f6347984 */ /* 0x000fe80000000800 */
[----:B------:R-:W-:Y:S04]  /*25a00*/  LDS R54, [R246+0x41980] ;  /* 0x04198000f6367984 */ /* 0x000fe80000000800 */
[----:B------:R-:W-:Y:S04]  /*25a10*/  LDS R53, [R247+0x41180] ;  /* 0x04118000f7357984 */ /* 0x000fe80000000800 */
[----:B------:R4:W-:Y:S04]  /*25a20*/  STL.64 [R1+0x830], R8 ;  /* 0x0008300801007387 */ /* 0x0009e80000100a00 */
[----:B------:R5:W-:Y:S04]  /*25a30*/  STL.64 [R1+0x838], R10 ;  /* 0x0008380a01007387 */ /* 0x000be80000100a00 */
[----:B------:R-:W3:Y:S04]  /*25a40*/  LDL.LU R157, [R1+0x2e4] ;  /* 0x0002e400019d7983 */ /* 0x000ee80000300800 */
[----:B------:R-:W3:Y:S04]  /*25a50*/  LDL.LU R158, [R1+0x2e8] ;  /* 0x0002e800019e7983 */ /* 0x000ee80000300800 */
[----:B------:R-:W3:Y:S04]  /*25a60*/  LDL.LU R159, [R1+0x2ec] ;  /* 0x0002ec00019f7983 */ /* 0x000ee80000300800 */
        /* <DEDUP_REMOVED lines=10> */
[----:B------:R-:W1:Y:S04]  /*25b10*/  LDL.LU R130, [R1+0x2a8] ;  /* 0x0002a80001827983 */ /* 0x000e680000300800 */
[----:B------:R-:W1:Y:S04]  /*25b20*/  LDL.LU R131, [R1+0x2ac] ;  /* 0x0002ac0001837983 */ /* 0x000e680000300800 */
        /* <DEDUP_REMOVED lines=32> */
[----:B----4-:R-:W4:Y:S04]  /*25d30*/  LDL.LU R8, [R1+0x1a0] ;  /* 0x0001a00001087983 */ /* 0x010f280000300800 */
[----:B------:R-:W4:Y:S04]  /*25d40*/  LDL.LU R9, [R1+0x1a4] ;  /* 0x0001a40001097983 */ /* 0x000f280000300800 */
[----:B-----5:R-:W4:Y:S04]  /*25d50*/  LDL.LU R10, [R1+0x1a8] ;  /* 0x0001a800010a7983 */ /* 0x020f280000300800 */
[----:B------:R-:W4:Y:S04]  /*25d60*/  LDL.LU R11, [R1+0x1ac] ;  /* 0x0001ac00010b7983 */ /* 0x000f280000300800 */
[----:B------:R-:W5:Y:S04]  /*25d70*/  LDL.LU R88, [R1+0x1e0] ;  /* 0x0001e00001587983 */ /* 0x000f680000300800 */
        /* <DEDUP_REMOVED lines=11> */
[----:B------:R-:W-:Y:S01]  /*25e30*/  LDS R55, [R247+0x41980] ;  /* 0x04198000f7377984 */ /* 0x000fe20000000800 */
[C---:B-1----:R-:W-:Y:S08]  /*25e40*/  HMMA.1688.F32.TF32 R68, R84.reuse, R182, R128 ;  /* 0x000000b65444723c */ /* 0x042ff00000081080 */
[C---:B--2---:R-:W-:Y:S08]  /*25e50*/  HMMA.1688.F32.TF32 R212, R84.reuse, R6, R24 ;  /* 0x0000000654d4723c */ /* 0x044ff00000081018 */
[C---:B---3--:R-:W-:Y:S08]  /*25e60*/  HMMA.1688.F32.TF32 R216, R84.reuse, R38, R100 ;  /* 0x0000002654d8723c */ /* 0x048ff00000081064 */
[C---:B------:R-:W-:Y:S08]  /*25e70*/  HMMA.1688.F32.TF32 R220, R84.reuse, R34, R96 ;  /* 0x0000002254dc723c */ /* 0x040ff00000081060 */
[C---:B------:R-:W-:Y:S07]  /*25e80*/  HMMA.1688.F32.TF32 R208, R84.reuse, R30, R92 ;  /* 0x0000001e54d0723c */ /* 0x040fee000008105c */
[----:B------:R-:W-:Y:S01]  /*25e90*/  STL.64 [R1+0x2090], R218 ;  /* 0x002090da01007387 */ /* 0x000fe20000100a00 */
[C---:B------:R-:W-:Y:S03]  /*25ea0*/  HMMA.1688.F32.TF32 R116, R84.reuse, R202, R20 ;  /* 0x000000ca5474723c */ /* 0x040fe60000081014 */
[----:B------:R-:W-:Y:S05]  /*25eb0*/  STL.64 [R1+0x2088], R216 ;  /* 0x002088d801007387 */ /* 0x000fea0000100a00 */
[C---:B----4-:R-:W-:Y:S01]  /*25ec0*/  HMMA.1688.F32.TF32 R112, R84.reuse, R198, R8 ;  /* 0x000000c65470723c */ /* 0x050fe20000081008 */
[----:B------:R-:W-:Y:S07]  /*25ed0*/  STL.64 [R1+0x20a0], R222 ;  /* 0x0020a0de01007387 */ /* 0x000fee0000100a00 */
[C---:B-----5:R-:W-:Y:S01]  /*25ee0*/  HMMA.1688.F32.TF32 R108, R84.reuse, R154, R88 ;  /* 0x0000009a546c723c */ /* 0x060fe20000081058 */
[----:B------:R-:W-:Y:S04]  /*25ef0*/  STL.64 [R1+0x2098], R220 ;  /* 0x002098dc01007387 */ /* 0x000fe80000100a00 */
[----:B------:R-:W-:Y:S04]  /*25f00*/  STL.64 [R1+0x20b0], R210 ;  /* 0x0020b0d201007387 */ /* 0x000fe80000100a00 */
[----:B------:R-:W-:Y:S04]  /*25f10*/  STL.64 [R1+0x20a8], R208 ;  /* 0x0020a8d001007387 */ /* 0x000fe80000100a00 */
[----:B------:R-:W-:Y:S04]  /*25f20*/  STL.64 [R1+0x20c0], R214 ;  /* 0x0020c0d601007387 */ /* 0x000fe80000100a00 */
[----:B------:R-:W-:Y:S04]  /*25f30*/  STL.64 [R1+0x20b8], R212 ;  /* 0x0020b8d401007387 */ /* 0x000fe80000100a00 */
[----:B------:R-:W-:Y:S01]  /*25f40*/  STL.64 [R1+0x20d0], R118 ;  /* 0x0020d07601007387 */ /* 0x000fe20000100a00 */
[C---:B------:R-:W-:Y:S03]  /*25f50*/  HMMA.1688.F32.TF32 R100, R84.reuse, R194, R76 ;  /* 0x000000c25464723c */ /* 0x040fe6000008104c */
[----:B------:R-:W-:Y:S04]  /*25f60*/  STL.64 [R1+0x20c8], R116 ;  /* 0x0020c87401007387 */ /* 0x000fe80000100a00 */
[----:B------:R-:W-:Y:S01]  /*25f70*/  STL.64 [R1+0x20e0], R114 ;  /* 0x0020e07201007387 */ /* 0x000fe20000100a00 */
[C---:B------:R-:W-:Y:S03]  /*25f80*/  HMMA.1688.F32.TF32 R76, R84.reuse, R174, R248 ;  /* 0x000000ae544c723c */ /* 0x040fe600000810f8 */
[----:B------:R-:W-:Y:S04]  /*25f90*/  STL.64 [R1+0x20d8], R112 ;  /* 0x0020d87001007387 */ /* 0x000fe80000100a00 */
[----:B------:R-:W-:Y:S04]  /*25fa0*/  STL.64 [R1+0x20f0], R110 ;  /* 0x0020f06e01007387 */ /* 0x000fe80000100a00 */
[----:B------:R-:W-:Y:S04]  /*25fb0*/  STL.64 [R1+0x20e8], R108 ;  /* 0x0020e86c01007387 */ /* 0x000fe80000100a00 */
[----:B------:R-:W2:Y:S04]  /*25fc0*/  LDL.LU R248, [R1+0x420] ;  /* 0x0004200001f87983 */ /* 0x000ea80000300800 */
[----:B------:R-:W2:Y:S04]  /*25fd0*/  LDL.LU R249, [R1+0x424] ;  /* 0x0004240001f97983 */ /* 0x000ea80000300800 */
[----:B------:R-:W2:Y:S04]  /*25fe0*/  LDL.LU R250, [R1+0x428] ;  /* 0x0004280001fa7983 */ /* 0x000ea80000300800 */
[----:B------:R-:W2:Y:S04]  /*25ff0*/  LDL.LU R251, [R1+0x42c] ;  /* 0x00042c0001fb7983 */ /* 0x000ea80000300800 */
[----:B------:R-:W3:Y:S04]  /*26000*/  LDL.LU R128, [R1+0x3f0] ;  /* 0x0003f00001807983 */ /* 0x000ee80000300800 */
[----:B------:R-:W3:Y:S01]  /*26010*/  LDL.LU R129, [R1+0x3f4] ;  /* 0x0003f40001817983 */ /* 0x000ee20000300800 */
[C---:B------:R-:W-:Y:S03]  /*26020*/  HMMA.1688.F32.TF32 R104, R84.reuse, R150, R80 ;  /* 0x000000965468723c */ /* 0x040fe60000081050 */
[----:B------:R-:W3:Y:S04]  /*26030*/  LDL.LU R130, [R1+0x3f8] ;  /* 0x0003f80001827983 */ /* 0x000ee80000300800 */
[----:B------:R-:W3:Y:S01]  /*26040*/  LDL.LU R131, [R1+0x3fc] ;  /* 0x0003fc0001837983 */ /* 0x000ee20000300800 */
[C---:B------:R-:W-:Y:S03]  /*26050*/  HMMA.1688.F32.TF32 R96, R84.reuse, R190, R64 ;  /* 0x000000be5460723c */ /* 0x040fe60000081040 */
[----:B------:R-:W4:Y:S04]  /*26060*/  LDL.LU R92, [R1+0x390] ;  /* 0x00039000015c7983 */ /* 0x000f280000300800 */
[----:B------:R-:W4:Y:S01]  /*26070*/  LDL.LU R93, [R1+0x394] ;  /* 0x00039400015d7983 */ /* 0x000f220000300800 */
[C---:B------:R-:W-:Y:S03]  /*26080*/  HMMA.1688.F32.TF32 R88, R84.reuse, R186, R60 ;  /* 0x000000ba5458723c */ /* 0x040fe6000008103c */
[----:B------:R-:W4:Y:S04]  /*26090*/  LDL.LU R94, [R1+0x398] ;  /* 0x00039800015e7983 */ /* 0x000f280000300800 */
[----:B------:R-:W4:Y:S01]  /*260a0*/  LDL.LU R95, [R1+0x39c] ;  /* 0x00039c00015f7983 */ /* 0x000f220000300800 */
[C---:B------:R-:W-:Y:S03]  /*260b0*/  HMMA.1688.F32.TF32 R72, R84.reuse, R178, R12 ;  /* 0x000000b25448723c */ /* 0x040fe6000008100c */
[----:B------:R-:W-:Y:S04]  /*260c0*/  LDS R60, [R246+0x41100] ;  /* 0x04110000f63c7984 */ /* 0x000fe80000000800 */
[----:B------:R-:W-:Y:S01]  /*260d0*/  LDS R62, [R246+0x41900] ;  /* 0x04190000f63e7984 */ /* 0x000fe20000000800 */
[C---:B------:R-:W-:Y:S03]  /*260e0*/  HMMA.1688.F32.TF32 R80, R84.reuse, R170, R160 ;  /* 0x000000aa5450723c */ /* 0x040fe600000810a0 */
[----:B------:R-:W-:Y:S04]  /*260f0*/  LDS R61, [R247+0x41100] ;  /* 0x04110000f73d7984 */ /* 0x000fe80000000800 */
[----:B------:R-:W1:Y:S01]  /*26100*/  LDS R63, [R247+0x41900] ;  /* 0x04190000f73f7984 */ /* 0x000e620000000800 */
[----:B------:R-:W-:Y:S03]  /*26110*/  HMMA.1688.F32.TF32 R84, R84, R166, R156 ;  /* 0x000000a65454723c */ /* 0x000fe6000008109c */
[----:B------:R-:W5:Y:S04]  /*26120*/  LDL.LU R156, [R1+0x410] ;  /* 0x00041000019c7983 */ /* 0x000f680000300800 */
[----:B------:R-:W5:Y:S04]  /*26130*/  LDL.LU R157, [R1+0x414] ;  /* 0x00041400019d7983 */ /* 0x000f680000300800 */
[----:B------:R-:W5:Y:S04]  /*26140*/  LDL.LU R158, [R1+0x418] ;  /* 0x00041800019e7983 */ /* 0x000f680000300800 */
[----:B------:R-:W5:Y:S04]  /*26150*/  LDL.LU R159, [R1+0x41c] ;  /* 0x00041c00019f7983 */ /* 0x000f680000300800 */
        /* <DEDUP_REMOVED lines=31> */
[----:B------:R-:W5:Y:S01]  /*26350*/  LDL.LU R15, [R1+0x40c] ;  /* 0x00040c00010f7983 */ /* 0x000f620000300800 */
[C---:B---3--:R-:W-:Y:S08]  /*26360*/  HMMA.1688.F32.TF32 R16, R56.reuse, R190, R128 ;  /* 0x000000be3810723c */ /* 0x048ff00000081080 */
[C---:B----4-:R-:W-:Y:S11]  /*26370*/  HMMA.1688.F32.TF32 R228, R56.reuse, R202, R92 ;  /* 0x000000ca38e4723c */ /* 0x050ff6000008105c */
[----:B------:R-:W-:Y:S11]  /*26380*/  @!UPT UIADD3 URZ, URZ, URZ, URZ ;  /* 0x0000003f3f3ff290 */ /* 0x000ff6000fffe03f */
[----:B------:R-:W-:Y:S01]  /*26390*/  @!UPT UIADD3 URZ, URZ, URZ, URZ ;  /* 0x0000003f3f3ff290 */ /* 0x000fe2000fffe03f */
[----:B------:R-:W-:Y:S04]  /*263a0*/  STL [R1+0x1f48], R228 ;  /* 0x001f48e401007387 */ /* 0x000fe80000100800 */
[----:B------:R-:W-:Y:S04]  /*263b0*/  STL [R1+0x1f44], R229 ;  /* 0x001f44e501007387 */ /* 0x000fe80000100800 */
[----:B------:R-:W-:Y:S04]  /*263c0*/  STL [R1+0x1f40], R230 ;  /* 0x001f40e601007387 */ /* 0x000fe80000100800 */
[----:B------:R-:W-:Y:S01]  /*263d0*/  STL [R1+0x1f3c], R231 ;  /* 0x001f3ce701007387 */ /* 0x000fe20000100800 */
[C---:B--2---:R-:W-:Y:S08]  /*263e0*/  HMMA.1688.F32.TF32 R232, R56.reuse, R198, R24 ;  /* 0x000000c638e8723c */ /* 0x044ff00000081018 */
[C---:B-----5:R-:W-:Y:S11]  /*263f0*/  HMMA.1688.F32.TF32 R240, R56.reuse, R154, R20 ;  /* 0x0000009a38f0723c */ /* 0x060ff60000081014 */
[----:B------:R-:W-:Y:S04]  /*26400*/  @!UPT UIADD3 URZ, URZ, URZ, URZ ;  /* 0x0000003f3f3ff290 */ /* 0x000fe8000fffe03f */
[----:B------:R-:W-:Y:S01]  /*26410*/  STL [R1+0x1f58], R232 ;  /* 0x001f58e801007387 */ /* 0x000fe20000100800 */
[C---:B------:R-:W-:Y:S08]  /*26420*/  HMMA.1688.F32.TF32 R20, R56.reuse, R150, R8 ;  /* 0x000000963814723c */ /* 0x040ff00000081008 */
[C---:B------:R-:W-:Y:S08]  /*26430*/  HMMA.1688.F32.TF32 R8, R56.reuse, R194, R64 ;  /* 0x000000c23808723c */ /* 0x040ff00000081040 */
[C---:B------:R-:W-:Y:S01]  /*26440*/  HMMA.1688.F32.TF32 R12, R56.reuse, R186, R12 ;  /* 0x000000ba380c723c */ /* 0x040fe2000008100c */
[----:B------:R-:W-:Y:S04]  /*26450*/  STL [R1+0x1f54], R233 ;  /* 0x001f54e901007387 */ /* 0x000fe80000100800 */
[----:B------:R-:W-:Y:S04]  /*26460*/  STL [R1+0x1f50], R234 ;  /* 0x001f50ea01007387 */ /* 0x000fe80000100800 */
[----:B------:R-:W-:Y:S04]  /*26470*/  STL [R1+0x1f4c], R235 ;  /* 0x001f4ceb01007387 */ /* 0x000fe80000100800 */
[----:B------:R-:W-:Y:S04]  /*26480*/  STL [R1+0x1f68], R240 ;  /* 0x001f68f001007387 */ /* 0x000fe80000100800 */
[----:B------:R-:W-:Y:S04]  /*26490*/  STL [R1+0x1f64], R241 ;  /* 0x001f64f101007387 */ /* 0x000fe80000100800 */
[----:B------:R-:W-:Y:S04]  /*264a0*/  STL [R1+0x1f60], R242 ;  /* 0x001f60f201007387 */ /* 0x000fe80000100800 */
[----:B------:R-:W-:Y:S04]  /*264b0*/  STL [R1+0x1f5c], R243 ;  /* 0x001f5cf301007387 */ /* 0x000fe80000100800 */
[----:B------:R-:W-:Y:S04]  /*264c0*/  STL.64 [R1+0xd0], R20 ;  /* 0x0000d01401007387 */ /* 0x000fe80000100a00 */
[----:B------:R-:W-:Y:S04]  /*264d0*/  STL.64 [R1+0xd8], R22 ;  /* 0x0000d81601007387 */ /* 0x000fe80000100a00 */
[----:B------:R-:W-:Y:S04]  /*264e0*/  STL.64 [R1+0x140], R8 ;  /* 0x0001400801007387 */ /* 0x000fe80000100a00 */
[----:B------:R2:W-:Y:S04]  /*264f0*/  STL.64 [R1+0x148], R10 ;  /* 0x0001480a01007387 */ /* 0x0005e80000100a00 */
[----:B------:R-:W-:Y:S04]  /*26500*/  STL.64 [R1+0x1a0], R16 ;  /* 0x0001a01001007387 */ /* 0x000fe80000100a00 */
[----:B------:R-:W-:Y:S04]  /*26510*/  STL.64 [R1+0x1a8], R18 ;  /* 0x0001a81201007387 */ /* 0x000fe80000100a00 */
[----:B------:R3:W-:Y:S01]  /*26520*/  STL.64 [R1+0x1b0], R12 ;  /* 0x0001b00c01007387 */ /* 0x0007e20000100a00 */
[----:B--2---:R-:W-:Y:S03]  /*26530*/  HMMA.1688.F32.TF32 R8, R56, R182, R248 ;  /* 0x000000b63808723c */ /* 0x004fe600000810f8 */
[----:B------:R2:W-:Y:S04]  /*26540*/  STL.64 [R1+0x1b8], R14 ;  /* 0x0001b80e01007387 */ /* 0x0005e80000100a00 */
[----:B------:R-:W4:Y:S04]  /*26550*/  LDL.LU R248, [R1+0x4c0] ;  /* 0x0004c00001f87983 */ /* 0x000f280000300800 */
[----:B------:R-:W4:Y:S04]  /*26560*/  LDL.LU R249, [R1+0x4c4] ;  /* 0x0004c40001f97983 */ /* 0x000f280000300800 */
[----:B------:R-:W4:Y:S04]  /*26570*/  LDL.LU R250, [R1+0x4c8] ;  /* 0x0004c80001fa7983 */ /* 0x000f280000300800 */
[----:B------:R-:W4:Y:S04]  /*26580*/  LDL.LU R251, [R1+0x4cc] ;  /* 0x0004cc0001fb7983 */ /* 0x000f280000300800 */
[----:B---3--:R-:W3:Y:S04]  /*26590*/  LDL.LU R12, [R1+0x4b0] ;  /* 0x0004b000010c7983 */ /* 0x008ee80000300800 */
[----:B------:R-:W3:Y:S04]  /*265a0*/  LDL.LU R13, [R1+0x4b4] ;  /* 0x0004b400010d7983 */ /* 0x000ee80000300800 */
[----:B--2---:R-:W3:Y:S04]  /*265b0*/  LDL.LU R14, [R1+0x4b8] ;  /* 0x0004b800010e7983 */ /* 0x004ee80000300800 */
[----:B------:R-:W3:Y:S04]  /*265c0*/  LDL.LU R15, [R1+0x4bc] ;  /* 0x0004bc00010f7983 */ /* 0x000ee80000300800 */
        /* <DEDUP_REMOVED lines=13> */
[----:B------:R-:W-:Y:S01]  /*266a0*/  IMAD.MOV.U32 R241, RZ, RZ, R9 ;  /* 0x000000fffff17224 */ /* 0x000fe200078e0009 */
[----:B------:R-:W1:Y:S01]  /*266b0*/  LDL.LU R8, [R1+0x560] ;  /* 0x0005600001087983 */ /* 0x000e620000300800 */
[----:B------:R-:W-:Y:S02]  /*266c0*/  IMAD.MOV.U32 R242, RZ, RZ, R10 ;  /* 0x000000fffff27224 */ /* 0x000fe400078e000a */
[----:B------:R-:W-:Y:S01]  /*266d0*/  IMAD.MOV.U32 R243, RZ, RZ, R11 ;  /* 0x000000fffff37224 */ /* 0x000fe200078e000b */
[----:B------:R-:W1:Y:S04]  /*266e0*/  LDL.LU R9, [R1+0x564] ;  /* 0x0005640001097983 */ /* 0x000e680000300800 */
[----:B------:R-:W1:Y:S04]  /*266f0*/  LDL.LU R10, [R1+0x568] ;  /* 0x00056800010a7983 */ /* 0x000e680000300800 */
[----:B------:R-:W1:Y:S04]  /*26700*/  LDL.LU R11, [R1+0x56c] ;  /* 0x00056c00010b7983 */ /* 0x000e680000300800 */
[----:B------:R-:W3:Y:S04]  /*26710*/  LDL.LU R132, [R1+0x440] ;  /* 0x0004400001847983 */ /* 0x000ee80000300800 */
[----:B------:R-:W3:Y:S04]  /*26720*/  LDL.LU R133, [R1+0x444] ;  /* 0x0004440001857983 */ /* 0x000ee80000300800 */
[----:B------:R-:W3:Y:S04]  /*26730*/  LDL.LU R134, [R1+0x448] ;  /* 0x0004480001867983 */ /* 0x000ee80000300800 */
[----:B------:R-:W3:Y:S01]  /*26740*/  LDL.LU R135, [R1+0x44c] ;  /* 0x00044c0001877983 */ /* 0x000ee20000300800 */
[C---:B------:R-:W-:Y:S03]  /*26750*/  HMMA.1688.F32.TF32 R136, R56.reuse, R38, R124 ;  /* 0x000000263888723c */ /* 0x040fe6000008107c */
        /* <DEDUP_REMOVED lines=8> */
[C---:B------:R-:W-:Y:S03]  /*267e0*/  HMMA.1688.F32.TF32 R144, R56.reuse, R30, R120 ;  /* 0x0000001e3890723c */ /* 0x040fe60000081078 */
        /* <DEDUP_REMOVED lines=12> */
[----:B------:R1:W-:Y:S04]  /*268b0*/  STL [R1+0x1f78], R243 ;  /* 0x001f78f301007387 */ /* 0x0003e80000100800 */
[----:B------:R1:W-:Y:S04]  /*268c0*/  STL [R1+0x1f74], R242 ;  /* 0x001f74f201007387 */ /* 0x0003e80000100800 */
[----:B------:R1:W-:Y:S04]  /*268d0*/  STL [R1+0x1f70], R241 ;  /* 0x001f70f101007387 */ /* 0x0003e80000100800 */
[----:B------:R1:W-:Y:S01]  /*268e0*/  STL [R1+0x1f6c], R240 ;  /* 0x001f6cf001007387 */ /* 0x0003e20000100800 */
[C---:B--2---:R-:W-:Y:S11]  /*268f0*/  HMMA.1688.F32.TF32 R16, R56.reuse, R178, R140 ;  /* 0x000000b23810723c */ /* 0x044ff6000008108c */
[----:B------:R-:W-:Y:S11]  /*26900*/  @!UPT UIADD3 URZ, URZ, URZ, URZ ;  /* 0x0000003f3f3ff290 */ /* 0x000ff6000fffe03f */
[----:B------:R-:W-:Y:S02]  /*26910*/  @!UPT UIADD3 URZ, URZ, URZ, URZ ;  /* 0x0000003f3f3ff290 */ /* 0x000fe4000fffe03f */
[----:B------:R-:W-:Y:S02]  /*26920*/  IMAD.MOV.U32 R228, RZ, RZ, R16 ;  /* 0x000000ffffe47224 */ /* 0x000fe400078e0010 */
[----:B------:R-:W-:Y:S02]  /*26930*/  IMAD.MOV.U32 R229, RZ, RZ, R17 ;  /* 0x000000ffffe57224 */ /* 0x000fe400078e0011 */
[----:B------:R-:W-:Y:S02]  /*26940*/  IMAD.MOV.U32 R230, RZ, RZ, R18 ;  /* 0x000000ffffe67224 */ /* 0x000fe400078e0012 */
[----:B------:R-:W-:Y:S02]  /*26950*/  IMAD.MOV.U32 R231, RZ, RZ, R19 ;  /* 0x000000ffffe77224 */ /* 0x000fe400078e0013 */
[C---:B---3--:R-:W-:Y:S11]  /*26960*/  HMMA.1688.F32.TF32 R16, R56.reuse, R174, R132 ;  /* 0x000000ae3810723c */ /* 0x048ff60000081084 */
[----:B------:R-:W-:Y:S11]  /*26970*/  @!UPT UIADD3 URZ, URZ, URZ, URZ ;  /* 0x0000003f3f3ff290 */ /* 0x000ff6000fffe03f */
[----:B------:R-:W-:Y:S02]  /*26980*/  @!UPT UIADD3 URZ, URZ, URZ, URZ ;  /* 0x0000003f3f3ff290 */ /* 0x000fe4000fffe03f */
[----:B------:R-:W-:Y:S02]  /*26990*/  IMAD.MOV.U32 R232, RZ, RZ, R16 ;  /* 0x000000ffffe87224 */ /* 0x000fe400078e0010 */
[----:B------:R-:W-:Y:S02]  /*269a0*/  IMAD.MOV.U32 R233, RZ, RZ, R17 ;  /* 0x000000ffffe97224 */ /* 0x000fe400078e0011 */
[----:B------:R-:W-:Y:S02]  /*269b0*/  IMAD.MOV.U32 R234, RZ, RZ, R18 ;  /* 0x000000ffffea7224 */ /* 0x000fe400078e0012 */
[----:B------:R-:W-:Y:S02]  /*269c0*/  IMAD.MOV.U32 R235, RZ, RZ, R19 ;  /* 0x000000ffffeb7224 */ /* 0x000fe400078e0013 */
[----:B----4-:R-:W-:Y:S08]  /*269d0*/  HMMA.1688.F32.TF32 R16, R56, R170, R124 ;  /* 0x000000aa3810723c */ /* 0x010ff0000008107c */
[C---:B-1----:R-:W-:Y:S08]  /*269e0*/  HMMA.1688.F32.TF32 R204, R60.reuse, R6, R8 ;  /* 0x000000063ccc723c */ /* 0x042ff00000081008 */
[----:B-----5:R-:W-:Y:S08]  /*269f0*/  HMMA.1688.F32.TF32 R8, R60, R202, R64 ;  /* 0x000000ca3c08723c */ /* 0x020ff00000081040 */
[----:B------:R-:W-:-:S02]  /*26a00*/  IMAD.MOV.U32 R243, RZ, RZ, R16 ;  /* 0x000000fffff37224 */ /* 0x000fc400078e0010 */
[----:B------:R-:W-:Y:S02]  /*26a10*/  IMAD.MOV.U32 R242, RZ, RZ, R17 ;  /* 0x000000fffff27224 */ /* 0x000fe400078e0011 */
[----:B------:R-:W-:Y:S02]  /*26a20*/  IMAD.MOV.U32 R241, RZ, RZ, R18 ;  /* 0x000000fffff17224 */ /* 0x000fe400078e0012 */
[----:B------:R-:W-:Y:S02]  /*26a30*/  IMAD.MOV.U32 R240, RZ, RZ, R19 ;  /* 0x000000fffff07224 */ /* 0x000fe400078e0013 */
[----:B------:R-:W-:Y:S01]  /*26a40*/  HMMA.1688.F32.TF32 R16, R56, R166, R120 ;  /* 0x000000a63810723c */ /* 0x000fe20000081078 */
[----:B------:R1:W-:Y:S04]  /*26a50*/  STL [R1+0x1f88], R231 ;  /* 0x001f88e701007387 */ /* 0x0003e80000100800 */
[----:B------:R2:W-:Y:S04]  /*26a60*/  STL [R1+0x1f84], R230 ;  /* 0x001f84e601007387 */ /* 0x0005e80000100800 */
[----:B------:R3:W-:Y:S04]  /*26a70*/  STL [R1+0x1f80], R229 ;  /* 0x001f80e501007387 */ /* 0x0007e80000100800 */
[----:B------:R4:W-:Y:S01]  /*26a80*/  STL [R1+0x1f7c], R228 ;  /* 0x001f7ce401007387 */ /* 0x0009e20000100800 */
[----:B------:R-:W-:Y:S03]  /*26a90*/  HMMA.1688.F32.TF32 R12, R60, R154, R12 ;  /* 0x0000009a3c0c723c */ /* 0x000fe6000008100c */
[----:B------:R-:W-:Y:S07]  /*26aa0*/  STL.64 [R1+0x370], R8 ;  /* 0x0003700801007387 */ /* 0x000fee0000100a00 */
[----:B-1----:R-:W-:-:S02]  /*26ab0*/  IMAD.MOV.U32 R231, RZ, RZ, R16 ;  /* 0x000000ffffe77224 */ /* 0x002fc400078e0010 */
[----:B--2---:R-:W-:Y:S02]  /*26ac0*/  IMAD.MOV.U32 R230, RZ, RZ, R17 ;  /* 0x000000ffffe67224 */ /* 0x004fe400078e0011 */
[----:B---3--:R-:W-:Y:S02]  /*26ad0*/  IMAD.MOV.U32 R229, RZ, RZ, R18 ;  /* 0x000000ffffe57224 */ /* 0x008fe400078e0012 */
[----:B----4-:R-:W-:Y:S02]  /*26ae0*/  IMAD.MOV.U32 R228, RZ, RZ, R19 ;  /* 0x000000ffffe47224 */ /* 0x010fe400078e0013 */
[C---:B------:R-:W-:Y:S01]  /*26af0*/  HMMA.1688.F32.TF32 R16, R60.reuse, R198, R128 ;  /* 0x000000c63c10723c */ /* 0x040fe20000081080 */
[----:B------:R1:W-:Y:S07]  /*26b00*/  STL.64 [R1+0x378], R10 ;  /* 0x0003780a01007387 */ /* 0x0003ee0000100a00 */
[----:B-1----:R-:W-:Y:S01]  /*26b10*/  HMMA.1688.F32.TF32 R8, R60, R150, R248 ;  /* 0x000000963c08723c */ /* 0x002fe200000810f8 */
[----:B------:R-:W-:Y:S11]  /*26b20*/  IMAD.MOV.U32 R64, RZ, RZ, R29 ;  /* 0x000000ffff407224 */ /* 0x000ff600078e001d */
[----:B------:R-:W-:Y:S03]  /*26b30*/  @!UPT UIADD3 URZ, URZ, URZ, URZ ;  /* 0x0000003f3f3ff290 */ /* 0x000fe6000fffe03f */
[----:B------:R-:W-:Y:S04]  /*26b40*/  STL.64 [R1+0x380], R16 ;  /* 0x0003801001007387 */ /* 0x000fe80000100a00 */
[----:B------:R-:W-:Y:S04]  /*26b50*/  STL.64 [R1+0x388], R18 ;  /* 0x0003881201007387 */ /* 0x000fe80000100a00 */
[----:B------:R-:W2:Y:S04]  /*26b60*/  LDL.LU R128, [R1+0x100] ;  /* 0x0001000001807983 */ /* 0x000ea80000300800 */
[----:B------:R-:W-:Y:S04]  /*26b70*/  STL.64 [R1+0x390], R12 ;  /* 0x0003900c01007387 */ /* 0x000fe80000100a00 */
[----:B------:R-:W-:Y:S04]  /*26b80*/  STL.64 [R1+0x398], R14 ;  /* 0x0003980e01007387 */ /* 0x000fe80000100a00 */
[----:B------:R1:W-:Y:S04]  /*26b90*/  STL.64 [R1+0x3b0], R8 ;  /* 0x0003b00801007387 */ /* 0x0003e80000100a00 */
[----:B------:R3:W-:Y:S01]  /*26ba0*/  STL.64 [R1+0x3b8], R10 ;  /* 0x0003b80a01007387 */ /* 0x0007e20000100a00 */
[----:B------:R-:W-:-:S03]  /*26bb0*/  IMAD.MOV.U32 R65, RZ, RZ, R28 ;  /* 0x000000ffff417224 */ /* 0x000fc600078e001c */
[----:B------:R-:W2:Y:S01]  /*26bc0*/  LDL.LU R129, [R1+0x104] ;  /* 0x0001040001817983 */ /* 0x000ea20000300800 */
[----:B------:R-:W-:-:S03]  /*26bd0*/  IMAD.MOV.U32 R66, RZ, RZ, R5 ;  /* 0x000000ffff427224 */ /* 0x000fc600078e0005 */
[----:B------:R-:W2:Y:S01]  /*26be0*/  LDL.LU R130, [R1+0x108] ;  /* 0x0001080001827983 */ /* 0x000ea20000300800 */
[----:B------:R-:W-:-:S03]  /*26bf0*/  IMAD.MOV.U32 R67, RZ, RZ, R4 ;  /* 0x000000ffff437224 */ /* 0x000fc600078e0004 */
[----:B------:R-:W2:Y:S04]  /*26c00*/  LDL.LU R131, [R1+0x10c] ;  /* 0x00010c0001837983 */ /* 0x000ea80000300800 */
[----:B------:R-:W4:Y:S04]  /*26c10*/  LDL.LU R29, [R1+0x2114] ;  /* 0x00211400011d7983 */ /* 0x000f280000300800 */
[----:B------:R-:W5:Y:S04]  /*26c20*/  LDL.LU R28, [R1+0x2110] ;  /* 0x00211000011c7983 */ /* 0x000f680000300800 */
[----:B------:R-:W2:Y:S04]  /*26c30*/  LDL.LU R5, [R1+0x210c] ;  /* 0x00210c0001057983 */ /* 0x000ea80000300800 */
[----:B------:R-:W3:Y:S04]  /*26c40*/  LDL.LU R4, [R1+0x2108] ;  /* 0x0021080001047983 */ /* 0x000ee80000300800 */
[----:B------:R-:W3:Y:S04]  /*26c50*/  LDL.LU R120, [R1+0x190] ;  /* 0x0001900001787983 */ /* 0x000ee80000300800 */
[----:B------:R-:W3:Y:S04]  /*26c60*/  LDL.LU R121, [R1+0x194] ;  /* 0x0001940001797983 */ /* 0x000ee80000300800 */
[----:B------:R-:W3:Y:S04]  /*26c70*/  LDL.LU R122, [R1+0x198] ;  /* 0x00019800017a7983 */ /* 0x000ee80000300800 */
[----:B------:R-:W3:Y:S01]  /*26c80*/  LDL.LU R123, [R1+0x19c] ;  /* 0x00019c00017b7983 */ /* 0x000ee20000300800 */
[C---:B------:R-:W-:Y:S03]  /*26c90*/  HMMA.1688.F32.TF32 R160, R56.reuse, R34, R160 ;  /* 0x0000002238a0723c */ /* 0x040fe600000810a0 */
[----:B------:R-:W3:Y:S04]  /*26ca0*/  LDL.LU R236, [R1+0x1f0] ;  /* 0x0001f00001ec7983 */ /* 0x000ee80000300800 */
[----:B------:R-:W3:Y:S01]  /*26cb0*/  LDL.LU R237, [R1+0x1f4] ;  /* 0x0001f40001ed7983 */ /* 0x000ee20000300800 */
[----:B------:R-:W-:Y:S03]  /*26cc0*/  HMMA.1688.F32.TF32 R156, R56, R6, R156 ;  /* 0x00000006389c723c */ /* 0x000fe6000008109c */
[----:B------:R-:W3:Y:S04]  /*26cd0*/  LDL.LU R238, [R1+0x1f8] ;  /* 0x0001f80001ee7983 */ /* 0x000ee80000300800 */
[----:B------:R-:W3:Y:S04]  /*26ce0*/  LDL.LU R239, [R1+0x1fc] ;  /* 0x0001fc0001ef7983 */ /* 0x000ee80000300800 */
[----:B------:R-:W3:Y:S04]  /*26cf0*/  LDL.LU R56, [R1+0x310] ;  /* 0x0003100001387983 */ /* 0x000ee80000300800 */
[----:B------:R-:W3:Y:S04]  /*26d00*/  LDL.LU R57, [R1+0x314] ;  /* 0x0003140001397983 */ /* 0x000ee80000300800 */
[----:B------:R-:W3:Y:S04]  /*26d10*/  LDL.LU R58, [R1+0x318] ;  /* 0x00031800013a7983 */ /* 0x000ee80000300800 */
[----:B------:R-:W3:Y:S01]  /*26d20*/  LDL.LU R59, [R1+0x31c] ;  /* 0x00031c00013b7983 */ /* 0x000ee20000300800 */
[C---:B------:R-:W-:Y:S08]  /*26d30*/  HMMA.1688.F32.TF32 R224, R60.reuse, R30, R20 ;  /* 0x0000001e3ce0723c */ /* 0x040ff00000081014 */
[C---:B------:R-:W-:Y:S08]  /*26d40*/  HMMA.1688.F32.TF32 R132, R60.reuse, R38, R92 ;  /* 0x000000263c84723c */ /* 0x040ff0000008105c */
[----:B------:R-:W-:Y:S01]  /*26d50*/  HMMA.1688.F32.TF32 R124, R60, R34, R24 ;  /* 0x000000223c7c723c */ /* 0x000fe20000081018 */
[----:B----4-:R-:W-:-:S02]  /*26d60*/  IMAD.MOV.U32 R143, RZ, RZ, R29 ;  /* 0x000000ffff8f7224 */ /* 0x010fc400078e001d */
[----:B-----5:R-:W-:Y:S02]  /*26d70*/  IMAD.MOV.U32 R142, RZ, RZ, R28 ;  /* 0x000000ffff8e7224 */ /* 0x020fe400078e001c */
[----:B--2---:R-:W-:Y:S02]  /*26d80*/  IMAD.MOV.U32 R141, RZ, RZ, R5 ;  /* 0x000000ffff8d7224 */ /* 0x004fe400078e0005 */
[----:B---3--:R-:W-:Y:S02]  /*26d90*/  IMAD.MOV.U32 R140, RZ, RZ, R4 ;  /* 0x000000ffff8c7224 */ /* 0x008fe400078e0004 */
[----:B------:R-:W2:Y:S04]  /*26da0*/  LDL.LU R4, [R1+0x2104] ;  /* 0x0021040001047983 */ /* 0x000ea80000300800 */
[----:B------:R-:W3:Y:S04]  /*26db0*/  LDL.LU R5, [R1+0x2100] ;  /* 0x0021000001057983 */ /* 0x000ee80000300800 */
[----:B------:R-:W4:Y:S04]  /*26dc0*/  LDL.LU R28, [R1+0x20fc] ;  /* 0x0020fc00011c7983 */ /* 0x000f280000300800 */
[----:B------:R-:W5:Y:S04]  /*26dd0*/  LDL.LU R29, [R1+0x20f8] ;  /* 0x0020f800011d7983 */ /* 0x000f680000300800 */
[----:B------:R-:W2:Y:S04]  /*26de0*/  LDL.LU R20, [R1+0x340] ;  /* 0x0003400001147983 */ /* 0x000ea80000300800 */
[----:B------:R-:W2:Y:S04]  /*26df0*/  LDL.LU R21, [R1+0x344] ;  /* 0x0003440001157983 */ /* 0x000ea80000300800 */
[----:B------:R-:W2:Y:S04]  /*26e00*/  LDL.LU R22, [R1+0x348] ;  /* 0x0003480001167983 */ /* 0x000ea80000300800 */
[----:B------:R-:W2:Y:S04]  /*26e10*/  LDL.LU R23, [R1+0x34c] ;  /* 0x00034c0001177983 */ /* 0x000ea80000300800 */
        /* <DEDUP_REMOVED lines=16> */
[----:B------:R-:W4:Y:S04]  /*26f20*/  LDL.LU R208, [R1+0x530] ;  /* 0x0005300001d07983 */ /* 0x000f280000300800 */
[----:B------:R-:W4:Y:S04]  /*26f30*/  LDL.LU R209, [R1+0x534] ;  /* 0x0005340001d17983 */ /* 0x000f280000300800 */
[----:B------:R-:W4:Y:S04]  /*26f40*/  LDL.LU R210, [R1+0x538] ;  /* 0x0005380001d27983 */ /* 0x000f280000300800 */
        /* <DEDUP_REMOVED lines=41> */
[----:B------:R-:W-:-:S02]  /*271e0*/  IMAD.MOV.U32 R12, RZ, RZ, R37 ;  /* 0x000000ffff0c7224 */ /* 0x000fc400078e0025 */
[----:B------:R-:W-:Y:S02]  /*271f0*/  IMAD.MOV.U32 R13, RZ, RZ, R36 ;  /* 0x000000ffff0d7224 */ /* 0x000fe400078e0024 */
[----:B------:R-:W-:Y:S02]  /*27200*/  IMAD.MOV.U32 R14, RZ, RZ, R33 ;  /* 0x000000ffff0e7224 */ /* 0x000fe400078e0021 */
[----:B------:R-:W-:Y:S01]  /*27210*/  IMAD.MOV.U32 R15, RZ, RZ, R32 ;  /* 0x000000ffff0f7224 */ /* 0x000fe200078e0020 */
[----:B--2---:R-:W-:Y:S08]  /*27220*/  HMMA.1688.F32.TF32 R20, R52, R154, R20 ;  /* 0x0000009a3414723c */ /* 0x004ff00000081014 */
[C---:B---3--:R-:W-:Y:S08]  /*27230*/  HMMA.1688.F32.TF32 R220, R60.reuse, R174, R220 ;  /* 0x000000ae3cdc723c */ /* 0x048ff000000810dc */
[C---:B----4-:R-:W-:Y:S08]  /*27240*/  HMMA.1688.F32.TF32 R208, R60.reuse, R178, R208 ;  /* 0x000000b23cd0723c */ /* 0x050ff000000810d0 */
[C---:B-----5:R-:W-:Y:S08]  /*27250*/  HMMA.1688.F32.TF32 R212, R60.reuse, R182, R212 ;  /* 0x000000b63cd4723c */ /* 0x060ff000000810d4 */
[C---:B------:R-:W-:Y:S08]  /*27260*/  HMMA.1688.F32.TF32 R112, R60.reuse, R190, R112 ;  /* 0x000000be3c70723c */ /* 0x040ff00000081070 */
[C---:B------:R-:W-:Y:S08]  /*27270*/  HMMA.1688.F32.TF32 R108, R60.reuse, R194, R108 ;  /* 0x000000c23c6c723c */ /* 0x040ff0000008106c */
[C---:B------:R-:W-:Y:S11]  /*27280*/  HMMA.1688.F32.TF32 R116, R60.reuse, R186, R116 ;  /* 0x000000ba3c74723c */ /* 0x040ff60000081074 */
[----:B------:R-:W-:Y:S04]  /*27290*/  @!UPT UIADD3 URZ, URZ, URZ, URZ ;  /* 0x0000003f3f3ff290 */ /* 0x000fe8000fffe03f */
[----:B------:R-:W-:Y:S04]  /*272a0*/  STL.64 [R1+0x3d0], R108 ;  /* 0x0003d06c01007387 */ /* 0x000fe80000100a00 */
[----:B------:R1:W-:Y:S01]  /*272b0*/  STL.64 [R1+0x3d8], R110 ;  /* 0x0003d86e01007387 */ /* 0x0003e20000100a00 */
[C---:B------:R-:W-:Y:S03]  /*272c0*/  HMMA.1688.F32.TF32 R216, R60.reuse, R170, R216 ;  /* 0x000000aa3cd8723c */ /* 0x040fe600000810d8 */
[----:B-1----:R-:W2:Y:S04]  /*272d0*/  LDL.LU.64 R110, [R1+0x20f0] ;  /* 0x0020f000016e7983 */ /* 0x002ea80000300a00 */
[----:B------:R-:W2:Y:S01]  /*272e0*/  LDL.LU.64 R108, [R1+0x20e8] ;  /* 0x0020e800016c7983 */ /* 0x000ea20000300a00 */
[----:B------:R-:W-:Y:S03]  /*272f0*/  HMMA.1688.F32.TF32 R60, R60, R166, R48 ;  /* 0x000000a63c3c723c */ /* 0x000fe60000081030 */
[----:B------:R-:W-:Y:S04]  /*27300*/  STL.64 [R1+0x3f0], R112 ;  /* 0x0003f07001007387 */ /* 0x000fe80000100a00 */
[----:B------:R1:W-:Y:S04]  /*27310*/  STL.64 [R1+0x3f8], R114 ;  /* 0x0003f87201007387 */ /* 0x0003e80000100a00 */
[----:B-1----:R-:W3:Y:S04]  /*27320*/  LDL.LU.64 R114, [R1+0x20e0] ;  /* 0x0020e00001727983 */ /* 0x002ee80000300a00 */
[----:B------:R-:W3:Y:S04]  /*27330*/  LDL.LU.64 R112, [R1+0x20d8] ;  /* 0x0020d80001707983 */ /* 0x000ee80000300a00 */
[----:B------:R-:W-:Y:S04]  /*27340*/  STL.64 [R1+0x400], R116 ;  /* 0x0004007401007387 */ /* 0x000fe80000100a00 */
[----:B------:R1:W-:Y:S01]  /*27350*/  STL.64 [R1+0x408], R118 ;  /* 0x0004087601007387 */ /* 0x0003e20000100a00 */
[C---:B------:R-:W-:Y:S03]  /*27360*/  HMMA.1688.F32.TF32 R92, R52.reuse, R202, R92 ;  /* 0x000000ca345c723c */ /* 0x040fe6000008105c */
[----:B-1----:R-:W4:Y:S04]  /*27370*/  LDL.LU.64 R118, [R1+0x20d0] ;  /* 0x0020d00001767983 */ /* 0x002f280000300a00 */
[----:B------:R-:W4:Y:S04]  /*27380*/  LDL.LU.64 R116, [R1+0x20c8] ;  /* 0x0020c80001747983 */ /* 0x000f280000300a00 */
[----:B------:R-:W-:Y:S04]  /*27390*/  STL.64 [R1+0x410], R212 ;  /* 0x000410d401007387 */ /* 0x000fe80000100a00 */
[----:B------:R1:W-:Y:S01]  /*273a0*/  STL.64 [R1+0x418], R214 ;  /* 0x000418d601007387 */ /* 0x0003e20000100a00 */
[----:B------:R-:W-:Y:S01]  /*273b0*/  HMMA.1688.F32.TF32 R24, R52, R198, R24 ;  /* 0x000000c63418723c */ /* 0x000fe20000081018 */
[----:B------:R-:W-:-:S02]  /*273c0*/  IMAD.MOV.U32 R196, RZ, RZ, R222 ;  /* 0x000000ffffc47224 */ /* 0x000fc400078e00de */
[----:B------:R-:W-:Y:S01]  /*273d0*/  IMAD.MOV.U32 R197, RZ, RZ, R221 ;  /* 0x000000ffffc57224 */ /* 0x000fe200078e00dd */
[----:B-1----:R-:W5:Y:S04]  /*273e0*/  LDL.LU.64 R214, [R1+0x20c0] ;  /* 0x0020c00001d67983 */ /* 0x002f680000300a00 */
[----:B------:R-:W5:Y:S04]  /*273f0*/  LDL.LU.64 R212, [R1+0x20b8] ;  /* 0x0020b80001d47983 */ /* 0x000f680000300a00 */
[----:B------:R-:W-:Y:S04]  /*27400*/  STL.64 [R1+0x420], R208 ;  /* 0x000420d001007387 */ /* 0x000fe80000100a00 */
[----:B------:R1:W-:Y:S01]  /*27410*/  STL.64 [R1+0x428], R210 ;  /* 0x000428d201007387 */ /* 0x0003e20000100a00 */
[C---:B------:R-:W-:Y:S03]  /*27420*/  HMMA.1688.F32.TF32 R248, R52.reuse, R150, R248 ;  /* 0x0000009634f8723c */ /* 0x040fe600000810f8 */
[----:B-1----:R-:W2:Y:S04]  /*27430*/  LDL.LU.64 R210, [R1+0x20b0] ;  /* 0x0020b00001d27983 */ /* 0x002ea80000300a00 */
[----:B------:R-:W2:Y:S04]  /*27440*/  LDL.LU.64 R208, [R1+0x20a8] ;  /* 0x0020a80001d07983 */ /* 0x000ea80000300a00 */
[----:B------:R-:W-:Y:S04]  /*27450*/  STL [R1+0x430], R220 ;  /* 0x000430dc01007387 */ /* 0x000fe80000100800 */
[----:B------:R1:W-:Y:S01]  /*27460*/  STL [R1+0x43c], R223 ;  /* 0x00043cdf01007387 */ /* 0x0003e20000100800 */
[C---:B------:R-:W-:Y:S03]  /*27470*/  HMMA.1688.F32.TF32 R36, R52.reuse, R38, R44 ;  /* 0x000000263424723c */ /* 0x040fe6000008102c */
[----:B-1----:R-:W2:Y:S04]  /*27480*/  LDL.LU.64 R222, [R1+0x20a0] ;  /* 0x0020a00001de7983 */ /* 0x002ea80000300a00 */
[----:B------:R-:W2:Y:S04]  /*27490*/  LDL.LU.64 R220, [R1+0x2098] ;  /* 0x0020980001dc7983 */ /* 0x000ea80000300a00 */
[----:B------:R-:W-:Y:S04]  /*274a0*/  STL.64 [R1+0x450], R216 ;  /* 0x000450d801007387 */ /* 0x000fe80000100a00 */
[----:B------:R1:W-:Y:S01]  /*274b0*/  STL.64 [R1+0x458], R218 ;  /* 0x000458da01007387 */ /* 0x0003e20000100a00 */
[----:B------:R-:W-:Y:S03]  /*274c0*/  HMMA.1688.F32.TF32 R32, R52, R34, R40 ;  /* 0x000000223420723c */ /* 0x000fe60000081028 */
[----:B-1----:R-:W2:Y:S04]  /*274d0*/  LDL.LU.64 R218, [R1+0x2090] ;  /* 0x0020900001da7983 */ /* 0x002ea80000300a00 */
[----:B------:R-:W2:Y:S04]  /*274e0*/  LDL.LU.64 R216, [R1+0x2088] ;  /* 0x0020880001d87983 */ /* 0x000ea80000300a00 */
[----:B------:R-:W2:Y:S04]  /*274f0*/  LDL.LU.64 R50, [R1+0x2080] ;  /* 0x0020800001327983 */ /* 0x000ea80000300a00 */
[----:B------:R-:W2:Y:S04]  /*27500*/  LDL.LU.64 R48, [R1+0x2078] ;  /* 0x0020780001307983 */ /* 0x000ea80000300a00 */
[----:B------:R1:W-:Y:S04]  /*27510*/  STL.64 [R1+0x440], R60 ;  /* 0x0004403c01007387 */ /* 0x0003e80000100a00 */
[----:B------:R1:W-:Y:S04]  /*27520*/  STL.64 [R1+0x448], R62 ;  /* 0x0004483e01007387 */ /* 0x0003e80000100a00 */
[----:B------:R-:W2:Y:S04]  /*27530*/  LDL.LU.64 R46, [R1+0x2070] ;  /* 0x00207000012e7983 */ /* 0x000ea80000300a00 */
[----:B------:R-:W2:Y:S01]  /*27540*/  LDL.LU.64 R44, [R1+0x2068] ;  /* 0x00206800012c7983 */ /* 0x000ea20000300a00 */
[----:B-1----:R-:W-:-:S02]  /*27550*/  IMAD.MOV.U32 R60, RZ, RZ, R29 ;  /* 0x000000ffff3c7224 */ /* 0x002fc400078e001d */
[----:B------:R-:W-:Y:S01]  /*27560*/  IMAD.MOV.U32 R61, RZ, RZ, R28 ;  /* 0x000000ffff3d7224 */ /* 0x000fe200078e001c */
[----:B------:R-:W2:Y:S01]  /*27570*/  LDL.LU.64 R42, [R1+0x2060] ;  /* 0x00206000012a7983 */ /* 0x000ea20000300a00 */
[----:B------:R-:W-:Y:S01]  /*27580*/  HMMA.1688.F32.TF32 R28, R52, R30, R16 ;  /* 0x0000001e341c723c */ /* 0x000fe20000081010 */
[----:B------:R-:W-:Y:S02]  /*27590*/  IMAD.MOV.U32 R62, RZ, RZ, R5 ;  /* 0x000000ffff3e7224 */ /* 0x000fe400078e0005 */
[----:B------:R-:W2:Y:S01]  /*275a0*/  LDL.LU.64 R40, [R1+0x2058] ;  /* 0x0020580001287983 */ /* 0x000ea20000300a00 */
[----:B------:R-:W-:-:S03]  /*275b0*/  IMAD.MOV.U32 R63, RZ, RZ, R4 ;  /* 0x000000ffff3f7224 */ /* 0x000fc600078e0004 */
[----:B------:R-:W2:Y:S01]  /*275c0*/  LDL.LU.64 R18, [R1+0x2050] ;  /* 0x0020500001127983 */ /* 0x000ea20000300a00 */
[----:B------:R-:W-:Y:S01]  /*275d0*/  HMMA.1688.F32.TF32 R4, R52, R6, R8 ;  /* 0x000000063404723c */ /* 0x000fe20000081008 */
[----:B------:R-:W-:Y:S02]  /*275e0*/  IMAD.MOV.U32 R203, RZ, RZ, R94 ;  /* 0x000000ffffcb7224 */ /* 0x000fe400078e005e */
[----:B------:R-:W2:Y:S01]  /*275f0*/  LDL.LU.64 R16, [R1+0x2048] ;  /* 0x0020480001107983 */ /* 0x000ea20000300a00 */
[----:B------:R-:W-:Y:S02]  /*27600*/  IMAD.MOV.U32 R202, RZ, RZ, R95 ;  /* 0x000000ffffca7224 */ /* 0x000fe400078e005f */
[----:B------:R-:W-:Y:S01]  /*27610*/  IMAD.MOV.U32 R201, RZ, RZ, R92 ;  /* 0x000000ffffc97224 */ /* 0x000fe200078e005c */
[----:B------:R-:W2:Y:S01]  /*27620*/  LDL R8, [R1+0x13cc] ;  /* 0x0013cc0001087983 */ /* 0x000ea20000100800 */
[----:B------:R-:W-:-:S03]  /*27630*/  IMAD.MOV.U32 R200, RZ, RZ, R93 ;  /* 0x000000ffffc87224 */ /* 0x000fc600078e005d */
[----:B------:R-:W3:Y:S04]  /*27640*/  LDL.LU.64 R94, [R1+0x2040] ;  /* 0x00204000015e7983 */ /* 0x000ee80000300a00 */
[----:B------:R-:W3:Y:S04]  /*27650*/  LDL.LU.64 R92, [R1+0x2038] ;  /* 0x00203800015c7983 */ /* 0x000ee80000300a00 */
[----:B------:R-:W-:Y:S04]  /*27660*/  STL.64 [R1+0x480], R24 ;  /* 0x0004801801007387 */ /* 0x000fe80000100a00 */
[----:B------:R1:W-:Y:S04]  /*27670*/  STL.64 [R1+0x488], R26 ;  /* 0x0004881a01007387 */ /* 0x0003e80000100a00 */
[----:B-1----:R-:W3:Y:S04]  /*27680*/  LDL.LU.64 R26, [R1+0x2030] ;  /* 0x00203000011a7983 */ /* 0x002ee80000300a00 */
[----:B------:R-:W3:Y:S04]  /*27690*/  LDL.LU.64 R24, [R1+0x2028] ;  /* 0x0020280001187983 */ /* 0x000ee80000300a00 */
[----:B------:R-:W-:Y:S04]  /*276a0*/  STL.64 [R1+0x470], R20 ;  /* 0x0004701401007387 */ /* 0x000fe80000100a00 */
[----:B------:R1:W-:Y:S04]  /*276b0*/  STL.64 [R1+0x478], R22 ;  /* 0x0004781601007387 */ /* 0x0003e80000100a00 */
[----:B-1----:R-:W3:Y:S04]  /*276c0*/  LDL.LU.64 R22, [R1+0x2020] ;  /* 0x0020200001167983 */ /* 0x002ee80000300a00 */
[----:B------:R-:W3:Y:S04]  /*276d0*/  LDL.LU.64 R20, [R1+0x2018] ;  /* 0x0020180001147983 */ /* 0x000ee80000300a00 */
[----:B------:R-:W-:Y:S04]  /*276e0*/  STL.64 [R1+0x460], R248 ;  /* 0x000460f801007387 */ /* 0x000fe80000100a00 */
[----:B------:R1:W-:Y:S01]  /*276f0*/  STL.64 [R1+0x468], R250 ;  /* 0x000468fa01007387 */ /* 0x0003e20000100a00 */
[C---:B------:R-:W-:Y:S03]  /*27700*/  HMMA.1688.F32.TF32 R60, R52.reuse, R194, R60 ;  /* 0x000000c2343c723c */ /* 0x040fe6000008103c */
[----:B------:R-:W-:Y:S05]  /*27710*/  LDS R251, [R252+0x42800] ;  /* 0x04280000fcfb7984 */ /* 0x000fea0000000800 */
[C---:B------:R-:W-:Y:S08]  /*27720*/  HMMA.1688.F32.TF32 R56, R52.reuse, R190, R56 ;  /* 0x000000be3438723c */ /* 0x040ff00000081038 */
[C---:B------:R-:W-:Y:S01]  /*27730*/  HMMA.1688.F32.TF32 R120, R52.reuse, R178, R120 ;  /* 0x000000b23478723c */ /* 0x040fe20000081078 */
[----:B-1----:R-:W3:Y:S04]  /*27740*/  LDL.LU R250, [R1+0x2010] ;  /* 0x0020100001fa7983 */ /* 0x002ee80000300800 */
[----:B------:R-:W4:Y:S04]  /*27750*/  LDL.LU.64 R248, [R1+0x2008] ;  /* 0x0020080001f87983 */ /* 0x000f280000300a00 */
[----:B------:R-:W-:Y:S04]  /*27760*/  STL.64 [R1+0x350], R60 ;  /* 0x0003503c01007387 */ /* 0x000fe80000100a00 */
[----:B------:R1:W-:Y:S04]  /*27770*/  STL.64 [R1+0x358], R62 ;  /* 0x0003583e01007387 */ /* 0x0003e80000100a00 */
[----:B------:R-:W-:Y:S04]  /*27780*/  STL.64 [R1+0x340], R56 ;  /* 0x0003403801007387 */ /* 0x000fe80000100a00 */
[----:B------:R1:W-:Y:S02]  /*27790*/  STL.64 [R1+0x348], R58 ;  /* 0x0003483a01007387 */ /* 0x0003e40000100a00 */
[----:B-1----:R-:W-:Y:S01]  /*277a0*/  HMMA.1688.F32.TF32 R60, R52, R186, R236 ;  /* 0x000000ba343c723c */ /* 0x002fe200000810ec */
[----:B------:R-:W-:Y:S01]  /*277b0*/  IMAD.MOV.U32 R9, RZ, RZ, R192 ;  /* 0x000000ffff097224 */ /* 0x000fe200078e00c0 */
[----:B------:R-:W-:Y:S01]  /*277c0*/  LDS R190, [R245+0x42900] ;  /* 0x04290000f5be7984 */ /* 0x000fe20000000800 */
[----:B------:R-:W-:-:S02]  /*277d0*/  IMAD.MOV.U32 R10, RZ, RZ, R189 ;  /* 0x000000ffff0a7224 */ /* 0x000fc400078e00bd */
[----:B------:R-:W-:Y:S01]  /*277e0*/  IMAD.MOV.U32 R11, RZ, RZ, R188 ;  /* 0x000000ffff0b7224 */ /* 0x000fe200078e00bc */
[----:B------:R-:W-:Y:S02]  /*277f0*/  LDS R189, [R252+0x42100] ;  /* 0x04210000fcbd7984 */ /* 0x000fe40000000800 */
[C---:B------:R-:W-:Y:S02]  /*27800*/  HMMA.1688.F32.TF32 R56, R52.reuse, R182, R140 ;  /* 0x000000b63438723c */ /* 0x040fe4000008108c */
[----:B------:R-:W-:Y:S04]  /*27810*/  LDS R188, [R245+0x42100] ;  /* 0x04210000f5bc7984 */ /* 0x000fe80000000800 */
[----:B------:R-:W-:Y:S04]  /*27820*/  LDS R191, [R252+0x42900] ;  /* 0x04290000fcbf7984 */ /* 0x000fe80000000800 */
[----:B------:R-:W-:Y:S04]  /*27830*/  LDS R236, [R245+0x42180] ;  /* 0x04218000f5ec7984 */ /* 0x000fe80000000800 */
[----:B------:R-:W-:Y:S04]  /*27840*/  LDS R238, [R245+0x42980] ;  /* 0x04298000f5ee7984 */ /* 0x000fe80000000800 */
[----:B------:R-:W-:Y:S04]  /*27850*/  STL.64 [R1+0x320], R60 ;  /* 0x0003203c01007387 */ /* 0x000fe80000100a00 */
[----:B------:R1:W-:Y:S04]  /*27860*/  STL.64 [R1+0x328], R62 ;  /* 0x0003283e01007387 */ /* 0x0003e80000100a00 */
[----:B------:R-:W-:Y:S04]  /*27870*/  STL.64 [R1+0x310], R56 ;  /* 0x0003103801007387 */ /* 0x000fe80000100a00 */
[----:B------:R1:W-:Y:S02]  /*27880*/  STL.64 [R1+0x318], R58 ;  /* 0x0003183a01007387 */ /* 0x0003e40000100a00 */
[C---:B-1----:R-:W-:Y:S02]  /*27890*/  HMMA.1688.F32.TF32 R60, R52.reuse, R174, R64 ;  /* 0x000000ae343c723c */ /* 0x042fe40000081040 */
[----:B------:R-:W-:Y:S04]  /*278a0*/  LDS R237, [R252+0x42180] ;  /* 0x04218000fced7984 */ /* 0x000fe80000000800 */
[----:B------:R-:W-:Y:S02]  /*278b0*/  LDS R239, [R252+0x42980] ;  /* 0x04298000fcef7984 */ /* 0x000fe40000000800 */
[C---:B------:R-:W-:Y:S02]  /*278c0*/  HMMA.1688.F32.TF32 R56, R52.reuse, R170, R128 ;  /* 0x000000aa3438723c */ /* 0x040fe40000081080 */
[----:B------:R-:W-:Y:S04]  /*278d0*/  STL.64 [R1+0x300], R120 ;  /* 0x0003007801007387 */ /* 0x000fe80000100a00 */
[----:B------:R-:W-:Y:S02]  /*278e0*/  LDS R140, [R246+0x42080] ;  /* 0x04208000f68c7984 */ /* 0x000fe40000000800 */
[----:B------:R-:W-:Y:S02]  /*278f0*/  HMMA.1688.F32.TF32 R52, R52, R166, R12 ;  /* 0x000000a63434723c */ /* 0x000fe4000008100c */
[----:B------:R-:W-:Y:S04]  /*27900*/  STL.64 [R1+0x308], R122 ;  /* 0x0003087a01007387 */ /* 0x000fe80000100a00 */
[----:B------:R-:W-:Y:S04]  /*27910*/  LDS R128, [R245+0x42080] ;  /* 0x04208000f5807984 */ /* 0x000fe80000000800 */
[----:B------:R-:W-:Y:S04]  /*27920*/  STL.64 [R1+0x2f0], R60 ;  /* 0x0002f03c01007387 */ /* 0x000fe80000100a00 */
[----:B------:R-:W-:Y:S04]  /*27930*/  STL.64 [R1+0x2f8], R62 ;  /* 0x0002f83e01007387 */ /* 0x000fe80000100a00 */
[----:B------:R-:W-:Y:S04]  /*27940*/  STL.64 [R1+0x2e0], R56 ;  /* 0x0002e03801007387 */ /* 0x000fe80000100a00 */
[----:B------:R-:W-:Y:S04]  /*27950*/  STL.64 [R1+0x2e8], R58 ;  /* 0x0002e83a01007387 */ /* 0x000fe80000100a00 */
[----:B------:R-:W-:Y:S04]  /*27960*/  STL.64 [R1+0x290], R52 ;  /* 0x0002903401007387 */ /* 0x000fe80000100a00 */
[----:B------:R-:W-:Y:S04]  /*27970*/  STL.64 [R1+0x298], R54 ;  /* 0x0002983601007387 */ /* 0x000fe80000100a00 */
        /* <DEDUP_REMOVED lines=10> */
[----:B------:R-:W-:Y:S01]  /*27a20*/  LDS R195, [R247+0x42900] ;  /* 0x04290000f7c37984 */ /* 0x000fe20000000800 */
[----:B--2---:R-:W-:-:S03]  /*27a30*/  IMAD R3, R3, 0x20000, R8 ;  /* 0x0002000003037824 */ /* 0x004fc600078e0208 */
[----:B------:R-:W-:Y:S04]  /*27a40*/  LDS R122, [R246+0x42800] ;  /* 0x04280000f67a7984 */ /* 0x000fe80000000800 */
[----:B------:R-:W1:Y:S04]  /*27a50*/  LDSM.16.M88.4 R64, [R3] ;  /* 0x000000000340783b */ /* 0x000e680000000200 */
[----:B------:R-:W2:Y:S04]  /*27a60*/  LDSM.16.M88.4 R60, [R3+0x2000] ;  /* 0x00200000033c783b */ /* 0x000ea80000000200 */
[----:B------:R-:W1:Y:S04]  /*27a70*/  LDSM.16.M88.4 R56, [R3+0x4000] ;  /* 0x004000000338783b */ /* 0x000e680000000200 */
[----:B------:R-:W-:Y:S01]  /*27a80*/  LDSM.16.M88.4 R52, [R3+0x6000] ;  /* 0x006000000334783b */ /* 0x000fe20000000200 */
[----:B------:R-:W-:-:S02]  /*27a90*/  IMAD.MOV.U32 R8, RZ, RZ, R193 ;  /* 0x000000ffff087224 */ /* 0x000fc400078e00c1 */
[----:B---3--:R-:W-:Y:S02]  /*27aa0*/  IMAD.MOV.U32 R12, RZ, RZ, R250 ;  /* 0x000000ffff0c7224 */ /* 0x008fe400078e00fa */
[----:B----4-:R-:W-:Y:S01]  /*27ab0*/  IMAD.MOV.U32 R13, RZ, RZ, R249 ;  /* 0x000000ffff0d7224 */ /* 0x010fe200078e00f9 */
[----:B------:R-:W-:Y:S01]  /*27ac0*/  LDS R250, [R245+0x42800] ;  /* 0x04280000f5fa7984 */ /* 0x000fe20000000800 */
[----:B------:R-:W-:-:S03]  /*27ad0*/  IMAD.MOV.U32 R14, RZ, RZ, R248 ;  /* 0x000000ffff0e7224 */ /* 0x000fc600078e00f8 */
[----:B------:R-:W-:Y:S04]  /*27ae0*/  LDS R248, [R245+0x42000] ;  /* 0x04200000f5f87984 */ /* 0x000fe80000000800 */
[----:B------:R-:W3:Y:S04]  /*27af0*/  LDS R249, [R252+0x42000] ;  /* 0x04200000fcf97984 */ /* 0x000ee80000000800 */
[----:B-1----:R-:W-:Y:S04]  /*27b00*/  STL [R1+0x1e58], R66 ;  /* 0x001e584201007387 */ /* 0x002fe80000100800 */
[----:B------:R-:W-:Y:S04]  /*27b10*/  STL [R1+0x1e54], R67 ;  /* 0x001e544301007387 */ /* 0x000fe80000100800 */
[----:B--2---:R-:W-:Y:S04]  /*27b20*/  STL [R1+0x1e50], R62 ;  /* 0x001e503e01007387 */ /* 0x004fe80000100800 */
[----:B------:R-:W-:Y:S04]  /*27b30*/  STL [R1+0x1e4c], R63 ;  /* 0x001e4c3f01007387 */ /* 0x000fe80000100800 */
[----:B------:R-:W-:Y:S01]  /*27b40*/  STL [R1+0x1e5c], R58 ;  /* 0x001e5c3a01007387 */ /* 0x000fe20000100800 */
[----:B------:R-:W-:Y:S01]  /*27b50*/  IMAD.MOV.U32 R15, RZ, RZ, R244 ;  /* 0x000000ffff0f7224 */ /* 0x000fe200078e00f4 */
[-C--:B------:R-:W-:Y:S02]  /*27b60*/  HMMA.1688.F32.TF32 R16, R236, R64.reuse, R16 ;  /* 0x00000040ec10723c */ /* 0x080fe40000081010 */
[----:B------:R-:W1:Y:S04]  /*27b70*/  LDS R123, [R247+0x42800] ;  /* 0x04280000f77b7984 */ /* 0x000e680000000800 */
[----:B------:R-:W2:Y:S02]  /*27b80*/  LDS R193, [R247+0x42100] ;  /* 0x04210000f7c17984 */ /* 0x000ea40000000800 */
[-C--:B------:R-:W-:Y:S02]  /*27b90*/  HMMA.1688.F32.TF32 R136, R140, R64.reuse, R136 ;  /* 0x000000408c88723c */ /* 0x080fe40000081088 */
[----:B------:R-:W-:Y:S06]  /*27ba0*/  LDS R245, [R247+0x42180] ;  /* 0x04218000f7f57984 */ /* 0x000fec0000000800 */
[-C--:B---3--:R-:W-:Y:S01]  /*27bb0*/  HMMA.1688.F32.TF32 R8, R248, R64.reuse, R8 ;  /* 0x00000040f808723c */ /* 0x088fe20000081008 */
[----:B------:R-:W-:Y:S04]  /*27bc0*/  STL [R1+0x1e48], R59 ;  /* 0x001e483b01007387 */ /* 0x000fe80000100800 */
[----:B------:R-:W-:Y:S04]  /*27bd0*/  STL [R1+0x1e64], R54 ;  /* 0x001e643601007387 */ /* 0x000fe80000100800 */
[----:B------:R-:W-:Y:S01]  /*27be0*/  STL [R1+0x1e60], R55 ;  /* 0x001e603701007387 */ /* 0x000fe20000100800 */
[----:B------:R-:W-:Y:S03]  /*27bf0*/  HMMA.1688.F32.TF32 R12, R128, R64, R12 ;  /* 0x00000040800c723c */ /* 0x000fe6000008100c */
[----:B------:R-:W-:Y:S04]  /*27c00*/  LDS R244, [R246+0x42180] ;  /* 0x04218000f6f47984 */ /* 0x000fe80000000800 */
[----:B------:R-:W-:Y:S04]  /*27c10*/  LDS R246, [R246+0x42980] ;  /* 0x04298000f6f67984 */ /* 0x000fe80000000800 */
[----:B------:R-:W3:Y:S04]  /*27c20*/  LDS R247, [R247+0x42980] ;  /* 0x04298000f7f77984 */ /* 0x000ee80000000800 */
[----:B------:R-:W-:Y:S04]  /*27c30*/  STL.64 [R1+0x2d0], R8 ;  /* 0x0002d00801007387 */ /* 0x000fe80000100a00 */
[----:B------:R4:W-:Y:S04]  /*27c40*/  STL.64 [R1+0x2d8], R10 ;  /* 0x0002d80a01007387 */ /* 0x0009e80000100a00 */
[----:B----4-:R-:W4:Y:S04]  /*27c50*/  LDL.LU.64 R10, [R1+0x2000] ;  /* 0x00200000010a7983 */ /* 0x010f280000300a00 */
[----:B------:R-:W4:Y:S01]  /*27c60*/  LDL.LU.64 R8, [R1+0x1ff8] ;  /* 0x001ff80001087983 */ /* 0x000f220000300a00 */
[----:B------:R-:W-:-:S02]  /*27c70*/  IMAD.MOV.U32 R54, RZ, RZ, R12 ;  /* 0x000000ffff367224 */ /* 0x000fc400078e000c */
[----:B------:R-:W-:Y:S02]  /*27c80*/  IMAD.MOV.U32 R55, RZ, RZ, R13 ;  /* 0x000000ffff377224 */ /* 0x000fe400078e000d */
[----:B------:R-:W-:Y:S02]  /*27c90*/  IMAD.MOV.U32 R58, RZ, RZ, R14 ;  /* 0x000000ffff3a7224 */ /* 0x000fe400078e000e */
[----:B------:R-:W-:Y:S02]  /*27ca0*/  IMAD.MOV.U32 R66, RZ, RZ, R15 ;  /* 0x000000ffff427224 */ /* 0x000fe400078e000f */
[----:B------:R-:W2:Y:S04]  /*27cb0*/  LDL.LU.64 R14, [R1+0x1ff0] ;  /* 0x001ff000010e7983 */ /* 0x000ea80000300a00 */
[----:B------:R-:W2:Y:S04]  /*27cc0*/  LDL.LU.64 R12, [R1+0x1fe8] ;  /* 0x001fe800010c7983 */ /* 0x000ea80000300a00 */
[----:B------:R-:W-:Y:S04]  /*27cd0*/  STL [R1+0x1e74], R54 ;  /* 0x001e743601007387 */ /* 0x000fe80000100800 */
[----:B------:R-:W-:Y:S04]  /*27ce0*/  STL [R1+0x1e70], R55 ;  /* 0x001e703701007387 */ /* 0x000fe80000100800 */
[----:B------:R-:W-:Y:S04]  /*27cf0*/  STL [R1+0x1e6c], R58 ;  /* 0x001e6c3a01007387 */ /* 0x000fe80000100800 */
[----:B------:R-:W-:Y:S01]  /*27d00*/  STL [R1+0x1e68], R66 ;  /* 0x001e684201007387 */ /* 0x000fe20000100800 */
[----:B----4-:R-:W-:Y:S11]  /*27d10*/  HMMA.1688.F32.TF32 R8, R188, R64, R8 ;  /* 0x00000040bc08723c */ /* 0x010ff60000081008 */
[----:B------:R-:W-:Y:S11]  /*27d20*/  @!UPT UIADD3 URZ, URZ, URZ, URZ ;  /* 0x0000003f3f3ff290 */ /* 0x000ff6000fffe03f */
[----:B------:R-:W-:Y:S01]  /*27d30*/  @!UPT UIADD3 URZ, URZ, URZ, URZ ;  /* 0x0000003f3f3ff290 */ /* 0x000fe2000fffe03f */
[----:B------:R4:W-:Y:S04]  /*27d40*/  STL.64 [R1+0x2b0], R8 ;  /* 0x0002b00801007387 */ /* 0x0009e80000100a00 */
[----:B------:R1:W-:Y:S04]  /*27d50*/  STL.64 [R1+0x2b8], R10 ;  /* 0x0002b80a01007387 */ /* 0x0003e80000100a00 */
[----:B----4-:R-:W4:Y:S04]  /*27d60*/  LDL.LU R8, [R1+0x130] ;  /* 0x0001300001087983 */ /* 0x010f280000300800 */
[----:B------:R-:W4:Y:S04]  /*27d70*/  LDL.LU R9, [R1+0x134] ;  /* 0x0001340001097983 */ /* 0x000f280000300800 */
[----:B-1----:R-:W4:Y:S04]  /*27d80*/  LDL.LU R10, [R1+0x138] ;  /* 0x00013800010a7983 */ /* 0x002f280000300800 */
[----:B------:R-:W4:Y:S04]  /*27d90*/  LDL.LU R11, [R1+0x13c] ;  /* 0x00013c00010b7983 */ /* 0x000f280000300800 */
[----:B------:R1:W-:Y:S04]  /*27da0*/  STL.64 [R1+0x2a0], R16 ;  /* 0x0002a01001007387 */ /* 0x0003e80000100a00 */
[----:B------:R2:W-:Y:S04]  /*27db0*/  STL.64 [R1+0x2a8], R18 ;  /* 0x0002a81201007387 */ /* 0x0005e80000100a00 */
[----:B-1----:R-:W4:Y:S01]  /*27dc0*/  LDL.LU R16, [R1] ;  /* 0x0000000001107983 */ /* 0x002f220000300800 */
[----:B------:R-:W-:-:S03]  /*27dd0*/  IMAD.MOV.U32 R17, RZ, RZ, R2 ;  /* 0x000000ffff117224 */ /* 0x000fc600078e0002 */
[----:B------:R-:W4:Y:S01]  /*27de0*/  LDL.LU R2, [R1+0x1fe4] ;  /* 0x001fe40001027983 */ /* 0x000f220000300800 */
[----:B--2---:R-:W-:-:S03]  /*27df0*/  IMAD.MOV.U32 R18, RZ, RZ, R0 ;  /* 0x000000ffff127224 */ /* 0x004fc600078e0000 */
[----:B------:R-:W2:Y:S01]  /*27e00*/  LDL.LU R0, [R1+0x1fe0] ;  /* 0x001fe00001007983 */ /* 0x000ea20000300800 */
[-C--:B------:R-:W-:Y:S03]  /*27e10*/  HMMA.1688.F32.TF32 R216, R120, R64.reuse, R216 ;  /* 0x0000004078d8723c */ /* 0x080fe600000810d8 */
[----:B------:R-:W5:Y:S11]  /*27e20*/  LDL.LU R19, [R1+0xc] ;  /* 0x00000c0001137983 */ /* 0x000f760000300800 */
[----:B------:R-:W-:Y:S09]  /*27e30*/  @!UPT UIADD3 URZ, URZ, URZ, URZ ;  /* 0x0000003f3f3ff290 */ /* 0x000ff2000fffe03f */
[----:B------:R1:W-:Y:S04]  /*27e40*/  STL.64 [R1+0x7c0], R216 ;  /* 0x0007c0d801007387 */ /* 0x0003e80000100a00 */
[----:B------:R-:W-:Y:S04]  /*27e50*/  STL.64 [R1+0x7c8], R218 ;  /* 0x0007c8da01007387 */ /* 0x000fe80000100a00 */
[----:B-1----:R-:W5:Y:S04]  /*27e60*/  LDL.LU R216, [R1+0xf0] ;  /* 0x0000f00001d87983 */ /* 0x002f680000300800 */
[----:B------:R-:W5:Y:S04]  /*27e70*/  LDL.LU R217, [R1+0xf4] ;  /* 0x0000f40001d97983 */ /* 0x000f680000300800 */
[----:B------:R1:W-:Y:S04]  /*27e80*/  STL.64 [R1+0x910], R136 ;  /* 0x0009108801007387 */ /* 0x0003e80000100a00 */
[----:B-1----:R-:W5:Y:S04]  /*27e90*/  LDL.LU R136, [R1+0x10] ;  /* 0x0000100001887983 */ /* 0x002f680000300800 */
[----:B------:R-:W5:Y:S01]  /*27ea0*/  LDL.LU R137, [R1+0x14] ;  /* 0x0000140001897983 */ /* 0x000f620000300800 */
[-C--:B------:R-:W-:Y:S08]  /*27eb0*/  HMMA.1688.F32.TF32 R132, R192, R64.reuse, R132 ;  /* 0x00000040c084723c */ /* 0x080ff00000081084 */
[----:B---3--:R-:W-:Y:S01]  /*27ec0*/  HMMA.1688.F32.TF32 R64, R244, R64, R36 ;  /* 0x00000040f440723c */ /* 0x008fe20000081024 */
[----:B----4-:R-:W-:-:S02]  /*27ed0*/  IMAD.MOV.U32 R218, RZ, RZ, R2 ;  /* 0x000000ffffda7224 */ /* 0x010fc400078e0002 */
[----:B------:R-:W-:Y:S02]  /*27ee0*/  IMAD.MOV.U32 R2, RZ, RZ, R138 ;  /* 0x000000ffff027224 */ /* 0x000fe400078e008a */
[----:B--2---:R-:W-:Y:S01]  /*27ef0*/  IMAD.MOV.U32 R219, RZ, RZ, R0 ;  /* 0x000000ffffdb7224 */ /* 0x004fe200078e0000 */
[----:B------:R-:W2:Y:S01]  /*27f00*/  LDL.LU R138, [R1+0x18] ;  /* 0x00001800018a7983 */ /* 0x000ea20000300800 */
[----:B------:R-:W-:-:S03]  /*27f10*/  IMAD.MOV.U32 R0, RZ, RZ, R139 ;  /* 0x000000ffff007224 */ /* 0x000fc600078e008b */
[----:B------:R-:W2:Y:S01]  /*27f20*/  LDL.LU R139, [R1+0x1c] ;  /* 0x00001c00018b7983 */ /* 0x000ea20000300800 */
[-C--:B------:R-:W-:Y:S03]  /*27f30*/  HMMA.1688.F32.TF32 R36, R248, R60.reuse, R8 ;  /* 0x0000003cf824723c */ /* 0x080fe60000081008 */
[----:B------:R-:W-:Y:S04]  /*27f40*/  STL [R1+0x1d1c], R0 ;  /* 0x001d1c0001007387 */ /* 0x000fe80000100800 */
[----:B------:R-:W-:Y:S04]  /*27f50*/  STL [R1+0x1d18], R2 ;  /* 0x001d180201007387 */ /* 0x000fe80000100800 */
[----:B------:R-:W-:Y:S04]  /*27f60*/  STL.64 [R1+0x950], R132 ;  /* 0x0009508401007387 */ /* 0x000fe80000100a00 */
[----:B------:R-:W-:Y:S04]  /*27f70*/  STL.64 [R1+0x958], R134 ;  /* 0x0009588601007387 */ /* 0x000fe80000100a00 */
[----:B------:R-:W3:Y:S04]  /*27f80*/  LDL.LU R8, [R1+0x5a0] ;  /* 0x0005a00001087983 */ /* 0x000ee80000300800 */
[----:B------:R-:W-:Y:S04]  /*27f90*/  STL.64 [R1+0x980], R64 ;  /* 0x0009804001007387 */ /* 0x000fe80000100a00 */
[----:B------:R1:W-:Y:S04]  /*27fa0*/  STL.64 [R1+0x988], R66 ;  /* 0x0009884201007387 */ /* 0x0003e80000100a00 */
[----:B------:R-:W-:Y:S04]  /*27fb0*/  STL.64 [R1+0x280], R36 ;  /* 0x0002802401007387 */ /* 0x000fe80000100a00 */
[----:B------:R2:W-:Y:S04]  /*27fc0*/  STL.64 [R1+0x288], R38 ;  /* 0x0002882601007387 */ /* 0x0005e80000100a00 */
[----:B------:R-:W3:Y:S04]  /*27fd0*/  LDL.LU R9, [R1+0x5a4] ;  /* 0x0005a40001097983 */ /* 0x000ee80000300800 */
[----:B------:R-:W3:Y:S04]  /*27fe0*/  LDL.LU R10, [R1+0x5a8] ;  /* 0x0005a800010a7983 */ /* 0x000ee80000300800 */
[----:B------:R-:W3:Y:S01]  /*27ff0*/  LDL.LU R11, [R1+0x5ac] ;  /* 0x0005ac00010b7983 */ /* 0x000ee20000300800 */
[-C--:B------:R-:W-:Y:S08]  /*28000*/  HMMA.1688.F32.TF32 R20, R188, R60.reuse, R20 ;  /* 0x0000003cbc14723c */ /* 0x080ff00000081014 */
[----:B------:R-:W-:Y:S08]  /*28010*/  HMMA.1688.F32.TF32 R32, R244, R60, R32 ;  /* 0x0000003cf420723c */ /* 0x000ff00000081020 */
[-C--:B-----5:R-:W-:Y:S08]  /*28020*/  HMMA.1688.F32.TF32 R16, R128, R56.reuse, R16 ;  /* 0x000000388010723c */ /* 0x0a0ff00000081010 */
[-C--:B------:R-:W-:Y:S11]  /*28030*/  HMMA.1688.F32.TF32 R24, R188, R56.reuse, R24 ;  /* 0x00000038bc18723c */ /* 0x080ff60000081018 */
[----:B------:R-:W-:Y:S05]  /*28040*/  @!UPT UIADD3 URZ, URZ, URZ, URZ ;  /* 0x0000003f3f3ff290 */ /* 0x000fea000fffe03f */
[----:B-1----:R-:W-:Y:S02]  /*28050*/  IMAD.MOV.U32 R67, RZ, RZ, R16 ;  /* 0x000000ffff437224 */ /* 0x002fe400078e0010 */
[----:B------:R-:W-:Y:S02]  /*28060*/  IMAD.MOV.U32 R62, RZ, RZ, R17 ;  /* 0x000000ffff3e7224 */ /* 0x000fe400078e0011 */
[----:B------:R-:W-:Y:S02]  /*28070*/  IMAD.MOV.U32 R63, RZ, RZ, R18 ;  /* 0x000000ffff3f7224 */ /* 0x000fe400078e0012 */
[----:B------:R-:W-:Y:S02]  /*28080*/  IMAD.MOV.U32 R59, RZ, RZ, R19 ;  /* 0x000000ffff3b7224 */ /* 0x000fe400078e0013 */
[----:B------:R-:W-:Y:S08]  /*28090*/  HMMA.1688.F32.TF32 R16, R120, R56, R208 ;  /* 0x000000387810723c */ /* 0x000ff000000810d0 */
[----:B------:R-:W-:Y:S08]  /*280a0*/  HMMA.1688.F32.TF32 R4, R244, R52, R4 ;  /* 0x00000034f404723c */ /* 0x000ff00000081004 */
[-C--:B--2---:R-:W-:Y:S11]  /*280b0*/  HMMA.1688.F32.TF32 R36, R128, R60.reuse, R136 ;  /* 0x0000003c8024723c */ /* 0x084ff60000081088 */
[----:B------:R-:W-:Y:S11]  /*280c0*/  @!UPT UIADD3 URZ, URZ, URZ, URZ ;  /* 0x0000003f3f3ff290 */ /* 0x000ff6000fffe03f */
[----:B------:R-:W-:Y:S02]  /*280d0*/  @!UPT UIADD3 URZ, URZ, URZ, URZ ;  /* 0x0000003f3f3ff290 */ /* 0x000fe4000fffe03f */
[----:B------:R-:W-:Y:S02]  /*280e0*/  IMAD.MOV.U32 R58, RZ, RZ, R36 ;  /* 0x000000ffff3a7224 */ /* 0x000fe400078e0024 */
[----:B------:R-:W-:Y:S01]  /*280f0*/  IMAD.MOV.U32 R66, RZ, RZ, R37 ;  /* 0x000000ffff427224 */ /* 0x000fe200078e0025 */
[----:B------:R1:W-:Y:S04]  /*28100*/  STL.64 [R1+0x278], R38 ;  /* 0x0002782601007387 */ /* 0x0003e80000100a00 */
[----:B------:R-:W-:Y:S04]  /*28110*/  STL [R1+0x1e84], R58 ;  /* 0x001e843a01007387 */ /* 0x000fe80000100800 */
[----:B------:R-:W-:Y:S01]  /*28120*/  STL [R1+0x1e80], R66 ;  /* 0x001e804201007387 */ /* 0x000fe20000100800 */
[-C--:B-1----:R-:W-:Y:S03]  /*28130*/  HMMA.1688.F32.TF32 R36, R236, R60.reuse, R40 ;  /* 0x0000003cec24723c */ /* 0x082fe60000081028 */
[----:B------:R-:W-:Y:S04]  /*28140*/  STL.64 [R1+0x260], R20 ;  /* 0x0002601401007387 */ /* 0x000fe80000100a00 */
[----:B------:R1:W-:Y:S01]  /*28150*/  STL.64 [R1+0x268], R22 ;  /* 0x0002681601007387 */ /* 0x0003e20000100a00 */
[-C--:B------:R-:W-:Y:S08]  /*28160*/  HMMA.1688.F32.TF32 R40, R120, R60.reuse, R220 ;  /* 0x0000003c7828723c */ /* 0x080ff000000810dc */
[-C--:B-1----:R-:W-:Y:S07]  /*28170*/  HMMA.1688.F32.TF32 R20, R140, R60.reuse, R160 ;  /* 0x0000003c8c14723c */ /* 0x082fee00000810a0 */
[----:B------:R-:W-:Y:S04]  /*28180*/  STL.64 [R1+0x230], R36 ;  /* 0x0002302401007387 */ /* 0x000fe80000100a00 */
[----:B------:R1:W-:Y:S04]  /*28190*/  STL.64 [R1+0x238], R38 ;  /* 0x0002382601007387 */ /* 0x0003e80000100a00 */
[----:B------:R-:W-:Y:S04]  /*281a0*/  STL.64 [R1+0x7a0], R40 ;  /* 0x0007a02801007387 */ /* 0x000fe80000100a00 */
[----:B------:R-:W-:Y:S01]  /*281b0*/  STL.64 [R1+0x7a8], R42 ;  /* 0x0007a82a01007387 */ /* 0x000fe20000100a00 */
[----:B-1----:R-:W-:Y:S03]  /*281c0*/  HMMA.1688.F32.TF32 R36, R192, R60, R124 ;  /* 0x0000003cc024723c */ /* 0x002fe6000008107c */
[----:B------:R-:W-:Y:S04]  /*281d0*/  STL.64 [R1+0x8f0], R20 ;  /* 0x0008f01401007387 */ /* 0x000fe80000100a00 */
[----:B------:R1:W-:Y:S01]  /*281e0*/  STL.64 [R1+0x8f8], R22 ;  /* 0x0008f81601007387 */ /* 0x0003e20000100a00 */
[C---:B---3--:R-:W-:Y:S03]  /*281f0*/  HMMA.1688.F32.TF32 R8, R248.reuse, R52, R8 ;  /* 0x00000034f808723c */ /* 0x048fe60000081008 */
[----:B------:R-:W-:Y:S05]  /*28200*/  LDSM.16.M88.4 R40, [R3+0xc000] ;  /* 0x00c000000328783b */ /* 0x000fea0000000200 */
[-C--:B-1----:R-:W-:Y:S07]  /*28210*/  HMMA.1688.F32.TF32 R20, R248, R56.reuse, R216 ;  /* 0x00000038f814723c */ /* 0x082fee00000810d8 */
[----:B------:R-:W-:Y:S04]  /*28220*/  STL.64 [R1+0x930], R36 ;  /* 0x0009302401007387 */ /* 0x000fe80000100a00 */
[----:B------:R-:W-:Y:S04]  /*28230*/  STL.64 [R1+0x938], R38 ;  /* 0x0009382601007387 */ /* 0x000fe80000100a00 */
[----:B------:R-:W-:Y:S04]  /*28240*/  STL.64 [R1+0x970], R32 ;  /* 0x0009702001007387 */ /* 0x000fe80000100a00 */
[----:B------:R-:W-:Y:S04]  /*28250*/  STL.64 [R1+0x978], R34 ;  /* 0x0009782201007387 */ /* 0x000fe80000100a00 */
[----:B------:R-:W-:Y:S04]  /*28260*/  LDSM.16.M88.4 R36, [R3+0xe000] ;  /* 0x00e000000324783b */ /* 0x000fe80000000200 */
[----:B------:R-:W-:Y:S04]  /*28270*/  STL.64 [R1+0x1f0], R20 ;  /* 0x0001f01401007387 */ /* 0x000fe80000100a00 */
[----:B------:R1:W-:Y:S04]  /*28280*/  STL.64 [R1+0x1f8], R22 ;  /* 0x0001f81601007387 */ /* 0x0003e80000100a00 */
[----:B------:R-:W-:Y:S01]  /*28290*/  LDSM.16.M88.4 R32, [R3+0x10000] ;  /* 0x010000000320783b */ /* 0x000fe20000000200 */
[-C--:B-1----:R-:W-:Y:S03]  /*282a0*/  HMMA.1688.F32.TF32 R20, R236, R56.reuse, R44 ;  /* 0x00000038ec14723c */ /* 0x082fe6000008102c */
[----:B------:R-:W-:Y:S04]  /*282b0*/  STL [R1+0x1e8c], R59 ;  /* 0x001e8c3b01007387 */ /* 0x000fe80000100800 */
[----:B------:R-:W-:Y:S04]  /*282c0*/  STL [R1+0x1e88], R63 ;  /* 0x001e883f01007387 */ /* 0x000fe80000100800 */
[----:B------:R-:W-:Y:S04]  /*282d0*/  STL [R1+0x1e7c], R62 ;  /* 0x001e7c3e01007387 */ /* 0x000fe80000100800 */
[----:B------:R-:W-:Y:S04]  /*282e0*/  STL [R1+0x1e78], R67 ;  /* 0x001e784301007387 */ /* 0x000fe80000100800 */
[----:B------:R-:W-:Y:S04]  /*282f0*/  STL.64 [R1+0x1d0], R24 ;  /* 0x0001d01801007387 */ /* 0x000fe80000100a00 */
[----:B------:R1:W-:Y:S04]  /*28300*/  STL.64 [R1+0x1d8], R26 ;  /* 0x0001d81a01007387 */ /* 0x0003e80000100a00 */
[----:B------:R-:W-:Y:S04]  /*28310*/  STL.64 [R1+0x1c0], R20 ;  /* 0x0001c01401007387 */ /* 0x000fe80000100a00 */
[----:B------:R2:W-:Y:S04]  /*28320*/  STL.64 [R1+0x1c8], R22 ;  /* 0x0001c81601007387 */ /* 0x0005e80000100a00 */
[----:B------:R-:W-:Y:S01]  /*28330*/  STL.64 [R1+0x5b0], R16 ;  /* 0x0005b01001007387 */ /* 0x000fe20000100a00 */
[-C--:B-1----:R-:W-:Y:S03]  /*28340*/  HMMA.1688.F32.TF32 R24, R140, R56.reuse, R144 ;  /* 0x000000388c18723c */ /* 0x082fe60000081090 */
[----:B------:R1:W-:Y:S04]  /*28350*/  STL.64 [R1+0x5b8], R18 ;  /* 0x0005b81201007387 */ /* 0x0003e80000100a00 */
[----:B------:R-:W-:Y:S01]  /*28360*/  LDSM.16.M88.4 R44, [R3+0xa000] ;  /* 0x00a00000032c783b */ /* 0x000fe20000000200 */
[-C--:B--2---:R-:W-:Y:S08]  /*28370*/  HMMA.1688.F32.TF32 R20, R192, R56.reuse, R224 ;  /* 0x00000038c014723c */ /* 0x084ff000000810e0 */
[----:B-1----:R-:W-:Y:S01]  /*28380*/  HMMA.1688.F32.TF32 R16, R244, R56, R28 ;  /* 0x00000038f410723c */ /* 0x002fe2000008101c */
[----:B------:R-:W-:Y:S06]  /*28390*/  LDSM.16.M88.4 R28, [R3+0x12000] ;  /* 0x01200000031c783b */ /* 0x000fec0000000200 */
[----:B------:R-:W-:Y:S04]  /*283a0*/  STL.64 [R1+0x820], R24 ;  /* 0x0008201801007387 */ /* 0x000fe80000100a00 */
[----:B------:R-:W-:Y:S04]  /*283b0*/  STL.64 [R1+0x828], R26 ;  /* 0x0008281a01007387 */ /* 0x000fe80000100a00 */
[----:B------:R-:W-:Y:S04]  /*283c0*/  STL.64 [R1+0x920], R20 ;  /* 0x0009201401007387 */ /* 0x000fe80000100a00 */
[----:B------:R-:W-:Y:S05]  /*283d0*/  STL.64 [R1+0x928], R22 ;  /* 0x0009281601007387 */ /* 0x000fea0000100a00 */
[----:B------:R-:W-:-:S02]  /*283e0*/  IMAD.MOV.U32 R64, RZ, RZ, R19 ;  /* 0x000000ffff407224 */ /* 0x000fc400078e0013 */
[----:B------:R-:W-:Y:S01]  /*283f0*/  IMAD.MOV.U32 R65, RZ, RZ, R18 ;  /* 0x000000ffff417224 */ /* 0x000fe200078e0012 */
[----:B------:R1:W-:Y:S04]  /*28400*/  STL.64 [R1+0x960], R16 ;  /* 0x0009601001007387 */ /* 0x0003e80000100a00 */
[----:B------:R-:W-:Y:S04]  /*28410*/  STL [R1+0x1cec], R64 ;  /* 0x001cec4001007387 */ /* 0x000fe80000100800 */
[----:B------:R-:W-:Y:S01]  /*28420*/  STL [R1+0x1ce8], R65 ;  /* 0x001ce84101007387 */ /* 0x000fe20000100800 */
[-C--:B-1----:R-:W-:Y:S03]  /*28430*/  HMMA.1688.F32.TF32 R16, R128, R52.reuse, R12 ;  /* 0x000000348010723c */ /* 0x082fe6000008100c */
[----:B------:R-:W-:Y:S04]  /*28440*/  STL.64 [R1+0x190], R8 ;  /* 0x0001900801007387 */ /* 0x000fe80000100a00 */
[----:B------:R1:W-:Y:S01]  /*28450*/  STL.64 [R1+0x198], R10 ;  /* 0x0001980a01007387 */ /* 0x0003e20000100a00 */
[-C--:B------:R-:W-:Y:S03]  /*28460*/  HMMA.1688.F32.TF32 R12, R188, R52.reuse, R92 ;  /* 0x00000034bc0c723c */ /* 0x080fe6000008105c */
[----:B------:R-:W-:Y:S04]  /*28470*/  LDSM.16.M88.4 R24, [R3+0x14000] ;  /* 0x014000000318783b */ /* 0x000fe80000000200 */
[----:B------:R-:W-:Y:S01]  /*28480*/  LDSM.16.M88.4 R20, [R3+0x16000] ;  /* 0x016000000314783b */ /* 0x000fe20000000200 */
[-C--:B-1----:R-:W-:Y:S03]  /*28490*/  HMMA.1688.F32.TF32 R8, R236, R52.reuse, R48 ;  /* 0x00000034ec08723c */ /* 0x082fe60000081030 */
[----:B------:R-:W1:Y:S04]  /*284a0*/  LDSM.16.M88.4 R48, [R3+0x8000] ;  /* 0x008000000330783b */ /* 0x000e680000000200 */
[----:B------:R-:W-:Y:S04]  /*284b0*/  STL.64 [R1+0x180], R16 ;  /* 0x0001801001007387 */ /* 0x000fe80000100a00 */
[----:B------:R2:W-:Y:S04]  /*284c0*/  STL.64 [R1+0x188], R18 ;  /* 0x0001881201007387 */ /* 0x0005e80000100a00 */
[----:B------:R-:W-:Y:S04]  /*284d0*/  STL.64 [R1+0x170], R12 ;  /* 0x0001700c01007387 */ /* 0x000fe80000100a00 */
[----:B------:R3:W-:Y:S01]  /*284e0*/  STL.64 [R1+0x178], R14 ;  /* 0x0001780e01007387 */ /* 0x0007e20000100a00 */
[-C--:B--2---:R-:W-:Y:S03]  /*284f0*/  HMMA.1688.F32.TF32 R16, R120, R52.reuse, R212 ;  /* 0x000000347810723c */ /* 0x084fe600000810d4 */
[----:B------:R-:W-:Y:S04]  /*28500*/  STL.64 [R1+0x160], R8 ;  /* 0x0001600801007387 */ /* 0x000fe80000100a00 */
[----:B------:R2:W-:Y:S01]  /*28510*/  STL.64 [R1+0x168], R10 ;  /* 0x0001680a01007387 */ /* 0x0005e20000100a00 */
[-C--:B---3--:R-:W-:Y:S08]  /*28520*/  HMMA.1688.F32.TF32 R12, R140, R52.reuse, R156 ;  /* 0x000000348c0c723c */ /* 0x088ff0000008109c */
[----:B--2---:R-:W-:Y:S07]  /*28530*/  HMMA.1688.F32.TF32 R8, R192, R52, R204 ;  /* 0x00000034c008723c */ /* 0x004fee00000810cc */
[----:B------:R-:W-:Y:S04]  /*28540*/  STL.64 [R1+0x150], R16 ;  /* 0x0001501001007387 */ /* 0x000fe80000100a00 */
[----:B------:R-:W-:Y:S04]  /*28550*/  STL.64 [R1+0x158], R18 ;  /* 0x0001581201007387 */ /* 0x000fe80000100a00 */
[----:B------:R-:W-:Y:S04]  /*28560*/  STL.64 [R1+0x7b0], R12 ;  /* 0x0007b00c01007387 */ /* 0x000fe80000100a00 */
[----:B------:R-:W-:Y:S04]  /*28570*/  STL.64 [R1+0x7b8], R14 ;  /* 0x0007b80e01007387 */ /* 0x000fe80000100a00 */
[----:B------:R-:W2:Y:S04]  /*28580*/  LDSM.16.M88.4 R16, [R3+0x18000] ;  /* 0x018000000310783b */ /* 0x000ea80000000200 */
[----:B------:R-:W-:Y:S04]  /*28590*/  STL.64 [R1+0x900], R8 ;  /* 0x0009000801007387 */ /* 0x000fe80000100a00 */
[----:B------:R-:W-:Y:S04]  /*285a0*/  STL.64 [R1+0x908], R10 ;  /* 0x0009080a01007387 */ /* 0x000fe80000100a00 */
[----:B------:R-:W-:Y:S04]  /*285b0*/  STL.64 [R1+0x940], R4 ;  /* 0x0009400401007387 */ /* 0x000fe80000100a00 */
        /* <DEDUP_REMOVED lines=12> */
[----:B------:R-:W3:Y:S04]  /*28680*/  LDL.LU R220, [R1+0x640] ;  /* 0x0006400001dc7983 */ /* 0x000ee80000300800 */
[----:B------:R-:W3:Y:S04]  /*28690*/  LDL.LU R221, [R1+0x644] ;  /* 0x0006440001dd7983 */ /* 0x000ee80000300800 */
[----:B------:R-:W3:Y:S04]  /*286a0*/  LDL.LU R222, [R1+0x648] ;  /* 0x0006480001de7983 */ /* 0x000ee80000300800 */
[----:B------:R-:W3:Y:S01]  /*286b0*/  LDL.LU R223, [R1+0x64c] ;  /* 0x00064c0001df7983 */ /* 0x000ee20000300800 */
[----:B------:R-:W-:-:S03]  /*286c0*/  IMAD.MOV.U32 R61, RZ, RZ, R6 ;  /* 0x000000ffff3d7224 */ /* 0x000fc600078e0006 */
[----:B------:R-:W2:Y:S01]  /*286d0*/  LDSM.16.M88.4 R12, [R3+0x1a000] ;  /* 0x01a00000030c783b */ /* 0x000ea20000000200 */
[----:B------:R-:W-:-:S03]  /*286e0*/  IMAD.MOV.U32 R60, RZ, RZ, R7 ;  /* 0x000000ffff3c7224 */ /* 0x000fc600078e0007 */
[----:B------:R-:W2:Y:S04]  /*286f0*/  LDSM.16.M88.4 R8, [R3+0x1c000] ;  /* 0x01c000000308783b */ /* 0x000ea80000000200 */
[----:B------:R-:W2:Y:S04]  /*28700*/  LDSM.16.M88.4 R4, [R3+0x1e000] ;  /* 0x01e000000304783b */ /* 0x000ea80000000200 */
[----:B------:R-:W-:Y:S04]  /*28710*/  STL [R1+0x1cf4], R60 ;  /* 0x001cf43c01007387 */ /* 0x000fe80000100800 */
[----:B------:R-:W-:Y:S04]  /*28720*/  STL [R1+0x1cf0], R61 ;  /* 0x001cf03d01007387 */ /* 0x000fe80000100800 */
[----:B-1----:R-:W-:Y:S04]  /*28730*/  STL [R1+0x1e94], R50 ;  /* 0x001e943201007387 */ /* 0x002fe80000100800 */
[----:B------:R-:W-:Y:S04]  /*28740*/  STL [R1+0x1e90], R51 ;  /* 0x001e903301007387 */ /* 0x000fe80000100800 */
[----:B------:R-:W-:Y:S04]  /*28750*/  STL [R1+0x1e9c], R46 ;  /* 0x001e9c2e01007387 */ /* 0x000fe80000100800 */
[----:B------:R-:W-:Y:S04]  /*28760*/  STL [R1+0x1e98], R47 ;  /* 0x001e982f01007387 */ /* 0x000fe80000100800 */
[----:B------:R-:W-:Y:S04]  /*28770*/  STL [R1+0x1ea4], R42 ;  /* 0x001ea42a01007387 */ /* 0x000fe80000100800 */
[----:B------:R-:W-:Y:S04]  /*28780*/  STL [R1+0x1ea0], R43 ;  /* 0x001ea02b01007387 */ /* 0x000fe80000100800 */
[----:B------:R1:W-:Y:S04]  /*28790*/  STL [R1+0x1eac], R38 ;  /* 0x001eac2601007387 */ /* 0x0003e80000100800 */
[----:B------:R1:W-:Y:S04]  /*287a0*/  STL [R1+0x1ea8], R39 ;  /* 0x001ea82701007387 */ /* 0x0003e80000100800 */
        /* <DEDUP_REMOVED lines=8> */
[----:B--2---:R-:W-:Y:S04]  /*28830*/  STL [R1+0x1ed4], R18 ;  /* 0x001ed41201007387 */ /* 0x004fe80000100800 */
[----:B------:R-:W-:Y:S04]  /*28840*/  STL [R1+0x1ed0], R19 ;  /* 0x001ed01301007387 */ /* 0x000fe80000100800 */
[----:B------:R2:W-:Y:S04]  /*28850*/  STL [R1+0x1edc], R14 ;  /* 0x001edc0e01007387 */ /* 0x0005e80000100800 */
[----:B------:R1:W-:Y:S04]  /*28860*/  STL [R1+0x1ed8], R15 ;  /* 0x001ed80f01007387 */ /* 0x0003e80000100800 */
[----:B------:R-:W-:Y:S04]  /*28870*/  STL [R1+0x1ee4], R10 ;  /* 0x001ee40a01007387 */ /* 0x000fe80000100800 */
[----:B------:R-:W-:Y:S04]  /*28880*/  STL [R1+0x1ee0], R11 ;  /* 0x001ee00b01007387 */ /* 0x000fe80000100800 */
[----:B------:R-:W-:Y:S04]  /*28890*/  STL [R1+0x1eec], R6 ;  /* 0x001eec0601007387 */ /* 0x000fe80000100800 */
[----:B------:R-:W-:Y:S04]  /*288a0*/  STL [R1+0x1ee8], R7 ;  /* 0x001ee80701007387 */ /* 0x000fe80000100800 */
[----:B------:R-:W-:Y:S01]  /*288b0*/  STL [R1+0x1940], R3 ;  /* 0x0019400301007387 */ /* 0x000fe20000100800 */
[C---:B---3--:R-:W-:Y:S08]  /*288c0*/  HMMA.1688.F32.TF32 R56, R248.reuse, R48, R220 ;  /* 0x00000030f838723c */ /* 0x048ff000000810dc */
[----:B-----5:R-:W-:Y:S11]  /*288d0*/  HMMA.1688.F32.TF32 R52, R248, R44, R136 ;  /* 0x0000002cf834723c */ /* 0x020ff60000081088 */
[----:B------:R-:W-:Y:S04]  /*288e0*/  @!UPT UIADD3 URZ, URZ, URZ, URZ ;  /* 0x0000003f3f3ff290 */ /* 0x000fe8000fffe03f */
[----:B------:R-:W-:Y:S04]  /*288f0*/  STL.64 [R1+0x130], R56 ;  /* 0x0001303801007387 */ /* 0x000fe80000100a00 */
[----:B------:R3:W-:Y:S04]  /*28900*/  STL.64 [R1+0x138], R58 ;  /* 0x0001383a01007387 */ /* 0x0007e80000100a00 */
[----:B------:R-:W5:Y:S04]  /*28910*/  LDL.LU R136, [R1+0x600] ;  /* 0x0006000001887983 */ /* 0x000f680000300800 */
[----:B------:R-:W5:Y:S04]  /*28920*/  LDL.LU R137, [R1+0x604] ;  /* 0x0006040001897983 */ /* 0x000f680000300800 */
[----:B------:R-:W5:Y:S04]  /*28930*/  LDL.LU R138, [R1+0x608] ;  /* 0x00060800018a7983 */ /* 0x000f680000300800 */
[----:B------:R-:W5:Y:S01]  /*28940*/  LDL.LU R139, [R1+0x60c] ;  /* 0x00060c00018b7983 */ /* 0x000f620000300800 */
[----:B-1----:R-:W-:-:S02]  /*28950*/  IMAD.MOV.U32 R38, RZ, RZ, R52 ;  /* 0x000000ffff267224 */ /* 0x002fc400078e0034 */
[----:B------:R-:W-:Y:S02]  /*28960*/  IMAD.MOV.U32 R39, RZ, RZ, R53 ;  /* 0x000000ffff277224 */ /* 0x000fe400078e0035 */
[----:B------:R-:W-:Y:S02]  /*28970*/  IMAD.MOV.U32 R42, RZ, RZ, R54 ;  /* 0x000000ffff2a7224 */ /* 0x000fe400078e0036 */
[----:B------:R-:W-:Y:S02]  /*28980*/  IMAD.MOV.U32 R43, RZ, RZ, R55 ;  /* 0x000000ffff2b7224 */ /* 0x000fe400078e0037 */
[----:B----4-:R-:W-:Y:S03]  /*28990*/  HMMA.1688.F32.TF32 R52, R248, R40, R132 ;  /* 0x00000028f834723c */ /* 0x010fe60000081084 */
[----:B------:R1:W-:Y:S04]  /*289a0*/  STL [R1+0x1efc], R43 ;  /* 0x001efc2b01007387 */ /* 0x0003e80000100800 */
[----:B------:R4:W-:Y:S04]  /*289b0*/  STL [R1+0x1ef8], R42 ;  /* 0x001ef82a01007387 */ /* 0x0009e80000100800 */
[----:B------:R1:W-:Y:S04]  /*289c0*/  STL [R1+0x1ef4], R39 ;  /* 0x001ef42701007387 */ /* 0x0003e80000100800 */
[----:B------:R1:W-:Y:S04]  /*289d0*/  STL [R1+0x1ef0], R38 ;  /* 0x001ef02601007387 */ /* 0x0003e80000100800 */
[----:B------:R-:W2:Y:S04]  /*289e0*/  LDL.LU R208, [R1+0x5f0] ;  /* 0x0005f00001d07983 */ /* 0x000ea80000300800 */
[----:B------:R-:W2:Y:S04]  /*289f0*/  LDL.LU R209, [R1+0x5f4] ;  /* 0x0005f40001d17983 */ /* 0x000ea80000300800 */
[----:B------:R-:W2:Y:S04]  /*28a00*/  LDL.LU R210, [R1+0x5f8] ;  /* 0x0005f80001d27983 */ /* 0x000ea80000300800 */
[----:B------:R-:W2:Y:S01]  /*28a10*/  LDL.LU R211, [R1+0x5fc] ;  /* 0x0005fc0001d37983 */ /* 0x000ea20000300800 */
[----:B------:R-:W-:-:S02]  /*28a20*/  IMAD.MOV.U32 R51, RZ, RZ, R55 ;  /* 0x000000ffff337224 */ /* 0x000fc400078e0037 */
[----:B------:R-:W-:Y:S02]  /*28a30*/  IMAD.MOV.U32 R50, RZ, RZ, R54 ;  /* 0x000000ffff327224 */ /* 0x000fe400078e0036 */
[----:B------:R-:W-:Y:S02]  /*28a40*/  IMAD.MOV.U32 R47, RZ, RZ, R53 ;  /* 0x000000ffff2f7224 */ /* 0x000fe400078e0035 */
[----:B------:R-:W-:Y:S01]  /*28a50*/  IMAD.MOV.U32 R46, RZ, RZ, R52 ;  /* 0x000000ffff2e7224 */ /* 0x000fe200078e0034 */
[----:B------:R-:W-:Y:S04]  /*28a60*/  STL [R1+0x1f0c], R51 ;  /* 0x001f0c3301007387 */ /* 0x000fe80000100800 */
[----:B------:R-:W-:Y:S04]  /*28a70*/  STL [R1+0x1f08], R50 ;  /* 0x001f083201007387 */ /* 0x000fe80000100800 */
[----:B------:R1:W-:Y:S04]  /*28a80*/  STL [R1+0x1f04], R47 ;  /* 0x001f042f01007387 */ /* 0x0003e80000100800 */
[----:B------:R1:W-:Y:S04]  /*28a90*/  STL [R1+0x1f00], R46 ;  /* 0x001f002e01007387 */ /* 0x0003e80000100800 */
        /* <DEDUP_REMOVED lines=12> */
[----:B------:R-:W-:Y:S03]  /*28b60*/  HMMA.1688.F32.TF32 R52, R248, R36, R216 ;  /* 0x00000024f834723c */ /* 0x000fe600000810d8 */
        /* <DEDUP_REMOVED lines=8> */
[----:B------:R-:W-:-:S02]  /*28bf0*/  IMAD.MOV.U32 R30, RZ, RZ, R52 ;  /* 0x000000ffff1e7224 */ /* 0x000fc400078e0034 */
[----:B------:R-:W-:Y:S02]  /*28c00*/  IMAD.MOV.U32 R31, RZ, RZ, R53 ;  /* 0x000000ffff1f7224 */ /* 0x000fe400078e0035 */
[----:B------:R-:W-:Y:S02]  /*28c10*/  IMAD.MOV.U32 R34, RZ, RZ, R54 ;  /* 0x000000ffff227224 */ /* 0x000fe400078e0036 */
[----:B------:R-:W-:Y:S02]  /*28c20*/  IMAD.MOV.U32 R35, RZ, RZ, R55 ;  /* 0x000000ffff237224 */ /* 0x000fe400078e0037 */
[----:B-----5:R-:W-:Y:S01]  /*28c30*/  HMMA.1688.F32.TF32 R52, R248, R32, R136 ;  /* 0x00000020f834723c */ /* 0x020fe20000081088 */
[----:B------:R-:W5:Y:S04]  /*28c40*/  LDL.LU R136, [R1+0x50] ;  /* 0x0000500001887983 */ /* 0x000f680000300800 */
[----:B------:R-:W5:Y:S04]  /*28c50*/  LDL.LU R137, [R1+0x54] ;  /* 0x0000540001897983 */ /* 0x000f680000300800 */
[----:B------:R-:W5:Y:S04]  /*28c60*/  LDL.LU R138, [R1+0x58] ;  /* 0x00005800018a7983 */ /* 0x000f680000300800 */
[----:B------:R-:W5:Y:S11]  /*28c70*/  LDL.LU R139, [R1+0x5c] ;  /* 0x00005c00018b7983 */ /* 0x000f760000300800 */
[----:B------:R-:W-:-:S02]  /*28c80*/  IMAD.MOV.U32 R22, RZ, RZ, R52 ;  /* 0x000000ffff167224 */ /* 0x000fc400078e0034 */
[----:B------:R-:W-:Y:S02]  /*28c90*/  IMAD.MOV.U32 R23, RZ, RZ, R53 ;  /* 0x000000ffff177224 */ /* 0x000fe400078e0035 */
[----:B------:R-:W-:Y:S02]  /*28ca0*/  IMAD.MOV.U32 R26, RZ, RZ, R54 ;  /* 0x000000ffff1a7224 */ /* 0x000fe400078e0036 */
[----:B------:R-:W-:Y:S02]  /*28cb0*/  IMAD.MOV.U32 R27, RZ, RZ, R55 ;  /* 0x000000ffff1b7224 */ /* 0x000fe400078e0037 */
        /* <DEDUP_REMOVED lines=21> */
[C---:B------:R-:W-:Y:S08]  /*28e10*/  HMMA.1688.F32.TF32 R52, R248.reuse, R16, R220 ;  /* 0x00000010f834723c */ /* 0x040ff000000810dc */
[C---:B------:R-:W-:Y:S11]  /*28e20*/  HMMA.1688.F32.TF32 R92, R248.reuse, R8, R132 ;  /* 0x00000008f85c723c */ /* 0x040ff60000081084 */
[----:B------:R-:W-:Y:S05]  /*28e30*/  @!UPT UIADD3 URZ, URZ, URZ, URZ ;  /* 0x0000003f3f3ff290 */ /* 0x000fea000fffe03f */
[----:B-1----:R-:W-:Y:S02]  /*28e40*/  IMAD.MOV.U32 R43, RZ, RZ, R52 ;  /* 0x000000ffff2b7224 */ /* 0x002fe400078e0034 */
[----:B------:R-:W-:Y:S02]  /*28e50*/  IMAD.MOV.U32 R42, RZ, RZ, R53 ;  /* 0x000000ffff2a7224 */ /* 0x000fe400078e0035 */
[----:B------:R-:W-:Y:S02]  /*28e60*/  IMAD.MOV.U32 R39, RZ, RZ, R54 ;  /* 0x000000ffff277224 */ /* 0x000fe400078e0036 */
[----:B------:R-:W-:Y:S02]  /*28e70*/  IMAD.MOV.U32 R38, RZ, RZ, R55 ;  /* 0x000000ffff267224 */ /* 0x000fe400078e0037 */
[----:B------:R-:W-:Y:S01]  /*28e80*/  HMMA.1688.F32.TF32 R52, R248, R12, R216 ;  /* 0x0000000cf834723c */ /* 0x000fe200000810d8 */
[----:B------:R-:W-:Y:S01]  /*28e90*/  IMAD.MOV.U32 R62, RZ, RZ, R92 ;  /* 0x000000ffff3e7224 */ /* 0x000fe200078e005c */
[----:B------:R-:W2:Y:S01]  /*28ea0*/  LDL.LU R216, [R1+0x720] ;  /* 0x0007200001d87983 */ /* 0x000ea20000300800 */
[----:B------:R-:W-:-:S03]  /*28eb0*/  IMAD.MOV.U32 R67, RZ, RZ, R93 ;  /* 0x000000ffff437224 */ /* 0x000fc600078e005d */
[----:B------:R-:W2:Y:S02]  /*28ec0*/  LDL.LU R217, [R1+0x724] ;  /* 0x0007240001d97983 */ /* 0x000ea40000300800 */
[C---:B------:R-:W-:Y:S02]  /*28ed0*/  HMMA.1688.F32.TF32 R116, R120.reuse, R48, R116 ;  /* 0x000000307874723c */ /* 0x040fe40000081074 */
[----:B------:R-:W2:Y:S04]  /*28ee0*/  LDL.LU R218, [R1+0x728] ;  /* 0x0007280001da7983 */ /* 0x000ea80000300800 */
[----:B------:R-:W2:Y:S02]  /*28ef0*/  LDL.LU R219, [R1+0x72c] ;  /* 0x00072c0001db7983 */ /* 0x000ea40000300800 */
[----:B------:R-:W-:Y:S08]  /*28f00*/  HMMA.1688.F32.TF32 R112, R120, R44, R112 ;  /* 0x0000002c7870723c */ /* 0x000ff00000081070 */
[----:B------:R-:W-:-:S02]  /*28f10*/  IMAD.MOV.U32 R47, RZ, RZ, R54 ;  /* 0x000000ffff2f7224 */ /* 0x000fc400078e0036 */
[----:B------:R-:W-:Y:S02]  /*28f20*/  IMAD.MOV.U32 R46, RZ, RZ, R55 ;  /* 0x000000ffff2e7224 */ /* 0x000fe400078e0037 */
[----:B------:R-:W-:Y:S02]  /*28f30*/  IMAD.MOV.U32 R54, RZ, RZ, R94 ;  /* 0x000000ffff367224 */ /* 0x000fe400078e005e */
[----:B------:R-:W-:Y:S02]  /*28f40*/  IMAD.MOV.U32 R55, RZ, RZ, R95 ;  /* 0x000000ffff377224 */ /* 0x000fe400078e005f */
[C---:B------:R-:W-:Y:S08]  /*28f50*/  HMMA.1688.F32.TF32 R92, R120.reuse, R40, R108 ;  /* 0x00000028785c723c */ /* 0x040ff0000008106c */
[C---:B------:R-:W-:Y:S08]  /*28f60*/  HMMA.1688.F32.TF32 R104, R120.reuse, R36, R104 ;  /* 0x000000247868723c */ /* 0x040ff00000081068 */
[C---:B------:R-:W-:Y:S08]  /*28f70*/  HMMA.1688.F32.TF32 R88, R120.reuse, R24, R88 ;  /* 0x000000187858723c */ /* 0x040ff00000081058 */
[C---:B------:R-:W-:Y:S08]  /*28f80*/  HMMA.1688.F32.TF32 R100, R120.reuse, R32, R100 ;  /* 0x000000207864723c */ /* 0x040ff00000081064 */
[C---:B------:R-:W-:Y:S08]  /*28f90*/  HMMA.1688.F32.TF32 R68, R120.reuse, R20, R68 ;  /* 0x000000147844723c */ /* 0x040ff00000081044 */
[C---:B------:R-:W-:Y:S08]  /*28fa0*/  HMMA.1688.F32.TF32 R72, R120.reuse, R16, R72 ;  /* 0x000000107848723c */ /* 0x040ff00000081048 */
[C---:B------:R-:W-:Y:S08]  /*28fb0*/  HMMA.1688.F32.TF32 R76, R120.reuse, R12, R76 ;  /* 0x0000000c784c723c */ /* 0x040ff0000008104c */
[C---:B------:R-:W-:Y:S08]  /*28fc0*/  HMMA.1688.F32.TF32 R80, R120.reuse, R8, R80 ;  /* 0x000000087850723c */ /* 0x040ff00000081050 */
[-C--:B------:R-:W-:Y:S08]  /*28fd0*/  HMMA.1688.F32.TF32 R84, R120, R4.reuse, R84 ;  /* 0x000000047854723c */ /* 0x080ff00000081054 */
[----:B-----5:R-:W-:Y:S11]  /*28fe0*/  HMMA.1688.F32.TF32 R248, R248, R4, R136 ;  /* 0x00000004f8f8723c */ /* 0x020ff60000081088 */
[----:B------:R-:W-:Y:S11]  /*28ff0*/  @!UPT UIADD3 URZ, URZ, URZ, URZ ;  /* 0x0000003f3f3ff290 */ /* 0x000ff6000fffe03f */
[----:B------:R-:W-:Y:S01]  /*29000*/  @!UPT UIADD3 URZ, URZ, URZ, URZ ;  /* 0x0000003f3f3ff290 */ /* 0x000fe2000fffe03f */
        /* <DEDUP_REMOVED lines=8> */
[----:B-1----:R-:W-:Y:S02]  /*29090*/  HMMA.1688.F32.TF32 R92, R120, R28, R96 ;  /* 0x0000001c785c723c */ /* 0x002fe40000081060 */
[----:B------:R-:W-:Y:S01]  /*290a0*/  STL.64 [R1+0x80], R104 ;  /* 0x0000806801007387 */ /* 0x000fe20000100a00 */
[----:B------:R-:W-:-:S03]  /*290b0*/  IMAD.MOV.U32 R0, RZ, RZ, R89 ;  /* 0x000000ffff007224 */ /* 0x000fc600078e0059 */
[----:B------:R-:W-:Y:S04]  /*290c0*/  STL.64 [R1+0x88], R106 ;  /* 0x0000886a01007387 */ /* 0x000fe80000100a00 */
[----:B------:R-:W-:Y:S04]  /*290d0*/  STL.64 [R1+0x70], R100 ;  /* 0x0000706401007387 */ /* 0x000fe80000100a00 */
[----:B------:R-:W-:Y:S09]  /*290e0*/  STL.64 [R1+0x78], R102 ;  /* 0x0000786601007387 */ /* 0x000ff20000100a00 */
[----:B------:R-:W-:Y:S04]  /*290f0*/  STL.64 [R1+0x60], R92 ;  /* 0x0000605c01007387 */ /* 0x000fe80000100a00 */
[----:B------:R-:W-:Y:S04]  /*29100*/  STL.64 [R1+0x68], R94 ;  /* 0x0000685e01007387 */ /* 0x000fe80000100a00 */
[----:B------:R2:W-:Y:S04]  /*29110*/  STL [R1+0x50], R88 ;  /* 0x0000505801007387 */ /* 0x0005e80000100800 */
[----:B------:R-:W-:Y:S04]  /*29120*/  STL [R1+0x1d20], R0 ;  /* 0x001d200001007387 */ /* 0x000fe80000100800 */
[----:B------:R-:W-:Y:S04]  /*29130*/  STL.64 [R1+0x1d30], R70 ;  /* 0x001d304601007387 */ /* 0x000fe80000100a00 */
[----:B------:R1:W-:Y:S04]  /*29140*/  STL.64 [R1+0x1d28], R68 ;  /* 0x001d284401007387 */ /* 0x0003e80000100a00 */
[----:B------:R-:W-:Y:S04]  /*29150*/  STL.64 [R1+0x1d40], R74 ;  /* 0x001d404a01007387 */ /* 0x000fe80000100a00 */
[----:B------:R3:W-:Y:S04]  /*29160*/  STL.64 [R1+0x1d38], R72 ;  /* 0x001d384801007387 */ /* 0x0007e80000100a00 */
[----:B------:R-:W-:Y:S04]  /*29170*/  STL.64 [R1+0x1d50], R78 ;  /* 0x001d504e01007387 */ /* 0x000fe80000100a00 */
[----:B------:R-:W-:Y:S01]  /*29180*/  STL.64 [R1+0x1d48], R76 ;  /* 0x001d484c01007387 */ /* 0x000fe20000100a00 */
[----:B------:R-:W-:-:S03]  /*29190*/  IMAD.MOV.U32 R136, RZ, RZ, R164 ;  /* 0x000000ffff887224 */ /* 0x000fc600078e00a4 */
[----:B------:R-:W-:Y:S04]  /*291a0*/  STL.64 [R1+0x1d70], R82 ;  /* 0x001d705201007387 */ /* 0x000fe80000100a00 */
[----:B------:R4:W-:Y:S04]  /*291b0*/  STL.64 [R1+0x1d68], R80 ;  /* 0x001d685001007387 */ /* 0x0009e80000100a00 */
[----:B------:R-:W-:Y:S04]  /*291c0*/  STL.64 [R1+0x1d80], R86 ;  /* 0x001d805601007387 */ /* 0x000fe80000100a00 */
[----:B------:R-:W-:Y:S04]  /*291d0*/  STL.64 [R1+0x1d78], R84 ;  /* 0x001d785401007387 */ /* 0x000fe80000100a00 */
[----:B------:R-:W5:Y:S01]  /*291e0*/  LDL.LU R164, [R1+0x1fdc] ;  /* 0x001fdc0001a47983 */ /* 0x000f620000300800 */
[----:B------:R-:W-:-:S03]  /*291f0*/  IMAD.MOV.U32 R125, RZ, RZ, R165 ;  /* 0x000000ffff7d7224 */ /* 0x000fc600078e00a5 */
[----:B------:R-:W3:Y:S04]  /*29200*/  LDL.LU R137, [R1+0x684] ;  /* 0x0006840001897983 */ /* 0x000ee80000300800 */
[----:B------:R-:W3:Y:S04]  /*29210*/  LDL.LU R138, [R1+0x688] ;  /* 0x00068800018a7983 */ /* 0x000ee80000300800 */
[----:B------:R-:W3:Y:S04]  /*29220*/  LDL.LU R139, [R1+0x68c] ;  /* 0x00068c00018b7983 */ /* 0x000ee80000300800 */
[----:B------:R-:W3:Y:S04]  /*29230*/  LDL.LU R124, [R1+0x6c0] ;  /* 0x0006c000017c7983 */ /* 0x000ee80000300800 */
[----:B------:R-:W3:Y:S01]  /*29240*/  LDL.LU R165, [R1+0x1fd8] ;  /* 0x001fd80001a57983 */ /* 0x000ee20000300800 */
[----:B------:R-:W-:-:S02]  /*29250*/  IMAD.MOV.U32 R2, RZ, RZ, R90 ;  /* 0x000000ffff027224 */ /* 0x000fc400078e005a */
[----:B------:R-:W-:Y:S02]  /*29260*/  IMAD.MOV.U32 R3, RZ, RZ, R91 ;  /* 0x000000ffff037224 */ /* 0x000fe400078e005b */
[----:B--2---:R-:W-:Y:S01]  /*29270*/  HMMA.1688.F32.TF32 R88, R128, R48, R216 ;  /* 0x000000308058723c */ /* 0x004fe200000810d8 */
[----:B-----5:R-:W-:Y:S02]  /*29280*/  IMAD.MOV.U32 R126, RZ, RZ, R164 ;  /* 0x000000ffff7e7224 */ /* 0x020fe400078e00a4 */
[----:B------:R-:W2:Y:S04]  /*29290*/  LDL.LU R164, [R1+0x1fd4] ;  /* 0x001fd40001a47983 */ /* 0x000ea80000300800 */
[----:B------:R-:W3:Y:S04]  /*292a0*/  LDL.LU R127, [R1+0x6cc] ;  /* 0x0006cc00017f7983 */ /* 0x000ee80000300800 */
[----:B------:R-:W5:Y:S04]  /*292b0*/  LDL.LU R92, [R1+0x700] ;  /* 0x00070000015c7983 */ /* 0x000f680000300800 */
[----:B------:R-:W5:Y:S04]  /*292c0*/  LDL.LU R93, [R1+0x704] ;  /* 0x00070400015d7983 */ /* 0x000f680000300800 */
[----:B------:R-:W5:Y:S04]  /*292d0*/  LDL.LU R94, [R1+0x708] ;  /* 0x00070800015e7983 */ /* 0x000f680000300800 */
[----:B------:R-:W5:Y:S04]  /*292e0*/  LDL.LU R95, [R1+0x70c] ;  /* 0x00070c00015f7983 */ /* 0x000f680000300800 */
[----:B------:R-:W2:Y:S04]  /*292f0*/  LDL.LU R166, [R1+0x718] ;  /* 0x0007180001a67983 */ /* 0x000ea80000300800 */
[----:B------:R-:W2:Y:S04]  /*29300*/  LDL.LU R167, [R1+0x71c] ;  /* 0x00071c0001a77983 */ /* 0x000ea80000300800 */
        /* <DEDUP_REMOVED lines=28> */
[----:B------:R-:W-:Y:S04]  /*294d0*/  STL.64 [R1+0x1d90], R90 ;  /* 0x001d905a01007387 */ /* 0x000fe80000100a00 */
[----:B------:R-:W-:Y:S01]  /*294e0*/  STL.64 [R1+0x1d88], R88 ;  /* 0x001d885801007387 */ /* 0x000fe20000100a00 */
[----:B------:R-:W-:-:S02]  /*294f0*/  IMAD.MOV.U32 R186, RZ, RZ, R173 ;  /* 0x000000ffffba7224 */ /* 0x000fc400078e00ad */
[----:B------:R-:W-:Y:S02]  /*29500*/  IMAD.MOV.U32 R187, RZ, RZ, R172 ;  /* 0x000000ffffbb7224 */ /* 0x000fe400078e00ac */
[----:B------:R-:W-:Y:S02]  /*29510*/  IMAD.MOV.U32 R182, RZ, RZ, R169 ;  /* 0x000000ffffb67224 */ /* 0x000fe400078e00a9 */
[----:B------:R-:W-:Y:S02]  /*29520*/  IMAD.MOV.U32 R183, RZ, RZ, R168 ;  /* 0x000000ffffb77224 */ /* 0x000fe400078e00a8 */
[----:B------:R-:W-:Y:S02]  /*29530*/  IMAD.MOV.U32 R178, RZ, RZ, R149 ;  /* 0x000000ffffb27224 */ /* 0x000fe400078e0095 */
[----:B------:R-:W-:Y:S01]  /*29540*/  IMAD.MOV.U32 R179, RZ, RZ, R148 ;  /* 0x000000ffffb37224 */ /* 0x000fe200078e0094 */
[C---:B---3--:R-:W-:Y:S08]  /*29550*/  HMMA.1688.F32.TF32 R108, R128.reuse, R24, R124 ;  /* 0x00000018806c723c */ /* 0x048ff0000008107c */
[C---:B-----5:R-:W-:Y:S08]  /*29560*/  HMMA.1688.F32.TF32 R92, R128.reuse, R40, R92 ;  /* 0x00000028805c723c */ /* 0x060ff0000008105c */
[C---:B--2---:R-:W-:Y:S08]  /*29570*/  HMMA.1688.F32.TF32 R164, R128.reuse, R44, R164 ;  /* 0x0000002c80a4723c */ /* 0x044ff000000810a4 */
[C---:B----4-:R-:W-:Y:S08]  /*29580*/  HMMA.1688.F32.TF32 R96, R128.reuse, R36, R224 ;  /* 0x000000248060723c */ /* 0x050ff000000810e0 */
[C---:B------:R-:W-:Y:S07]  /*29590*/  HMMA.1688.F32.TF32 R100, R128.reuse, R32, R144 ;  /* 0x000000208064723c */ /* 0x040fee0000081090 */
[----:B------:R-:W-:Y:S01]  /*295a0*/  STL.64 [R1+0x1da0], R166 ;  /* 0x001da0a601007387 */ /* 0x000fe20000100a00 */
[C---:B------:R-:W-:Y:S03]  /*295b0*/  HMMA.1688.F32.TF32 R104, R128.reuse, R28, R208 ;  /* 0x0000001c8068723c */ /* 0x040fe600000810d0 */
[----:B------:R-:W-:Y:S05]  /*295c0*/  STL.64 [R1+0x1d98], R164 ;  /* 0x001d98a401007387 */ /* 0x000fea0000100a00 */
[C---:B------:R-:W-:Y:S08]  /*295d0*/  HMMA.1688.F32.TF32 R124, R128.reuse, R8, R136 ;  /* 0x00000008807c723c */ /* 0x040ff00000081088 */
[C---:B------:R-:W-:Y:S01]  /*295e0*/  HMMA.1688.F32.TF32 R112, R128.reuse, R20, R160 ;  /* 0x000000148070723c */ /* 0x040fe200000810a0 */
[----:B------:R-:W-:Y:S07]  /*295f0*/  STL.64 [R1+0x1db0], R94 ;  /* 0x001db05e01007387 */ /* 0x000fee0000100a00 */
[C---:B------:R-:W-:Y:S01]  /*29600*/  HMMA.1688.F32.TF32 R116, R128.reuse, R16, R220 ;  /* 0x000000108074723c */ /* 0x040fe200000810dc */
[----:B------:R-:W-:Y:S04]  /*29610*/  STL.64 [R1+0x1da8], R92 ;  /* 0x001da85c01007387 */ /* 0x000fe80000100a00 */
[----:B------:R-:W-:Y:S03]  /*29620*/  STL.64 [R1+0x1dc0], R98 ;  /* 0x001dc06201007387 */ /* 0x000fe60000100a00 */
        /* <DEDUP_REMOVED lines=10> */
[----:B------:R-:W-:Y:S01]  /*296d0*/  STL.64 [R1+0x1e10], R118 ;  /* 0x001e107601007387 */ /* 0x000fe20000100a00 */
[----:B------:R-:W-:Y:S03]  /*296e0*/  HMMA.1688.F32.TF32 R128, R128, R4, R216 ;  /* 0x000000048080723c */ /* 0x000fe600000810d8 */
[----:B------:R-:W-:Y:S04]  /*296f0*/  STL.64 [R1+0x1e08], R116 ;  /* 0x001e087401007387 */ /* 0x000fe80000100a00 */
[----:B------:R-:W-:Y:S01]  /*29700*/  STL.64 [R1+0x1e20], R122 ;  /* 0x001e207a01007387 */ /* 0x000fe20000100a00 */
[----:B------:R-:W-:-:S03]  /*29710*/  IMAD.MOV.U32 R216, RZ, RZ, R177 ;  /* 0x000000ffffd87224 */ /* 0x000fc600078e00b1 */
[----:B------:R-:W-:Y:S01]  /*29720*/  STL.64 [R1+0x1e18], R120 ;  /* 0x001e187801007387 */ /* 0x000fe20000100a00 */
[----:B------:R-:W-:-:S03]  /*29730*/  IMAD.MOV.U32 R217, RZ, RZ, R176 ;  /* 0x000000ffffd97224 */ /* 0x000fc600078e00b0 */
[----:B------:R-:W-:Y:S01]  /*29740*/  STL.64 [R1+0x1e30], R126 ;  /* 0x001e307e01007387 */ /* 0x000fe20000100a00 */
[----:B------:R-:W-:-:S03]  /*29750*/  IMAD.MOV.U32 R218, RZ, RZ, R152 ;  /* 0x000000ffffda7224 */ /* 0x000fc600078e0098 */
[----:B------:R-:W-:Y:S01]  /*29760*/  STL.64 [R1+0x1e28], R124 ;  /* 0x001e287c01007387 */ /* 0x000fe20000100a00 */
[----:B------:R-:W-:-:S03]  /*29770*/  IMAD.MOV.U32 R219, RZ, RZ, R153 ;  /* 0x000000ffffdb7224 */ /* 0x000fc600078e0099 */
[----:B------:R-:W2:Y:S04]  /*29780*/  LDL.LU R177, [R1+0x1fd0] ;  /* 0x001fd00001b17983 */ /* 0x000ea80000300800 */
[----:B------:R-:W2:Y:S04]  /*29790*/  LDL.LU R176, [R1+0x1fcc] ;  /* 0x001fcc0001b07983 */ /* 0x000ea80000300800 */
[----:B------:R-:W3:Y:S04]  /*297a0*/  LDL.LU R152, [R1+0x1fc8] ;  /* 0x001fc80001987983 */ /* 0x000ee80000300800 */
[----:B------:R-:W4:Y:S04]  /*297b0*/  LDL.LU R153, [R1+0x1fc4] ;  /* 0x001fc40001997983 */ /* 0x000f280000300800 */
[----:B------:R-:W5:Y:S04]  /*297c0*/  LDL.LU R173, [R1+0x1fc0] ;  /* 0x001fc00001ad7983 */ /* 0x000f680000300800 */
[----:B------:R-:W5:Y:S04]  /*297d0*/  LDL.LU R172, [R1+0x1fbc] ;  /* 0x001fbc0001ac7983 */ /* 0x000f680000300800 */
[----:B------:R-:W2:Y:S04]  /*297e0*/  LDL.LU R169, [R1+0x1fb8] ;  /* 0x001fb80001a97983 */ /* 0x000ea80000300800 */
[----:B------:R-:W2:Y:S04]  /*297f0*/  LDL.LU R168, [R1+0x1fb4] ;  /* 0x001fb40001a87983 */ /* 0x000ea80000300800 */
[----:B------:R-:W2:Y:S04]  /*29800*/  LDL.LU R149, [R1+0x1fb0] ;  /* 0x001fb00001957983 */ /* 0x000ea80000300800 */
[----:B------:R-:W5:Y:S01]  /*29810*/  LDL.LU R148, [R1+0x1fac] ;  /* 0x001fac0001947983 */ /* 0x000f620000300800 */
[----:B---3--:R-:W-:-:S02]  /*29820*/  IMAD.MOV.U32 R175, RZ, RZ, R152 ;  /* 0x000000ffffaf7224 */ /* 0x008fc400078e0098 */
[----:B----4-:R-:W-:Y:S02]  /*29830*/  IMAD.MOV.U32 R174, RZ, RZ, R153 ;  /* 0x000000ffffae7224 */ /* 0x010fe400078e0099 */
[----:B------:R-:W3:Y:S04]  /*29840*/  LDL.LU R153, [R1+0x1fa8] ;  /* 0x001fa80001997983 */ /* 0x000ee80000300800 */
[----:B------:R-:W4:Y:S01]  /*29850*/  LDL.LU R152, [R1+0x1fa4] ;  /* 0x001fa40001987983 */ /* 0x000f220000300800 */
[----:B--2---:R-:W-:-:S03]  /*29860*/  IMAD.MOV.U32 R170, RZ, RZ, R149 ;  /* 0x000000ffffaa7224 */ /* 0x004fc600078e0095 */
[----:B------:R-:W2:Y:S01]  /*29870*/  LDL.LU R149, [R1+0x1fa0] ;  /* 0x001fa00001957983 */ /* 0x000ea20000300800 */
[----:B-----5:R-:W-:-:S03]  /*29880*/  IMAD.MOV.U32 R171, RZ, RZ, R148 ;  /* 0x000000ffffab7224 */ /* 0x020fc600078e0094 */
[----:B------:R-:W5:Y:S04]  /*29890*/  LDL.LU R148, [R1+0x1f9c] ;  /* 0x001f9c0001947983 */ /* 0x000f680000300800 */
[----:B------:R-:W5:Y:S01]  /*298a0*/  LDL.LU R220, [R1+0x790] ;  /* 0x0007900001dc7983 */ /* 0x000f620000300800 */
[----:B------:R-:W-:Y:S02]  /*298b0*/  IMAD.MOV.U32 R224, RZ, RZ, R231 ;  /* 0x000000ffffe07224 */ /* 0x000fe400078e00e7 */
[----:B------:R-:W-:Y:S02]  /*298c0*/  IMAD.MOV.U32 R225, RZ, RZ, R230 ;  /* 0x000000ffffe17224 */ /* 0x000fe400078e00e6 */
[----:B------:R-:W-:Y:S02]  /*298d0*/  IMAD.MOV.U32 R226, RZ, RZ, R229 ;  /* 0x000000ffffe27224 */ /* 0x000fe400078e00e5 */
[----:B------:R-:W-:-:S02]  /*298e0*/  IMAD.MOV.U32 R227, RZ, RZ, R228 ;  /* 0x000000ffffe37224 */ /* 0x000fc400078e00e4 */
[----:B------:R-:W-:Y:S02]  /*298f0*/  IMAD.MOV.U32 R212, RZ, RZ, R243 ;  /* 0x000000ffffd47224 */ /* 0x000fe400078e00f3 */
[----:B------:R-:W-:Y:S02]  /*29900*/  IMAD.MOV.U32 R213, RZ, RZ, R242 ;  /* 0x000000ffffd57224 */ /* 0x000fe400078e00f2 */
[----:B------:R-:W-:Y:S02]  /*29910*/  IMAD.MOV.U32 R214, RZ, RZ, R241 ;  /* 0x000000ffffd67224 */ /* 0x000fe400078e00f1 */
[----:B------:R-:W-:Y:S02]  /*29920*/  IMAD.MOV.U32 R215, RZ, RZ, R240 ;  /* 0x000000ffffd77224 */ /* 0x000fe400078e00f0 */
[----:B---3--:R-:W-:Y:S02]  /*29930*/  IMAD.MOV.U32 R221, RZ, RZ, R153 ;  /* 0x000000ffffdd7224 */ /* 0x008fe400078e0099 */
[----:B------:R-:W3:Y:S01]  /*29940*/  LDL.LU R153, [R1+0x1f98] ;  /* 0x001f980001997983 */ /* 0x000ee20000300800 */
[----:B----4-:R-:W-:-:S03]  /*29950*/  IMAD.MOV.U32 R222, RZ, RZ, R152 ;  /* 0x000000ffffde7224 */ /* 0x010fc600078e0098 */
[----:B------:R-:W3:Y:S04]  /*29960*/  LDL.LU R152, [R1+0x1f94] ;  /* 0x001f940001987983 */ /* 0x000ee80000300800 */
[----:B------:R-:W4:Y:S01]  /*29970*/  LDL.LU R223, [R1+0x79c] ;  /* 0x00079c0001df7983 */ /* 0x000f220000300800 */
[----:B--2---:R-:W-:-:S03]  /*29980*/  IMAD.MOV.U32 R160, RZ, RZ, R149 ;  /* 0x000000ffffa07224 */ /* 0x004fc600078e0095 */
[----:B------:R-:W2:Y:S01]  /*29990*/  LDL.LU R149, [R1+0x1f90] ;  /* 0x001f900001957983 */ /* 0x000ea20000300800 */
[----:B-----5:R-:W-:-:S03]  /*299a0*/  IMAD.MOV.U32 R161, RZ, RZ, R148 ;  /* 0x000000ffffa17224 */ /* 0x020fc600078e0094 */
[----:B------:R-:W2:Y:S04]  /*299b0*/  LDL.LU R148, [R1+0x1f8c] ;  /* 0x001f8c0001947983 */ /* 0x000ea80000300800 */
[----:B------:R-:W5:Y:S04]  /*299c0*/  LDL.LU R162, [R1+0x7d8] ;  /* 0x0007d80001a27983 */ /* 0x000f680000300800 */
[----:B------:R-:W5:Y:S04]  /*299d0*/  LDL.LU R163, [R1+0x7dc] ;  /* 0x0007dc0001a37983 */ /* 0x000f680000300800 */
        /* <DEDUP_REMOVED lines=10> */
[----:B------:R-:W4:Y:S04]  /*29a80*/  LDL.LU R229, [R1+0x1f80] ;  /* 0x001f800001e57983 */ /* 0x000f280000300800 */
[----:B------:R-:W5:Y:S04]  /*29a90*/  LDL.LU R228, [R1+0x1f7c] ;  /* 0x001f7c0001e47983 */ /* 0x000f680000300800 */
[----:B------:R-:W5:Y:S04]  /*29aa0*/  LDL.LU R243, [R1+0x1f78] ;  /* 0x001f780001f37983 */ /* 0x000f680000300800 */
[----:B------:R-:W5:Y:S04]  /*29ab0*/  LDL.LU R242, [R1+0x1f74] ;  /* 0x001f740001f27983 */ /* 0x000f680000300800 */
[----:B------:R-:W5:Y:S04]  /*29ac0*/  LDL.LU R241, [R1+0x1f70] ;  /* 0x001f700001f17983 */ /* 0x000f680000300800 */
[----:B------:R-:W5:Y:S04]  /*29ad0*/  LDL.LU R240, [R1+0x1f6c] ;  /* 0x001f6c0001f07983 */ /* 0x000f680000300800 */
[----:B-1----:R-:W5:Y:S04]  /*29ae0*/  LDL.LU R68, [R1+0x1b0] ;  /* 0x0001b00001447983 */ /* 0x002f680000300800 */
        /* <DEDUP_REMOVED lines=18> */
[----:B------:R-:W-:Y:S02]  /*29c10*/  IMAD.MOV.U32 R159, RZ, RZ, R235 ;  /* 0x000000ffff9f7224 */ /* 0x000fe400078e00eb */
[----:B--2---:R-:W-:Y:S02]  /*29c20*/  IMAD.MOV.U32 R207, RZ, RZ, R231 ;  /* 0x000000ffffcf7224 */ /* 0x004fe400078e00e7 */
[----:B---3--:R-:W-:Y:S02]  /*29c30*/  IMAD.MOV.U32 R206, RZ, RZ, R230 ;  /* 0x000000ffffce7224 */ /* 0x008fe400078e00e6 */
[----:B----4-:R-:W-:-:S02]  /*29c40*/  IMAD.MOV.U32 R205, RZ, RZ, R229 ;  /* 0x000000ffffcd7224 */ /* 0x010fc400078e00e5 */
[----:B-----5:R-:W-:Y:S02]  /*29c50*/  IMAD.MOV.U32 R251, RZ, RZ, R243 ;  /* 0x000000fffffb7224 */ /* 0x020fe400078e00f3 */
[----:B------:R-:W-:Y:S02]  /*29c60*/  IMAD.MOV.U32 R250, RZ, RZ, R242 ;  /* 0x000000fffffa7224 */ /* 0x000fe400078e00f2 */
[----:B------:R-:W-:Y:S02]  /*29c70*/  IMAD.MOV.U32 R249, RZ, RZ, R241 ;  /* 0x000000fffff97224 */ /* 0x000fe400078e00f1 */
[----:B------:R-:W-:Y:S02]  /*29c80*/  IMAD.MOV.U32 R248, RZ, RZ, R240 ;  /* 0x000000fffff87224 */ /* 0x000fe400078e00f0 */
[----:B------:R-:W2:Y:S04]  /*29c90*/  LDL.LU R240, [R1+0x1f68] ;  /* 0x001f680001f07983 */ /* 0x000ea80000300800 */
[----:B------:R-:W2:Y:S04]  /*29ca0*/  LDL.LU R241, [R1+0x1f64] ;  /* 0x001f640001f17983 */ /* 0x000ea80000300800 */
[----:B------:R-:W2:Y:S04]  /*29cb0*/  LDL.LU R242, [R1+0x1f60] ;  /* 0x001f600001f27983 */ /* 0x000ea80000300800 */
[----:B------:R-:W2:Y:S01]  /*29cc0*/  LDL.LU R243, [R1+0x1f5c] ;  /* 0x001f5c0001f37983 */ /* 0x000ea20000300800 */
[----:B------:R-:W-:-:S03]  /*29cd0*/  IMAD.MOV.U32 R204, RZ, RZ, R228 ;  /* 0x000000ffffcc7224 */ /* 0x000fc600078e00e4 */
[----:B------:R-:W3:Y:S04]  /*29ce0*/  LDL.LU R232, [R1+0x1f58] ;  /* 0x001f580001e87983 */ /* 0x000ee80000300800 */
[----:B------:R-:W3:Y:S04]  /*29cf0*/  LDL.LU R233, [R1+0x1f54] ;  /* 0x001f540001e97983 */ /* 0x000ee80000300800 */
[----:B------:R-:W3:Y:S04]  /*29d00*/  LDL.LU R234, [R1+0x1f50] ;  /* 0x001f500001ea7983 */ /* 0x000ee80000300800 */
[----:B------:R-:W3:Y:S04]  /*29d10*/  LDL.LU R235, [R1+0x1f4c] ;  /* 0x001f4c0001eb7983 */ /* 0x000ee80000300800 */
        /* <DEDUP_REMOVED lines=9> */
[----:B------:R-:W-:Y:S04]  /*29db0*/  STL.64 [R1+0x1e40], R130 ;  /* 0x001e408201007387 */ /* 0x000fe80000100a00 */
[----:B------:R-:W-:Y:S01]  /*29dc0*/  STL.64 [R1+0x1e38], R128 ;  /* 0x001e388001007387 */ /* 0x000fe20000100a00 */
[C---:B------:R-:W-:Y:S08]  /*29dd0*/  HMMA.1688.F32.TF32 R80, R140.reuse, R36, R80 ;  /* 0x000000248c50723c */ /* 0x040ff00000081050 */
[C---:B------:R-:W-:Y:S08]  /*29de0*/  HMMA.1688.F32.TF32 R76, R140.reuse, R32, R76 ;  /* 0x000000208c4c723c */ /* 0x040ff0000008104c */
[C---:B------:R-:W-:Y:S08]  /*29df0*/  HMMA.1688.F32.TF32 R72, R140.reuse, R28, R72 ;  /* 0x0000001c8c48723c */ /* 0x040ff00000081048 */
[C---:B---3--:R-:W-:Y:S08]  /*29e00*/  HMMA.1688.F32.TF32 R136, R140.reuse, R44, R232 ;  /* 0x0000002c8c88723c */ /* 0x048ff000000810e8 */
[----:B----4-:R-:W-:Y:S11]  /*29e10*/  HMMA.1688.F32.TF32 R132, R140, R48, R228 ;  /* 0x000000308c84723c */ /* 0x010ff600000810e4 */
[----:B------:R-:W-:Y:S11]  /*29e20*/  @!UPT UIADD3 URZ, URZ, URZ, URZ ;  /* 0x0000003f3f3ff290 */ /* 0x000ff6000fffe03f */
[----:B------:R-:W-:Y:S01]  /*29e30*/  @!UPT UIADD3 URZ, URZ, URZ, URZ ;  /* 0x0000003f3f3ff290 */ /* 0x000fe2000fffe03f */
[----:B------:R1:W-:Y:S04]  /*29e40*/  STL [R1+0x1d0c], R132 ;  /* 0x001d0c8401007387 */ /* 0x0003e80000100800 */
[----:B------:R3:W-:Y:S04]  /*29e50*/  STL [R1+0x1d08], R133 ;  /* 0x001d088501007387 */ /* 0x0007e80000100800 */
[----:B------:R-:W-:Y:S04]  /*29e60*/  STL [R1+0x1d04], R134 ;  /* 0x001d048601007387 */ /* 0x000fe80000100800 */
[----:B------:R-:W-:Y:S01]  /*29e70*/  STL [R1+0x1d00], R135 ;  /* 0x001d008701007387 */ /* 0x000fe20000100800 */
[----:B-1----:R-:W-:-:S03]  /*29e80*/  IMAD.MOV.U32 R132, RZ, RZ, R70 ;  /* 0x000000ffff847224 */ /* 0x002fc600078e0046 */
[----:B------:R1:W-:Y:S01]  /*29e90*/  STL [R1+0x1d14], R136 ;  /* 0x001d148801007387 */ /* 0x0003e20000100800 */
[----:B---3--:R-:W-:-:S03]  /*29ea0*/  IMAD.MOV.U32 R133, RZ, RZ, R71 ;  /* 0x000000ffff857224 */ /* 0x008fc600078e0047 */
[----:B------:R3:W-:Y:S01]  /*29eb0*/  STL [R1+0x1d10], R137 ;  /* 0x001d108901007387 */ /* 0x0007e20000100800 */
[----:B-1----:R-:W-:Y:S02]  /*29ec0*/  IMAD.MOV.U32 R136, RZ, RZ, R68 ;  /* 0x000000ffff887224 */ /* 0x002fe400078e0044 */
[----:B---3--:R-:W-:Y:S02]  /*29ed0*/  IMAD.MOV.U32 R137, RZ, RZ, R69 ;  /* 0x000000ffff897224 */ /* 0x008fe400078e0045 */
[C---:B------:R-:W-:Y:S01]  /*29ee0*/  HMMA.1688.F32.TF32 R68, R140.reuse, R20, R248 ;  /* 0x000000148c44723c */ /* 0x040fe200000810f8 */
[----:B------:R1:W-:Y:S07]  /*29ef0*/  STL [R1+0x1cfc], R138 ;  /* 0x001cfc8a01007387 */ /* 0x0003ee0000100800 */
[----:B--2---:R-:W-:Y:S01]  /*29f00*/  HMMA.1688.F32.TF32 R84, R140, R40, R240 ;  /* 0x000000288c54723c */ /* 0x004fe200000810f0 */
[----:B------:R2:W-:Y:S07]  /*29f10*/  STL [R1+0x1cf8], R139 ;  /* 0x001cf88b01007387 */ /* 0x0005ee0000100800 */
[C---:B------:R-:W-:Y:S08]  /*29f20*/  HMMA.1688.F32.TF32 R180, R188.reuse, R12, R180 ;  /* 0x0000000cbcb4723c */ /* 0x040ff000000810b4 */
[----:B------:R-:W-:Y:S01]  /*29f30*/  HMMA.1688.F32.TF32 R184, R188, R8, R184 ;  /* 0x00000008bcb8723c */ /* 0x000fe200000810b8 */
[----:B------:R-:W-:Y:S01]  /*29f40*/  IMAD.MOV.U32 R134, RZ, RZ, R68 ;  /* 0x000000ffff867224 */ /* 0x000fe200078e0044 */
[----:B------:R-:W-:Y:S01]  /*29f50*/  LDS R241, [R252+0x43000] ;  /* 0x04300000fcf17984 */ /* 0x000fe20000000800 */
[----:B------:R-:W-:-:S02]  /*29f60*/  IMAD.MOV.U32 R135, RZ, RZ, R69 ;  /* 0x000000ffff877224 */ /* 0x000fc400078e0045 */
[----:B-1----:R-:W-:Y:S01]  /*29f70*/  IMAD.MOV.U32 R138, RZ, RZ, R70 ;  /* 0x000000ffff8a7224 */ /* 0x002fe200078e0046 */
[----:B------:R-:W-:Y:S01]  /*29f80*/  LDS R243, [R252+0x43800] ;  /* 0x04380000fcf37984 */ /* 0x000fe20000000800 */
[----:B--2---:R-:W-:Y:S02]  /*29f90*/  IMAD.MOV.U32 R139, RZ, RZ, R71 ;  /* 0x000000ffff8b7224 */ /* 0x004fe400078e0047 */
[C---:B------:R-:W-:Y:S01]  /*29fa0*/  HMMA.1688.F32.TF32 R68, R140.reuse, R16, R204 ;  /* 0x000000108c44723c */ /* 0x040fe200000810cc */
[----:B------:R-:W-:Y:S04]  /*29fb0*/  STL.64 [R1+0xc0], R84 ;  /* 0x0000c05401007387 */ /* 0x000fe80000100a00 */
[----:B------:R-:W-:Y:S04]  /*29fc0*/  STL.64 [R1+0xc8], R86 ;  /* 0x0000c85601007387 */ /* 0x000fe80000100a00 */
[----:B------:R-:W-:Y:S04]  /*29fd0*/  STL.64 [R1+0xd0], R80 ;  /* 0x0000d05001007387 */ /* 0x000fe80000100a00 */
[----:B------:R-:W-:Y:S04]  /*29fe0*/  STL.64 [R1+0xd8], R82 ;  /* 0x0000d85201007387 */ /* 0x000fe80000100a00 */
[----:B------:R-:W-:Y:S04]  /*29ff0*/  STL.64 [R1+0x140], R76 ;  /* 0x0001404c01007387 */ /* 0x000fe80000100a00 */
[----:B------:R1:W-:Y:S04]  /*2a000*/  STL.64 [R1+0x148], R78 ;  /* 0x0001484e01007387 */ /* 0x0003e80000100a00 */
[----:B------:R-:W-:Y:S04]  /*2a010*/  STL.64 [R1+0x1a0], R72 ;  /* 0x0001a04801007387 */ /* 0x000fe80000100a00 */
[----:B------:R2:W-:Y:S01]  /*2a020*/  STL.64 [R1+0x1a8], R74 ;  /* 0x0001a84a01007387 */ /* 0x0005e20000100a00 */
[C---:B-1----:R-:W-:Y:S03]  /*2a030*/  HMMA.1688.F32.TF32 R76, R140.reuse, R12, R156 ;  /* 0x0000000c8c4c723c */ /* 0x042fe6000008109c */
[----:B------:R-:W-:Y:S04]  /*2a040*/  STL.64 [R1+0x210], R68 ;  /* 0x0002104401007387 */ /* 0x000fe80000100a00 */
[----:B------:R1:W-:Y:S01]  /*2a050*/  STL.64 [R1+0x218], R70 ;  /* 0x0002184601007387 */ /* 0x0003e20000100a00 */
[C---:B--2---:R-:W-:Y:S08]  /*2a060*/  HMMA.1688.F32.TF32 R72, R140.reuse, R8, R212 ;  /* 0x000000088c48723c */ /* 0x044ff000000810d4 */
[----:B-1----:R-:W-:Y:S07]  /*2a070*/  HMMA.1688.F32.TF32 R68, R140, R4, R224 ;  /* 0x000000048c44723c */ /* 0x002fee00000810e0 */
[----:B------:R-:W-:Y:S04]  /*2a080*/  STL.64 [R1+0x220], R76 ;  /* 0x0002204c01007387 */ /* 0x000fe80000100a00 */
[----:B------:R-:W-:Y:S04]  /*2a090*/  STL.64 [R1+0x228], R78 ;  /* 0x0002284e01007387 */ /* 0x000fe80000100a00 */
[----:B------:R-:W-:Y:S04]  /*2a0a0*/  STL.64 [R1+0x250], R72 ;  /* 0x0002504801007387 */ /* 0x000fe80000100a00 */
[----:B------:R-:W-:Y:S04]  /*2a0b0*/  STL.64 [R1+0x258], R74 ;  /* 0x0002584a01007387 */ /* 0x000fe80000100a00 */
[----:B------:R1:W-:Y:S04]  /*2a0c0*/  STL.64 [R1+0x240], R68 ;  /* 0x0002404401007387 */ /* 0x0003e80000100a00 */
[----:B------:R2:W-:Y:S01]  /*2a0d0*/  STL.64 [R1+0x248], R70 ;  /* 0x0002484601007387 */ /* 0x0005e20000100a00 */
[----:B-1----:R-:W-:-:S03]  /*2a0e0*/  IMAD.MOV.U32 R68, RZ, RZ, R201 ;  /* 0x000000ffff447224 */ /* 0x002fc600078e00c9 */
[----:B------:R-:W3:Y:S01]  /*2a0f0*/  LDL.LU R201, [R1+0x1f38] ;  /* 0x001f380001c97983 */ /* 0x000ee20000300800 */
[----:B------:R-:W-:-:S03]  /*2a100*/  IMAD.MOV.U32 R69, RZ, RZ, R200 ;  /* 0x000000ffff457224 */ /* 0x000fc600078e00c8 */
[----:B------:R-:W4:Y:S04]  /*2a110*/  LDL.LU R200, [R1+0x1f34] ;  /* 0x001f340001c87983 */ /* 0x000f280000300800 */
[----:B------:R-:W2:Y:S04]  /*2a120*/  LDL.LU R72, [R1+0x830] ;  /* 0x0008300001487983 */ /* 0x000ea80000300800 */
[----:B------:R-:W2:Y:S04]  /*2a130*/  LDL.LU R73, [R1+0x834] ;  /* 0x0008340001497983 */ /* 0x000ea80000300800 */
[----:B------:R-:W2:Y:S04]  /*2a140*/  LDL.LU R74, [R1+0x838] ;  /* 0x00083800014a7983 */ /* 0x000ea80000300800 */
[----:B------:R-:W2:Y:S01]  /*2a150*/  LDL.LU R75, [R1+0x83c] ;  /* 0x00083c00014b7983 */ /* 0x000ea20000300800 */
[----:B----4-:R-:W-:-:S03]  /*2a160*/  IMAD.MOV.U32 R76, RZ, RZ, R200 ;  /* 0x000000ffff4c7224 */ /* 0x010fc600078e00c8 */
[----:B------:R-:W4:Y:S01]  /*2a170*/  LDL.LU R200, [R1+0x1f30] ;  /* 0x001f300001c87983 */ /* 0x000f220000300800 */
[----:B---3--:R-:W-:-:S03]  /*2a180*/  IMAD.MOV.U32 R79, RZ, RZ, R201 ;  /* 0x000000ffff4f7224 */ /* 0x008fc600078e00c9 */
[----:B------:R-:W3:Y:S04]  /*2a190*/  LDL.LU R77, [R1+0x844] ;  /* 0x00084400014d7983 */ /* 0x000ee80000300800 */
[----:B------:R-:W3:Y:S04]  /*2a1a0*/  LDL.LU R78, [R1+0x848] ;  /* 0x00084800014e7983 */ /* 0x000ee80000300800 */
[----:B------:R-:W2:Y:S04]  /*2a1b0*/  LDL.LU R201, [R1+0x1f2c] ;  /* 0x001f2c0001c97983 */ /* 0x000ea80000300800 */
[----:B------:R-:W2:Y:S04]  /*2a1c0*/  LDL.LU R224, [R1+0x860] ;  /* 0x0008600001e07983 */ /* 0x000ea80000300800 */
[----:B------:R-:W2:Y:S01]  /*2a1d0*/  LDL.LU R225, [R1+0x864] ;  /* 0x0008640001e17983 */ /* 0x000ea20000300800 */
[----:B----4-:R-:W-:-:S03]  /*2a1e0*/  IMAD.MOV.U32 R226, RZ, RZ, R200 ;  /* 0x000000ffffe27224 */ /* 0x010fc600078e00c8 */
[----:B------:R-:W4:Y:S01]  /*2a1f0*/  LDL.LU R200, [R1+0x1f28] ;  /* 0x001f280001c87983 */ /* 0x000f220000300800 */
[C---:B------:R-:W-:Y:S03]  /*2a200*/  HMMA.1688.F32.TF32 R156, R188.reuse, R32, R160 ;  /* 0x00000020bc9c723c */ /* 0x040fe600000810a0 */
[----:B------:R-:W3:Y:S05]  /*2a210*/  LDL.LU R227, [R1+0x86c] ;  /* 0x00086c0001e37983 */ /* 0x000eea0000300800 */
[C---:B------:R-:W-:Y:S01]  /*2a220*/  HMMA.1688.F32.TF32 R160, R188.reuse, R28, R220 ;  /* 0x0000001cbca0723c */ /* 0x040fe200000810dc */
[----:B------:R-:W3:Y:S04]  /*2a230*/  LDL.LU R220, [R1+0x870] ;  /* 0x0008700001dc7983 */ /* 0x000ee80000300800 */
[----:B------:R-:W3:Y:S03]  /*2a240*/  LDL.LU R221, [R1+0x874] ;  /* 0x0008740001dd7983 */ /* 0x000ee60000300800 */
[----:B-----5:R-:W-:Y:S01]  /*2a250*/  HMMA.1688.F32.TF32 R140, R188, R48, R144 ;  /* 0x00000030bc8c723c */ /* 0x020fe20000081090 */
[----:B------:R-:W3:Y:S01]  /*2a260*/  LDL.LU R222, [R1+0x878] ;  /* 0x0008780001de7983 */ /* 0x000ee20000300800 */
[----:B--2---:R-:W-:-:S03]  /*2a270*/  IMAD.MOV.U32 R223, RZ, RZ, R201 ;  /* 0x000000ffffdf7224 */ /* 0x004fc600078e00c9 */
[----:B------:R-:W2:Y:S03]  /*2a280*/  LDL.LU R201, [R1+0x1f24] ;  /* 0x001f240001c97983 */ /* 0x000ea60000300800 */
[C---:B------:R-:W-:Y:S08]  /*2a290*/  HMMA.1688.F32.TF32 R144, R188.reuse, R44, R208 ;  /* 0x0000002cbc90723c */ /* 0x040ff000000810d0 */
[C---:B------:R-:W-:Y:S08]  /*2a2a0*/  HMMA.1688.F32.TF32 R148, R188.reuse, R40, R148 ;  /* 0x00000028bc94723c */ /* 0x040ff00000081094 */
[C---:B------:R-:W-:Y:S08]  /*2a2b0*/  HMMA.1688.F32.TF32 R152, R188.reuse, R36, R152 ;  /* 0x00000024bc98723c */ /* 0x040ff00000081098 */
[C---:B------:R-:W-:Y:S08]  /*2a2c0*/  HMMA.1688.F32.TF32 R168, R188.reuse, R24, R168 ;  /* 0x00000018bca8723c */ /* 0x040ff000000810a8 */
[C---:B------:R-:W-:Y:S08]  /*2a2d0*/  HMMA.1688.F32.TF32 R172, R188.reuse, R20, R172 ;  /* 0x00000014bcac723c */ /* 0x040ff000000810ac */
[C---:B------:R-:W-:Y:S08]  /*2a2e0*/  HMMA.1688.F32.TF32 R176, R188.reuse, R16, R176 ;  /* 0x00000010bcb0723c */ /* 0x040ff000000810b0 */
[----:B------:R-:W-:Y:S07]  /*2a2f0*/  HMMA.1688.F32.TF32 R188, R188, R4, R216 ;  /* 0x00000004bcbc723c */ /* 0x000fee00000810d8 */
[----:B----4-:R-:W-:-:S02]  /*2a300*/  IMAD.MOV.U32 R216, RZ, RZ, R200 ;  /* 0x000000ffffd87224 */ /* 0x010fc400078e00c8 */
[----:B------:R-:W4:Y:S04]  /*2a310*/  LDL.LU R200, [R1+0x1f20] ;  /* 0x001f200001c87983 */ /* 0x000f280000300800 */
[----:B------:R-:W5:Y:S04]  /*2a320*/  LDL.LU R217, [R1+0x884] ;  /* 0x0008840001d97983 */ /* 0x000f680000300800 */
[----:B------:R-:W5:Y:S04]  /*2a330*/  LDL.LU R218, [R1+0x888] ;  /* 0x0008880001da7983 */ /* 0x000f680000300800 */
[----:B------:R-:W5:Y:S04]  /*2a340*/  LDL.LU R219, [R1+0x88c] ;  /* 0x00088c0001db7983 */ /* 0x000f680000300800 */
[----:B------:R-:W3:Y:S01]  /*2a350*/  LDL.LU R208, [R1+0x8a0] ;  /* 0x0008a00001d07983 */ /* 0x000ee20000300800 */
[----:B--2---:R-:W-:-:S03]  /*2a360*/  IMAD.MOV.U32 R209, RZ, RZ, R201 ;  /* 0x000000ffffd17224 */ /* 0x004fc600078e00c9 */
[----:B------:R-:W2:Y:S01]  /*2a370*/  LDL.LU R201, [R1+0x1f1c] ;  /* 0x001f1c0001c97983 */ /* 0x000ea20000300800 */
[----:B------:R-:W-:Y:S02]  /*2a380*/  IMAD.MOV.U32 R71, RZ, RZ, R202 ;  /* 0x000000ffff477224 */ /* 0x000fe400078e00ca */
[----:B------:R-:W-:Y:S02]  /*2a390*/  IMAD.MOV.U32 R70, RZ, RZ, R203 ;  /* 0x000000ffff467224 */ /* 0x000fe400078e00cb */
[----:B------:R-:W-:Y:S02]  /*2a3a0*/  IMAD.MOV.U32 R93, RZ, RZ, R197 ;  /* 0x000000ffff5d7224 */ /* 0x000fe400078e00c5 */
[----:B------:R-:W-:Y:S02]  /*2a3b0*/  IMAD.MOV.U32 R94, RZ, RZ, R196 ;  /* 0x000000ffff5e7224 */ /* 0x000fe400078e00c4 */
[----:B----4-:R-:W-:Y:S02]  /*2a3c0*/  IMAD.MOV.U32 R210, RZ, RZ, R200 ;  /* 0x000000ffffd27224 */ /* 0x010fe400078e00c8 */
[----:B------:R-:W2:Y:S04]  /*2a3d0*/  LDL.LU R200, [R1+0x1f18] ;  /* 0x001f180001c87983 */ /* 0x000ea80000300800 */
[----:B------:R-:W4:Y:S04]  /*2a3e0*/  LDL.LU R211, [R1+0x8ac] ;  /* 0x0008ac0001d37983 */ /* 0x000f280000300800 */
        /* <DEDUP_REMOVED lines=71> */
[----:B------:R-:W2:Y:S01]  /*2a860*/  LDL.LU R251, [R1+0x48c] ;  /* 0x00048c0001fb7983 */ /* 0x000ea20000300800 */
[C---:B-----5:R-:W-:Y:S03]  /*2a870*/  HMMA.1688.F32.TF32 R216, R236.reuse, R24, R216 ;  /* 0x00000018ecd8723c */ /* 0x060fe600000810d8 */
[----:B------:R-:W5:Y:S05]  /*2a880*/  LDL R0, [R1+0x998] ;  /* 0x0009980001007983 */ /* 0x000f6a0000100800 */
[C---:B---3--:R-:W-:Y:S08]  /*2a890*/  HMMA.1688.F32.TF32 R220, R236.reuse, R20, R220 ;  /* 0x00000014ecdc723c */ /* 0x048ff000000810dc */
[C---:B----4-:R-:W-:Y:S08]  /*2a8a0*/  HMMA.1688.F32.TF32 R208, R236.reuse, R32, R208 ;  /* 0x00000020ecd0723c */ /* 0x050ff000000810d0 */
[C---:B------:R-:W-:Y:S08]  /*2a8b0*/  HMMA.1688.F32.TF32 R224, R236.reuse, R16, R224 ;  /* 0x00000010ece0723c */ /* 0x040ff000000810e0 */
[C---:B--2---:R-:W-:Y:S08]  /*2a8c0*/  HMMA.1688.F32.TF32 R204, R236.reuse, R36, R204 ;  /* 0x00000024eccc723c */ /* 0x044ff000000810cc */
[C---:B------:R-:W-:Y:S08]  /*2a8d0*/  HMMA.1688.F32.TF32 R200, R236.reuse, R40, R200 ;  /* 0x00000028ecc8723c */ /* 0x040ff000000810c8 */
[----:B------:R-:W-:Y:S08]  /*2a8e0*/  HMMA.1688.F32.TF32 R232, R236, R8, R76 ;  /* 0x00000008ece8723c */ /* 0x000ff0000008104c */
[C---:B------:R-:W-:Y:S08]  /*2a8f0*/  HMMA.1688.F32.TF32 R228, R192.reuse, R48, R128 ;  /* 0x00000030c0e4723c */ /* 0x040ff00000081080 */
[C---:B------:R-:W-:Y:S08]  /*2a900*/  HMMA.1688.F32.TF32 R128, R192.reuse, R44, R124 ;  /* 0x0000002cc080723c */ /* 0x040ff0000008107c */
[C---:B------:R-:W-:Y:S08]  /*2a910*/  HMMA.1688.F32.TF32 R124, R192.reuse, R40, R120 ;  /* 0x00000028c07c723c */ /* 0x040ff00000081078 */
[C---:B------:R-:W-:Y:S08]  /*2a920*/  HMMA.1688.F32.TF32 R120, R192.reuse, R36, R116 ;  /* 0x00000024c078723c */ /* 0x040ff00000081074 */
[C---:B------:R-:W-:Y:S08]  /*2a930*/  HMMA.1688.F32.TF32 R116, R192.reuse, R32, R112 ;  /* 0x00000020c074723c */ /* 0x040ff00000081070 */
[C---:B------:R-:W-:Y:S01]  /*2a940*/  HMMA.1688.F32.TF32 R112, R192.reuse, R28, R108 ;  /* 0x0000001cc070723c */ /* 0x040fe2000008106c */
[----:B------:R-:W-:Y:S07]  /*2a950*/  STL.64 [R1+0x330], R228 ;  /* 0x000330e401007387 */ /* 0x000fee0000100a00 */
[C---:B------:R-:W-:Y:S01]  /*2a960*/  HMMA.1688.F32.TF32 R108, R192.reuse, R24, R104 ;  /* 0x00000018c06c723c */ /* 0x040fe20000081068 */
[----:B------:R1:W-:Y:S07]  /*2a970*/  STL.64 [R1+0x338], R230 ;  /* 0x000338e601007387 */ /* 0x0003ee0000100a00 */
[C---:B------:R-:W-:Y:S08]  /*2a980*/  HMMA.1688.F32.TF32 R104, R192.reuse, R20, R100 ;  /* 0x00000014c068723c */ /* 0x040ff00000081064 */
[C---:B------:R-:W-:Y:S01]  /*2a990*/  HMMA.1688.F32.TF32 R100, R192.reuse, R16, R96 ;  /* 0x00000010c064723c */ /* 0x040fe20000081060 */
[----:B------:R-:W-:Y:S07]  /*2a9a0*/  STL.64 [R1+0x360], R128 ;  /* 0x0003608001007387 */ /* 0x000fee0000100a00 */
[C---:B------:R-:W-:Y:S01]  /*2a9b0*/  HMMA.1688.F32.TF32 R96, R192.reuse, R12, R92 ;  /* 0x0000000cc060723c */ /* 0x040fe2000008105c */
[----:B------:R-:W-:Y:S07]  /*2a9c0*/  STL.64 [R1+0x368], R130 ;  /* 0x0003688201007387 */ /* 0x000fee0000100a00 */
[C---:B------:R-:W-:Y:S01]  /*2a9d0*/  HMMA.1688.F32.TF32 R92, R192.reuse, R8, R164 ;  /* 0x00000008c05c723c */ /* 0x040fe200000810a4 */
[----:B------:R-:W-:Y:S07]  /*2a9e0*/  STL.64 [R1+0x3a0], R124 ;  /* 0x0003a07c01007387 */ /* 0x000fee0000100a00 */
[----:B------:R-:W-:Y:S01]  /*2a9f0*/  HMMA.1688.F32.TF32 R88, R192, R4, R88 ;  /* 0x00000004c058723c */ /* 0x000fe20000081058 */
[----:B------:R-:W-:Y:S07]  /*2aa00*/  STL.64 [R1+0x3a8], R126 ;  /* 0x0003a87e01007387 */ /* 0x000fee0000100a00 */
[C---:B------:R-:W-:Y:S08]  /*2aa10*/  HMMA.1688.F32.TF32 R192, R236.reuse, R48, R84 ;  /* 0x00000030ecc0723c */ /* 0x040ff00000081054 */
[C---:B------:R-:W-:Y:S08]  /*2aa20*/  HMMA.1688.F32.TF32 R196, R236.reuse, R44, R196 ;  /* 0x0000002cecc4723c */ /* 0x040ff000000810c4 */
[----:B------:R-:W-:Y:S01]  /*2aa30*/  HMMA.1688.F32.TF32 R212, R236, R28, R212 ;  /* 0x0000001cecd4723c */ /* 0x000fe200000810d4 */
[----:B------:R-:W-:-:S02]  /*2aa40*/  IMAD.MOV.U32 R51, RZ, RZ, R52 ;  /* 0x000000ffff337224 */ /* 0x000fc400078e0034 */
[----:B------:R-:W-:Y:S01]  /*2aa50*/  IMAD.MOV.U32 R50, RZ, RZ, R53 ;  /* 0x000000ffff327224 */ /* 0x000fe200078e0035 */
[----:B-----5:R-:W-:Y:S04]  /*2aa60*/  LDS R240, [R0+0x43000] ;  /* 0x0430000000f07984 */ /* 0x020fe80000000800 */
[C---:B-1----:R-:W-:Y:S01]  /*2aa70*/  HMMA.1688.F32.TF32 R228, R236.reuse, R12, R80 ;  /* 0x0000000cece4723c */ /* 0x042fe20000081050 */
[----:B------:R-:W-:Y:S04]  /*2aa80*/  STL.64 [R1+0x3c0], R120 ;  /* 0x0003c07801007387 */ /* 0x000fe80000100a00 */
[----:B------:R-:W1:Y:S03]  /*2aa90*/  LDS R242, [R0+0x43800] ;  /* 0x0438000000f27984 */ /* 0x000e660000000800 */
[----:B------:R-:W-:Y:S01]  /*2aaa0*/  HMMA.1688.F32.TF32 R236, R236, R4, R72 ;  /* 0x00000004ecec723c */ /* 0x000fe20000081048 */
[----:B------:R-:W-:Y:S07]  /*2aab0*/  STL.64 [R1+0x3c8], R122 ;  /* 0x0003c87a01007387 */ /* 0x000fee0000100a00 */
[C---:B------:R-:W-:Y:S01]  /*2aac0*/  HMMA.1688.F32.TF32 R72, R244.reuse, R48, R68 ;  /* 0x00000030f448723c */ /* 0x040fe20000081044 */
[----:B------:R-:W-:Y:S07]  /*2aad0*/  STL.64 [R1+0x3e0], R116 ;  /* 0x0003e07401007387 */ /* 0x000fee0000100a00 */
[----:B------:R-:W-:Y:S01]  /*2aae0*/  HMMA.1688.F32.TF32 R68, R244, R44, R248 ;  /* 0x0000002cf444723c */ /* 0x000fe200000810f8 */
        /* <DEDUP_REMOVED lines=13> */
[----:B------:R-:W5:Y:S04]  /*2abc0*/  LDL.LU R248, [R1+0x290] ;  /* 0x0002900001f87983 */ /* 0x000f680000300800 */
[----:B------:R1:W-:Y:S04]  /*2abd0*/  STL.64 [R1+0x580], R72 ;  /* 0x0005804801007387 */ /* 0x0003e80000100a00 */
[----:B------:R1:W-:Y:S04]  /*2abe0*/  STL.64 [R1+0x588], R74 ;  /* 0x0005884a01007387 */ /* 0x0003e80000100a00 */
[----:B------:R1:W-:Y:S04]  /*2abf0*/  STL.64 [R1+0x570], R68 ;  /* 0x0005704401007387 */ /* 0x0003e80000100a00 */
[----:B------:R1:W-:Y:S04]  /*2ac00*/  STL.64 [R1+0x578], R70 ;  /* 0x0005784601007387 */ /* 0x0003e80000100a00 */
[----:B------:R-:W5:Y:S04]  /*2ac10*/  LDL.LU R249, [R1+0x294] ;  /* 0x0002940001f97983 */ /* 0x000f680000300800 */
[----:B------:R-:W5:Y:S04]  /*2ac20*/  LDL.LU R250, [R1+0x298] ;  /* 0x0002980001fa7983 */ /* 0x000f680000300800 */
[----:B------:R-:W5:Y:S04]  /*2ac30*/  LDL.LU R251, [R1+0x29c] ;  /* 0x00029c0001fb7983 */ /* 0x000f680000300800 */
[----:B------:R-:W5:Y:S04]  /*2ac40*/  LDL.LU R76, [R1+0x300] ;  /* 0x00030000014c7983 */ /* 0x000f680000300800 */
[----:B------:R-:W5:Y:S04]  /*2ac50*/  LDL.LU R77, [R1+0x304] ;  /* 0x00030400014d7983 */ /* 0x000f680000300800 */
[----:B------:R-:W5:Y:S04]  /*2ac60*/  LDL.LU R78, [R1+0x308] ;  /* 0x00030800014e7983 */ /* 0x000f680000300800 */
[----:B------:R-:W5:Y:S01]  /*2ac70*/  LDL.LU R79, [R1+0x30c] ;  /* 0x00030c00014f7983 */ /* 0x000f620000300800 */
[----:B------:R-:W-:-:S03]  /*2ac80*/  IMAD.MOV.U32 R60, RZ, RZ, R92 ;  /* 0x000000ffff3c7224 */ /* 0x000fc600078e005c */
[----:B--2---:R-:W2:Y:S01]  /*2ac90*/  LDL.LU R96, [R1+0x470] ;  /* 0x0004700001607983 */ /* 0x004ea20000300800 */
[----:B------:R-:W-:-:S03]  /*2aca0*/  IMAD.MOV.U32 R61, RZ, RZ, R93 ;  /* 0x000000ffff3d7224 */ /* 0x000fc600078e005d */
[----:B------:R-:W2:Y:S01]  /*2acb0*/  LDL.LU R97, [R1+0x474] ;  /* 0x0004740001617983 */ /* 0x000ea20000300800 */
[----:B------:R-:W-:-:S03]  /*2acc0*/  IMAD.MOV.U32 R64, RZ, RZ, R94 ;  /* 0x000000ffff407224 */ /* 0x000fc600078e005e */
[----:B---3--:R-:W2:Y:S01]  /*2acd0*/  LDL.LU R98, [R1+0x478] ;  /* 0x0004780001627983 */ /* 0x008ea20000300800 */
[----:B------:R-:W-:-:S03]  /*2ace0*/  IMAD.MOV.U32 R65, RZ, RZ, R95 ;  /* 0x000000ffff417224 */ /* 0x000fc600078e005f */
[----:B------:R-:W2:Y:S04]  /*2acf0*/  LDL.LU R99, [R1+0x47c] ;  /* 0x00047c0001637983 */ /* 0x000ea80000300800 */
[----:B------:R-:W3:Y:S04]  /*2ad00*/  LDL.LU R92, [R1+0x460] ;  /* 0x00046000015c7983 */ /* 0x000ee80000300800 */
[----:B------:R-:W3:Y:S04]  /*2ad10*/  LDL.LU R93, [R1+0x464] ;  /* 0x00046400015d7983 */ /* 0x000ee80000300800 */
[----:B------:R-:W3:Y:S04]  /*2ad20*/  LDL.LU R94, [R1+0x468] ;  /* 0x00046800015e7983 */ /* 0x000ee80000300800 */
[----:B------:R-:W3:Y:S04]  /*2ad30*/  LDL.LU R95, [R1+0x46c] ;  /* 0x00046c00015f7983 */ /* 0x000ee80000300800 */
        /* <DEDUP_REMOVED lines=8> */
[----:B----4-:R-:W4:Y:S04]  /*2adc0*/  LDL.LU R88, [R1+0x340] ;  /* 0x0003400001587983 */ /* 0x010f280000300800 */
[----:B------:R-:W4:Y:S04]  /*2add0*/  LDL.LU R89, [R1+0x344] ;  /* 0x0003440001597983 */ /* 0x000f280000300800 */
[----:B------:R-:W4:Y:S04]  /*2ade0*/  LDL.LU R90, [R1+0x348] ;  /* 0x00034800015a7983 */ /* 0x000f280000300800 */
[----:B------:R-:W4:Y:S04]  /*2adf0*/  LDL.LU R91, [R1+0x34c] ;  /* 0x00034c00015b7983 */ /* 0x000f280000300800 */
[----:B------:R-:W3:Y:S04]  /*2ae00*/  LDL.LU R84, [R1+0x320] ;  /* 0x0003200001547983 */ /* 0x000ee80000300800 */
        /* <DEDUP_REMOVED lines=10> */
[----:B------:R-:W3:Y:S01]  /*2aeb0*/  LDL.LU R71, [R1+0x2ec] ;  /* 0x0002ec0001477983 */ /* 0x000ee20000300800 */
[C---:B-----5:R-:W-:Y:S08]  /*2aec0*/  HMMA.1688.F32.TF32 R76, R244.reuse, R16, R76 ;  /* 0x00000010f44c723c */ /* 0x060ff0000008104c */
[C---:B--2---:R-:W-:Y:S08]  /*2aed0*/  HMMA.1688.F32.TF32 R80, R244.reuse, R20, R80 ;  /* 0x00000014f450723c */ /* 0x044ff00000081050 */
[C---:B----4-:R-:W-:Y:S08]  /*2aee0*/  HMMA.1688.F32.TF32 R88, R244.reuse, R28, R88 ;  /* 0x0000001cf458723c */ /* 0x050ff00000081058 */
[----:B---3--:R-:W-:Y:S11]  /*2aef0*/  HMMA.1688.F32.TF32 R84, R244, R24, R84 ;  /* 0x00000018f454723c */ /* 0x008ff60000081054 */
[----:B------:R-:W-:Y:S04]  /*2af00*/  @!UPT UIADD3 URZ, URZ, URZ, URZ ;  /* 0x0000003f3f3ff290 */ /* 0x000fe8000fffe03f */
[----:B------:R-:W-:Y:S08]  /*2af10*/  STL.64 [R1+0x530], R88 ;  /* 0x0005305801007387 */ /* 0x000ff00000100a00 */
[----:B------:R-:W-:Y:S04]  /*2af20*/  STL.64 [R1+0x520], R84 ;  /* 0x0005205401007387 */ /* 0x000fe80000100a00 */
[----:B------:R-:W-:Y:S04]  /*2af30*/  STL.64 [R1+0x528], R86 ;  /* 0x0005285601007387 */ /* 0x000fe80000100a00 */
[----:B------:R1:W-:Y:S04]  /*2af40*/  STL.64 [R1+0x510], R80 ;  /* 0x0005105001007387 */ /* 0x0003e80000100a00 */
[----:B------:R2:W-:Y:S04]  /*2af50*/  STL.64 [R1+0x518], R82 ;  /* 0x0005185201007387 */ /* 0x0005e80000100a00 */
[----:B------:R3:W-:Y:S01]  /*2af60*/  STL.64 [R1+0x500], R76 ;  /* 0x0005004c01007387 */ /* 0x0007e20000100a00 */
[----:B-1----:R-:W-:-:S03]  /*2af70*/  IMAD.MOV.U32 R80, RZ, RZ, R51 ;  /* 0x000000ffff507224 */ /* 0x002fc600078e0033 */
[----:B------:R-:W4:Y:S01]  /*2af80*/  LDL.LU R51, [R1+0x1f0c] ;  /* 0x001f0c0001337983 */ /* 0x000f220000300800 */
[----:B------:R-:W-:Y:S02]  /*2af90*/  IMAD.MOV.U32 R81, RZ, RZ, R50 ;  /* 0x000000ffff517224 */ /* 0x000fe400078e0032 */
[----:B--2---:R-:W-:Y:S01]  /*2afa0*/  IMAD.MOV.U32 R82, RZ, RZ, R47 ;  /* 0x000000ffff527224 */ /* 0x004fe200078e002f */
[----:B------:R-:W2:Y:S01]  /*2afb0*/  LDL.LU R50, [R1+0x1f08] ;  /* 0x001f080001327983 */ /* 0x000ea20000300800 */
[----:B------:R-:W-:Y:S02]  /*2afc0*/  IMAD.MOV.U32 R83, RZ, RZ, R46 ;  /* 0x000000ffff537224 */ /* 0x000fe400078e002e */
[----:B------:R-:W-:Y:S01]  /*2afd0*/  IMAD.MOV.U32 R84, RZ, RZ, R43 ;  /* 0x000000ffff547224 */ /* 0x000fe200078e002b */
[----:B------:R-:W5:Y:S01]  /*2afe0*/  LDL.LU R47, [R1+0x1f04] ;  /* 0x001f0400012f7983 */ /* 0x000f620000300800 */
[----:B------:R-:W-:-:S03]  /*2aff0*/  IMAD.MOV.U32 R85, RZ, RZ, R42 ;  /* 0x000000ffff557224 */ /* 0x000fc600078e002a */
[----:B------:R-:W2:Y:S01]  /*2b000*/  LDL.LU R46, [R1+0x1f00] ;  /* 0x001f0000012e7983 */ /* 0x000ea20000300800 */
[----:B------:R-:W-:-:S03]  /*2b010*/  IMAD.MOV.U32 R86, RZ, RZ, R39 ;  /* 0x000000ffff567224 */ /* 0x000fc600078e0027 */
[----:B------:R-:W2:Y:S01]  /*2b020*/  LDL.LU R43, [R1+0x1efc] ;  /* 0x001efc00012b7983 */ /* 0x000ea20000300800 */
[----:B------:R-:W-:-:S03]  /*2b030*/  IMAD.MOV.U32 R87, RZ, RZ, R38 ;  /* 0x000000ffff577224 */ /* 0x000fc600078e0026 */
[----:B------:R-:W3:Y:S04]  /*2b040*/  LDL.LU R42, [R1+0x1ef8] ;  /* 0x001ef800012a7983 */ /* 0x000ee80000300800 */
[----:B------:R-:W4:Y:S04]  /*2b050*/  LDL.LU R39, [R1+0x1ef4] ;  /* 0x001ef40001277983 */ /* 0x000f280000300800 */
[----:B------:R-:W5:Y:S01]  /*2b060*/  LDL.LU R38, [R1+0x1ef0] ;  /* 0x001ef00001267983 */ /* 0x000f620000300800 */
[C---:B------:R-:W-:Y:S08]  /*2b070*/  HMMA.1688.F32.TF32 R92, R244.reuse, R36, R92 ;  /* 0x00000024f45c723c */ /* 0x040ff0000008105c */
[C---:B------:R-:W-:Y:S11]  /*2b080*/  HMMA.1688.F32.TF32 R96, R244.reuse, R40, R96 ;  /* 0x00000028f460723c */ /* 0x040ff60000081060 */
[----:B------:R-:W-:Y:S05]  /*2b090*/  @!UPT UIADD3 URZ, URZ, URZ, URZ ;  /* 0x0000003f3f3ff290 */ /* 0x000fea000fffe03f */
[----:B------:R-:W-:Y:S02]  /*2b0a0*/  IMAD.MOV.U32 R49, RZ, RZ, R92 ;  /* 0x000000ffff317224 */ /* 0x000fe400078e005c */
[----:B------:R-:W-:Y:S02]  /*2b0b0*/  IMAD.MOV.U32 R48, RZ, RZ, R93 ;  /* 0x000000ffff307224 */ /* 0x000fe400078e005d */
[----:B------:R-:W-:Y:S02]  /*2b0c0*/  IMAD.MOV.U32 R45, RZ, RZ, R94 ;  /* 0x000000ffff2d7224 */ /* 0x000fe400078e005e */
[----:B------:R-:W-:Y:S02]  /*2b0d0*/  IMAD.MOV.U32 R44, RZ, RZ, R95 ;  /* 0x000000ffff2c7224 */ /* 0x000fe400078e005f */
[----:B------:R-:W-:Y:S01]  /*2b0e0*/  HMMA.1688.F32.TF32 R92, R244, R32, R164 ;  /* 0x00000020f45c723c */ /* 0x000fe200000810a4 */
[----:B------:R-:W-:Y:S02]  /*2b0f0*/  IMAD.MOV.U32 R88, RZ, RZ, R6 ;  /* 0x000000ffff587224 */ /* 0x000fe400078e0006 */
[----:B------:R-:W5:Y:S01]  /*2b100*/  LDL.LU R6, [R1+0x1eec] ;  /* 0x001eec0001067983 */ /* 0x000f620000300800 */
[----:B------:R-:W-:-:S03]  /*2b110*/  IMAD.MOV.U32 R89, RZ, RZ, R7 ;  /* 0x000000ffff597224 */ /* 0x000fc600078e0007 */
[----:B------:R-:W-:Y:S01]  /*2b120*/  IMAD.MOV.U32 R33, RZ, RZ, R90 ;  /* 0x000000ffff217224 */ /* 0x000fe200078e005a */
[----:B------:R-:W5:Y:S01]  /*2b130*/  LDL.LU R7, [R1+0x1ee8] ;  /* 0x001ee80001077983 */ /* 0x000f620000300800 */
[----:B------:R-:W-:Y:S02]  /*2b140*/  IMAD.MOV.U32 R32, RZ, RZ, R91 ;  /* 0x000000ffff207224 */ /* 0x000fe400078e005b */
[----:B------:R-:W-:Y:S02]  /*2b150*/  IMAD.MOV.U32 R90, RZ, RZ, R10 ;  /* 0x000000ffff5a7224 */ /* 0x000fe400078e000a */
[----:B------:R-:W5:Y:S01]  /*2b160*/  LDL.LU R10, [R1+0x1ee4] ;  /* 0x001ee400010a7983 */ /* 0x000f620000300800 */
[----:B------:R-:W-:-:S03]  /*2b170*/  IMAD.MOV.U32 R91, RZ, RZ, R11 ;  /* 0x000000ffff5b7224 */ /* 0x000fc600078e000b */
[----:B------:R-:W5:Y:S01]  /*2b180*/  LDL.LU R11, [R1+0x1ee0] ;  /* 0x001ee000010b7983 */ /* 0x000f620000300800 */
[----:B------:R-:W-:-:S06]  /*2b190*/  IMAD.MOV.U32 R57, RZ, RZ, R96 ;  /* 0x000000ffff397224 */ /* 0x000fcc00078e0060 */
[----:B------:R-:W-:Y:S02]  /*2b1a0*/  IMAD.MOV.U32 R41, RZ, RZ, R92 ;  /* 0x000000ffff297224 */ /* 0x000fe400078e005c */
[----:B------:R-:W-:Y:S02]  /*2b1b0*/  IMAD.MOV.U32 R40, RZ, RZ, R93 ;  /* 0x000000ffff287224 */ /* 0x000fe400078e005d */
[----:B------:R-:W-:Y:S02]  /*2b1c0*/  IMAD.MOV.U32 R92, RZ, RZ, R14 ;  /* 0x000000ffff5c7224 */ /* 0x000fe400078e000e */
[----:B------:R-:W-:Y:S01]  /*2b1d0*/  IMAD.MOV.U32 R37, RZ, RZ, R94 ;  /* 0x000000ffff257224 */ /* 0x000fe200078e005e */
[----:B------:R-:W5:Y:S01]  /*2b1e0*/  LDL.LU R14, [R1+0x1edc] ;  /* 0x001edc00010e7983 */ /* 0x000f620000300800 */
[----:B------:R-:W-:Y:S02]  /*2b1f0*/  IMAD.MOV.U32 R93, RZ, RZ, R15 ;  /* 0x000000ffff5d7224 */ /* 0x000fe400078e000f */
[----:B------:R-:W-:Y:S01]  /*2b200*/  IMAD.MOV.U32 R36, RZ, RZ, R95 ;  /* 0x000000ffff247224 */ /* 0x000fe200078e005f */
[----:B------:R-:W5:Y:S01]  /*2b210*/  LDL.LU R15, [R1+0x1ed8] ;  /* 0x001ed800010f7983 */ /* 0x000f620000300800 */
[----:B------:R-:W-:-:S02]  /*2b220*/  IMAD.MOV.U32 R94, RZ, RZ, R18 ;  /* 0x000000ffff5e7224 */ /* 0x000fc400078e0012 */
[----:B------:R-:W-:Y:S01]  /*2b230*/  IMAD.MOV.U32 R95, RZ, RZ, R19 ;  /* 0x000000ffff5f7224 */ /* 0x000fe200078e0013 */
[----:B------:R-:W5:Y:S01]  /*2b240*/  LDL.LU R18, [R1+0x1ed4] ;  /* 0x001ed40001127983 */ /* 0x000f620000300800 */
        /* <DEDUP_REMOVED lines=12> */
[----:B------:R-:W-:-:S03]  /*2b310*/  IMAD.MOV.U32 R101, RZ, RZ, R31 ;  /* 0x000000ffff657224 */ /* 0x000fc600078e001f */
[----:B------:R-:W5:Y:S01]  /*2b320*/  LDL.LU R27, [R1+0x1ec0] ;  /* 0x001ec000011b7983 */ /* 0x000f620000300800 */
[----:B------:R-:W-:-:S03]  /*2b330*/  IMAD.MOV.U32 R102, RZ, RZ, R34 ;  /* 0x000000ffff667224 */ /* 0x000fc600078e0022 */
[----:B------:R-:W5:Y:S01]  /*2b340*/  LDL.LU R30, [R1+0x1ebc] ;  /* 0x001ebc00011e7983 */ /* 0x000f620000300800 */
[----:B------:R-:W-:-:S03]  /*2b350*/  IMAD.MOV.U32 R103, RZ, RZ, R35 ;  /* 0x000000ffff677224 */ /* 0x000fc600078e0023 */
[----:B------:R-:W5:Y:S04]  /*2b360*/  LDL.LU R31, [R1+0x1eb8] ;  /* 0x001eb800011f7983 */ /* 0x000f680000300800 */
[----:B------:R-:W5:Y:S04]  /*2b370*/  LDL.LU R34, [R1+0x1eb4] ;  /* 0x001eb40001227983 */ /* 0x000f680000300800 */
[----:B------:R-:W5:Y:S01]  /*2b380*/  LDL.LU R35, [R1+0x1eb0] ;  /* 0x001eb00001237983 */ /* 0x000f620000300800 */
[----:B------:R-:W-:Y:S02]  /*2b390*/  IMAD.MOV.U32 R164, RZ, RZ, R59 ;  /* 0x000000ffffa47224 */ /* 0x000fe400078e003b */
[----:B------:R-:W-:-:S02]  /*2b3a0*/  IMAD.MOV.U32 R165, RZ, RZ, R63 ;  /* 0x000000ffffa57224 */ /* 0x000fc400078e003f */
[----:B------:R-:W-:Y:S02]  /*2b3b0*/  IMAD.MOV.U32 R166, RZ, RZ, R58 ;  /* 0x000000ffffa67224 */ /* 0x000fe400078e003a */
[----:B------:R-:W-:Y:S02]  /*2b3c0*/  IMAD.MOV.U32 R167, RZ, RZ, R66 ;  /* 0x000000ffffa77224 */ /* 0x000fe400078e0042 */
[----:B--2---:R-:W-:Y:S02]  /*2b3d0*/  IMAD.MOV.U32 R111, RZ, RZ, R43 ;  /* 0x000000ffff6f7224 */ /* 0x004fe400078e002b */
[----:B---3--:R-:W-:Y:S02]  /*2b3e0*/  IMAD.MOV.U32 R110, RZ, RZ, R42 ;  /* 0x000000ffff6e7224 */ /* 0x008fe400078e002a */
[----:B----4-:R-:W-:Y:S02]  /*2b3f0*/  IMAD.MOV.U32 R109, RZ, RZ, R39 ;  /* 0x000000ffff6d7224 */ /* 0x010fe400078e0027 */
[----:B-----5:R-:W-:-:S02]  /*2b400*/  IMAD.MOV.U32 R108, RZ, RZ, R38 ;  /* 0x000000ffff6c7224 */ /* 0x020fc400078e0026 */
[----:B------:R-:W2:Y:S04]  /*2b410*/  LDL.LU R38, [R1+0x1eac] ;  /* 0x001eac0001267983 */ /* 0x000ea80000300800 */
[----:B------:R-:W2:Y:S04]  /*2b420*/  LDL.LU R39, [R1+0x1ea8] ;  /* 0x001ea80001277983 */ /* 0x000ea80000300800 */
        /* <DEDUP_REMOVED lines=18> */
[----:B------:R-:W-:-:S03]  /*2b550*/  IMAD.MOV.U32 R104, RZ, RZ, R46 ;  /* 0x000000ffff687224 */ /* 0x000fc600078e002e */
[----:B------:R-:W2:Y:S01]  /*2b560*/  LDL.LU R120, [R1+0x1f0] ;  /* 0x0001f00001787983 */ /* 0x000ea20000300800 */
[----:B------:R-:W-:-:S03]  /*2b570*/  IMAD.MOV.U32 R105, RZ, RZ, R47 ;  /* 0x000000ffff697224 */ /* 0x000fc600078e002f */
[----:B------:R-:W2:Y:S01]  /*2b580*/  LDL.LU R121, [R1+0x1f4] ;  /* 0x0001f40001797983 */ /* 0x000ea20000300800 */
[----:B------:R-:W-:-:S03]  /*2b590*/  IMAD.MOV.U32 R106, RZ, RZ, R50 ;  /* 0x000000ffff6a7224 */ /* 0x000fc600078e0032 */
[----:B------:R-:W2:Y:S01]  /*2b5a0*/  LDL.LU R122, [R1+0x1f8] ;  /* 0x0001f800017a7983 */ /* 0x000ea20000300800 */
[----:B------:R-:W-:-:S03]  /*2b5b0*/  IMAD.MOV.U32 R107, RZ, RZ, R51 ;  /* 0x000000ffff6b7224 */ /* 0x000fc600078e0033 */
[----:B------:R-:W2:Y:S04]  /*2b5c0*/  LDL.LU R123, [R1+0x1fc] ;  /* 0x0001fc00017b7983 */ /* 0x000ea80000300800 */
[----:B------:R-:W2:Y:S04]  /*2b5d0*/  LDL.LU R46, [R1+0x1e9c] ;  /* 0x001e9c00012e7983 */ /* 0x000ea80000300800 */
[----:B------:R-:W2:Y:S04]  /*2b5e0*/  LDL.LU R47, [R1+0x1e98] ;  /* 0x001e9800012f7983 */ /* 0x000ea80000300800 */
[----:B------:R-:W4:Y:S04]  /*2b5f0*/  LDL.LU R50, [R1+0x1e94] ;  /* 0x001e940001327983 */ /* 0x000f280000300800 */
[----:B------:R-:W4:Y:S04]  /*2b600*/  LDL.LU R51, [R1+0x1e90] ;  /* 0x001e900001337983 */ /* 0x000f280000300800 */
[----:B------:R-:W2:Y:S04]  /*2b610*/  LDL.LU R59, [R1+0x1e8c] ;  /* 0x001e8c00013b7983 */ /* 0x000ea80000300800 */
[----:B------:R-:W2:Y:S04]  /*2b620*/  LDL.LU R63, [R1+0x1e88] ;  /* 0x001e8800013f7983 */ /* 0x000ea80000300800 */
[----:B------:R-:W2:Y:S04]  /*2b630*/  LDL.LU R58, [R1+0x1e84] ;  /* 0x001e8400013a7983 */ /* 0x000ea80000300800 */
[----:B------:R-:W3:Y:S01]  /*2b640*/  LDL.LU R66, [R1+0x1e80] ;  /* 0x001e800001427983 */ /* 0x000ee20000300800 */
        /* <DEDUP_REMOVED lines=8> */
[----:B------:R-:W-:Y:S01]  /*2b6d0*/  IMAD.MOV.U32 R21, RZ, RZ, R72 ;  /* 0x000000ffff157224 */ /* 0x000fe200078e0048 */
[----:B------:R-:W-:Y:S01]  /*2b6e0*/  LDS R244, [R0+0x43080] ;  /* 0x0430800000f47984 */ /* 0x000fe20000000800 */
[----:B------:R-:W-:-:S02]  /*2b6f0*/  IMAD.MOV.U32 R20, RZ, RZ, R73 ;  /* 0x000000ffff147224 */ /* 0x000fc400078e0049 */
[----:B------:R-:W-:Y:S01]  /*2b700*/  IMAD.MOV.U32 R17, RZ, RZ, R74 ;  /* 0x000000ffff117224 */ /* 0x000fe200078e004a */
[----:B------:R-:W-:Y:S01]  /*2b710*/  LDS R246, [R0+0x43880] ;  /* 0x0438800000f67984 */ /* 0x000fe20000000800 */
[----:B------:R-:W-:Y:S02]  /*2b720*/  IMAD.MOV.U32 R248, RZ, RZ, R62 ;  /* 0x000000fffff87224 */ /* 0x000fe400078e003e */
[----:B------:R-:W-:Y:S01]  /*2b730*/  IMAD.MOV.U32 R249, RZ, RZ, R67 ;  /* 0x000000fffff97224 */ /* 0x000fe200078e0043 */
[----:B------:R-:W4:Y:S01]  /*2b740*/  LDL.LU R62, [R1+0x1e7c] ;  /* 0x001e7c00013e7983 */ /* 0x000f220000300800 */
[----:B------:R-:W-:Y:S02]  /*2b750*/  IMAD.MOV.U32 R250, RZ, RZ, R54 ;  /* 0x000000fffffa7224 */ /* 0x000fe400078e0036 */
[----:B------:R-:W-:Y:S01]  /*2b760*/  IMAD.MOV.U32 R251, RZ, RZ, R55 ;  /* 0x000000fffffb7224 */ /* 0x000fe200078e0037 */
[----:B------:R-:W5:Y:S04]  /*2b770*/  LDL.LU R67, [R1+0x1e78] ;  /* 0x001e780001437983 */ /* 0x000f680000300800 */
[----:B------:R-:W5:Y:S04]  /*2b780*/  LDL.LU R54, [R1+0x1e74] ;  /* 0x001e740001367983 */ /* 0x000f680000300800 */
[----:B------:R-:W5:Y:S01]  /*2b790*/  LDL.LU R55, [R1+0x1e70] ;  /* 0x001e700001377983 */ /* 0x000f620000300800 */
[----:B------:R-:W-:-:S02]  /*2b7a0*/  IMAD.MOV.U32 R16, RZ, RZ, R75 ;  /* 0x000000ffff107224 */ /* 0x000fc400078e004b */
[----:B------:R-:W-:Y:S02]  /*2b7b0*/  IMAD.MOV.U32 R29, RZ, RZ, R78 ;  /* 0x000000ffff1d7224 */ /* 0x000fe400078e004e */
[----:B------:R-:W-:Y:S01]  /*2b7c0*/  IMAD.MOV.U32 R28, RZ, RZ, R79 ;  /* 0x000000ffff1c7224 */ /* 0x000fe200078e004f */
[----:B------:R-:W-:Y:S01]  /*2b7d0*/  HMMA.1688.F32.TF32 R96, R240, R34, R96 ;  /* 0x00000022f060723c */ /* 0x000fe20000081060 */
[----:B------:R-:W-:Y:S04]  /*2b7e0*/  LDS R245, [R252+0x43080] ;  /* 0x04308000fcf57984 */ /* 0x000fe80000000800 */
[----:B------:R-:W1:Y:S01]  /*2b7f0*/  LDS R247, [R252+0x43880] ;  /* 0x04388000fcf77984 */ /* 0x000e620000000800 */
[----:B--2---:R-:W-:-:S03]  /*2b800*/  IMAD.MOV.U32 R72, RZ, RZ, R58 ;  /* 0x000000ffff487224 */ /* 0x004fc600078e003a */
[----:B------:R-:W2:Y:S01]  /*2b810*/  LDL.LU R58, [R1+0x1e6c] ;  /* 0x001e6c00013a7983 */ /* 0x000ea20000300800 */
[----:B---3--:R-:W-:-:S03]  /*2b820*/  IMAD.MOV.U32 R73, RZ, RZ, R66 ;  /* 0x000000ffff497224 */ /* 0x008fc600078e0042 */
[----:B------:R-:W3:Y:S04]  /*2b830*/  LDL.LU R66, [R1+0x1e68] ;  /* 0x001e680001427983 */ /* 0x000ee80000300800 */
[----:B------:R-:W3:Y:S01]  /*2b840*/  LDL.LU R74, [R1+0x278] ;  /* 0x00027800014a7983 */ /* 0x000ee20000300800 */
[----:B------:R-:W-:-:S03]  /*2b850*/  IMAD.MOV.U32 R25, RZ, RZ, R68 ;  /* 0x000000ffff197224 */ /* 0x000fc600078e0044 */
[----:B------:R-:W3:Y:S01]  /*2b860*/  LDL.LU R75, [R1+0x27c] ;  /* 0x00027c00014b7983 */ /* 0x000ee20000300800 */
[----:B------:R-:W-:Y:S02]  /*2b870*/  IMAD.MOV.U32 R24, RZ, RZ, R69 ;  /* 0x000000ffff187224 */ /* 0x000fe400078e0045 */
[----:B------:R-:W-:Y:S02]  /*2b880*/  IMAD.MOV.U32 R5, RZ, RZ, R70 ;  /* 0x000000ffff057224 */ /* 0x000fe400078e0046 */
[----:B------:R-:W-:Y:S02]  /*2b890*/  IMAD.MOV.U32 R70, RZ, RZ, R63 ;  /* 0x000000ffff467224 */ /* 0x000fe400078e003f */
[----:B------:R-:W-:Y:S02]  /*2b8a0*/  IMAD.MOV.U32 R4, RZ, RZ, R71 ;  /* 0x000000ffff047224 */ /* 0x000fe400078e0047 */
[----:B------:R-:W-:Y:S02]  /*2b8b0*/  IMAD.MOV.U32 R71, RZ, RZ, R59 ;  /* 0x000000ffff477224 */ /* 0x000fe400078e003b */
[----:B----4-:R-:W-:-:S02]  /*2b8c0*/  IMAD.MOV.U32 R69, RZ, RZ, R62 ;  /* 0x000000ffff457224 */ /* 0x010fc400078e003e */
[----:B-----5:R-:W-:Y:S02]  /*2b8d0*/  IMAD.MOV.U32 R68, RZ, RZ, R67 ;  /* 0x000000ffff447224 */ /* 0x020fe400078e0043 */
[----:B------:R-:W-:Y:S02]  /*2b8e0*/  IMAD.MOV.U32 R76, RZ, RZ, R54 ;  /* 0x000000ffff4c7224 */ /* 0x000fe400078e0036 */
[----:B------:R-:W4:Y:S01]  /*2b8f0*/  LDL.LU R54, [R1+0x1e64] ;  /* 0x001e640001367983 */ /* 0x000f220000300800 */
[----:B------:R-:W-:-:S03]  /*2b900*/  IMAD.MOV.U32 R77, RZ, RZ, R55 ;  /* 0x000000ffff4d7224 */ /* 0x000fc600078e0037 */
[----:B------:R-:W4:Y:S01]  /*2b910*/  LDL.LU R55, [R1+0x1e60] ;  /* 0x001e600001377983 */ /* 0x000f220000300800 */
[----:B--2---:R-:W-:-:S03]  /*2b920*/  IMAD.MOV.U32 R78, RZ, RZ, R58 ;  /* 0x000000ffff4e7224 */ /* 0x004fc600078e003a */
[----:B------:R-:W2:Y:S01]  /*2b930*/  LDL.LU R58, [R1+0x1e5c] ;  /* 0x001e5c00013a7983 */ /* 0x000ea20000300800 */
[----:B---3--:R-:W-:-:S03]  /*2b940*/  IMAD.MOV.U32 R79, RZ, RZ, R66 ;  /* 0x000000ffff4f7224 */ /* 0x008fc600078e0042 */
[----:B------:R-:W3:Y:S04]  /*2b950*/  LDL.LU R66, [R1+0x1e58] ;  /* 0x001e580001427983 */ /* 0x000ee80000300800 */
[----:B------:R-:W3:Y:S04]  /*2b960*/  LDL.LU R67, [R1+0x1e54] ;  /* 0x001e540001437983 */ /* 0x000ee80000300800 */
[----:B------:R-:W5:Y:S04]  /*2b970*/  LDL.LU R62, [R1+0x1e50] ;  /* 0x001e5000013e7983 */ /* 0x000f680000300800 */
[----:B------:R-:W5:Y:S04]  /*2b980*/  LDL.LU R63, [R1+0x1e4c] ;  /* 0x001e4c00013f7983 */ /* 0x000f680000300800 */
[----:B------:R-:W2:Y:S01]  /*2b990*/  LDL.LU R59, [R1+0x1e48] ;  /* 0x001e4800013b7983 */ /* 0x000ea20000300800 */
[C---:B------:R-:W-:Y:S08]  /*2b9a0*/  HMMA.1688.F32.TF32 R112, R240.reuse, R50, R112 ;  /* 0x00000032f070723c */ /* 0x040ff00000081070 */
[C---:B------:R-:W-:Y:S08]  /*2b9b0*/  HMMA.1688.F32.TF32 R108, R240.reuse, R46, R108 ;  /* 0x0000002ef06c723c */ /* 0x040ff0000008106c */
[C---:B------:R-:W-:Y:S08]  /*2b9c0*/  HMMA.1688.F32.TF32 R104, R240.reuse, R42, R104 ;  /* 0x0000002af068723c */ /* 0x040ff00000081068 */
[C---:B----4-:R-:W-:Y:S08]  /*2b9d0*/  HMMA.1688.F32.TF32 R116, R240.reuse, R54, R116 ;  /* 0x00000036f074723c */ /* 0x050ff00000081074 */
[C---:B------:R-:W-:Y:S08]  /*2b9e0*/  HMMA.1688.F32.TF32 R100, R240.reuse, R38, R100 ;  /* 0x00000026f064723c */ /* 0x040ff00000081064 */
[C---:B------:R-:W-:Y:S08]  /*2b9f0*/  HMMA.1688.F32.TF32 R92, R240.reuse, R30, R92 ;  /* 0x0000001ef05c723c */ /* 0x040ff0000008105c */
[C---:B------:R-:W-:Y:S08]  /*2ba00*/  HMMA.1688.F32.TF32 R164, R240.reuse, R26, R164 ;  /* 0x0000001af0a4723c */ /* 0x040ff000000810a4 */
[C---:B------:R-:W-:Y:S08]  /*2ba10*/  HMMA.1688.F32.TF32 R88, R240.reuse, R22, R88 ;  /* 0x00000016f058723c */ /* 0x040ff00000081058 */
[C---:B------:R-:W-:Y:S08]  /*2ba20*/  HMMA.1688.F32.TF32 R84, R240.reuse, R18, R84 ;  /* 0x00000012f054723c */ /* 0x040ff00000081054 */
[C---:B------:R-:W-:Y:S08]  /*2ba30*/  HMMA.1688.F32.TF32 R80, R240.reuse, R14, R80 ;  /* 0x0000000ef050723c */ /* 0x040ff00000081050 */
[C---:B------:R-:W-:Y:S08]  /*2ba40*/  HMMA.1688.F32.TF32 R248, R240.reuse, R10, R248 ;  /* 0x0000000af0f8723c */ /* 0x040ff000000810f8 */
[C---:B---3--:R-:W-:Y:S08]  /*2ba50*/  HMMA.1688.F32.TF32 R128, R240.reuse, R66, R128 ;  /* 0x00000042f080723c */ /* 0x048ff00000081080 */
[C---:B-----5:R-:W-:Y:S08]  /*2ba60*/  HMMA.1688.F32.TF32 R124, R240.reuse, R62, R124 ;  /* 0x0000003ef07c723c */ /* 0x060ff0000008107c */
[C---:B--2---:R-:W-:Y:S07]  /*2ba70*/  HMMA.1688.F32.TF32 R120, R240.reuse, R58, R120 ;  /* 0x0000003af078723c */ /* 0x044fee0000081078 */
[----:B------:R-:W-:Y:S04]  /*2ba80*/  STL.64 [R1+0x790], R128 ;  /* 0x0007908001007387 */ /* 0x000fe80000100a00 */
[----:B------:R2:W-:Y:S04]  /*2ba90*/  STL.64 [R1+0x798], R130 ;  /* 0x0007988201007387 */ /* 0x0005e80000100a00 */
[----:B--2---:R-:W2:Y:S04]  /*2baa0*/  LDL.LU.64 R130, [R1+0x1e40] ;  /* 0x001e400001827983 */ /* 0x004ea80000300a00 */
[----:B------:R-:W2:Y:S04]  /*2bab0*/  LDL.LU.64 R128, [R1+0x1e38] ;  /* 0x001e380001807983 */ /* 0x000ea80000300a00 */
[----:B------:R-:W-:Y:S04]  /*2bac0*/  STL.64 [R1+0x780], R124 ;  /* 0x0007807c01007387 */ /* 0x000fe80000100a00 */
[----:B------:R3:W-:Y:S04]  /*2bad0*/  STL.64 [R1+0x788], R126 ;  /* 0x0007887e01007387 */ /* 0x0007e80000100a00 */
[----:B---3--:R-:W3:Y:S04]  /*2bae0*/  LDL.LU.64 R126, [R1+0x1e30] ;  /* 0x001e3000017e7983 */ /* 0x008ee80000300a00 */
[----:B------:R-:W3:Y:S04]  /*2baf0*/  LDL.LU.64 R124, [R1+0x1e28] ;  /* 0x001e2800017c7983 */ /* 0x000ee80000300a00 */
[----:B------:R-:W-:Y:S04]  /*2bb00*/  STL.64 [R1+0x770], R120 ;  /* 0x0007707801007387 */ /* 0x000fe80000100a00 */
[----:B------:R4:W-:Y:S04]  /*2bb10*/  STL.64 [R1+0x778], R122 ;  /* 0x0007787a01007387 */ /* 0x0009e80000100a00 */
[----:B----4-:R-:W4:Y:S04]  /*2bb20*/  LDL.LU.64 R122, [R1+0x1e20] ;  /* 0x001e2000017a7983 */ /* 0x010f280000300a00 */
[----:B------:R-:W4:Y:S04]  /*2bb30*/  LDL.LU.64 R120, [R1+0x1e18] ;  /* 0x001e180001787983 */ /* 0x000f280000300a00 */
[----:B------:R-:W-:Y:S04]  /*2bb40*/  STL.64 [R1+0x760], R116 ;  /* 0x0007607401007387 */ /* 0x000fe80000100a00 */
[----:B------:R5:W-:Y:S04]  /*2bb50*/  STL.64 [R1+0x768], R118 ;  /* 0x0007687601007387 */ /* 0x000be80000100a00 */
[----:B-----5:R-:W5:Y:S04]  /*2bb60*/  LDL.LU.64 R118, [R1+0x1e10] ;  /* 0x001e100001767983 */ /* 0x020f680000300a00 */
        /* <DEDUP_REMOVED lines=44> */
[----:B------:R-:W2:Y:S02]  /*2be30*/  LDL.LU.64 R248, [R1+0x1d58] ;  /* 0x001d580001f87983 */ /* 0x000ea40000300a00 */
[----:B--2---:R-:W-:Y:S02]  /*2be40*/  HMMA.1688.F32.TF32 R240, R240, R6, R248 ;  /* 0x00000006f0f0723c */ /* 0x004fe400000810f8 */
[----:B------:R-:W2:Y:S11]  /*2be50*/  LDL.LU R248, [R1+0x180] ;  /* 0x0001800001f87983 */ /* 0x000eb60000300800 */
[----:B------:R-:W-:Y:S10]  /*2be60*/  @!UPT UIADD3 URZ, URZ, URZ, URZ ;  /* 0x0000003f3f3ff290 */ /* 0x000ff4000fffe03f */
[----:B------:R-:W-:Y:S04]  /*2be70*/  STL.64 [R1+0x680], R240 ;  /* 0x000680f001007387 */ /* 0x000fe80000100a00 */
[----:B------:R-:W-:Y:S04]  /*2be80*/  STL.64 [R1+0x688], R242 ;  /* 0x000688f201007387 */ /* 0x000fe80000100a00 */
[----:B------:R-:W2:Y:S04]  /*2be90*/  LDL.LU R249, [R1+0x184] ;  /* 0x0001840001f97983 */ /* 0x000ea80000300800 */
[----:B------:R-:W2:Y:S04]  /*2bea0*/  LDL.LU R250, [R1+0x188] ;  /* 0x0001880001fa7983 */ /* 0x000ea80000300800 */
[----:B------:R-:W2:Y:S01]  /*2beb0*/  LDL.LU R251, [R1+0x18c] ;  /* 0x00018c0001fb7983 */ /* 0x000ea20000300800 */
[C---:B------:R-:W-:Y:S03]  /*2bec0*/  HMMA.1688.F32.TF32 R76, R244.reuse, R66, R76 ;  /* 0x00000042f44c723c */ /* 0x040fe6000008104c */
[----:B------:R-:W-:Y:S04]  /*2bed0*/  LDS R240, [R0+0x43100] ;  /* 0x0431000000f07984 */ /* 0x000fe80000000800 */
[----:B------:R-:W-:Y:S01]  /*2bee0*/  LDS R242, [R0+0x43900] ;  /* 0x0439000000f27984 */ /* 0x000fe20000000800 */
[C---:B------:R-:W-:Y:S03]  /*2bef0*/  HMMA.1688.F32.TF32 R72, R244.reuse, R62, R72 ;  /* 0x0000003ef448723c */ /* 0x040fe60000081048 */
[----:B------:R-:W-:Y:S04]  /*2bf00*/  LDS R241, [R252+0x43100] ;  /* 0x04310000fcf17984 */ /* 0x000fe80000000800 */
[----:B------:R-:W1:Y:S01]  /*2bf10*/  LDS R243, [R252+0x43900] ;  /* 0x04390000fcf37984 */ /* 0x000e620000000800 */
[C---:B------:R-:W-:Y:S08]  /*2bf20*/  HMMA.1688.F32.TF32 R68, R244.reuse, R58, R68 ;  /* 0x0000003af444723c */ /* 0x040ff00000081044 */
[C---:B------:R-:W-:Y:S01]  /*2bf30*/  HMMA.1688.F32.TF32 R88, R244.reuse, R50, R88 ;  /* 0x00000032f458723c */ /* 0x040fe20000081058 */
[----:B------:R-:W-:Y:S04]  /*2bf40*/  STL.64 [R1+0x6b0], R76 ;  /* 0x0006b04c01007387 */ /* 0x000fe80000100a00 */
[----:B------:R3:W-:Y:S04]  /*2bf50*/  STL.64 [R1+0x6b8], R78 ;  /* 0x0006b84e01007387 */ /* 0x0007e80000100a00 */
[----:B---3--:R-:W3:Y:S04]  /*2bf60*/  LDL.LU.64 R78, [R1+0x1d50] ;  /* 0x001d5000014e7983 */ /* 0x008ee80000300a00 */
        /* <DEDUP_REMOVED lines=8> */
[----:B------:R-:W3:Y:S01]  /*2bff0*/  LDL.LU.64 R68, [R1+0x1d28] ;  /* 0x001d280001447983 */ /* 0x000ee20000300a00 */
[C---:B------:R-:W-:Y:S08]  /*2c000*/  HMMA.1688.F32.TF32 R96, R244.reuse, R38, R96 ;  /* 0x00000026f460723c */ /* 0x040ff00000081060 */
[C---:B--2---:R-:W-:Y:S11]  /*2c010*/  HMMA.1688.F32.TF32 R248, R244.reuse, R54, R248 ;  /* 0x00000036f4f8723c */ /* 0x044ff600000810f8 */
[----:B------:R-:W-:Y:S11]  /*2c020*/  @!UPT UIADD3 URZ, URZ, URZ, URZ ;  /* 0x0000003f3f3ff290 */ /* 0x000ff6000fffe03f */
[----:B------:R-:W-:Y:S01]  /*2c030*/  @!UPT UIADD3 URZ, URZ, URZ, URZ ;  /* 0x0000003f3f3ff290 */ /* 0x000fe2000fffe03f */
[----:B------:R-:W-:Y:S04]  /*2c040*/  STL.64 [R1+0x670], R248 ;  /* 0x000670f801007387 */ /* 0x000fe80000100a00 */
[----:B------:R1:W-:Y:S04]  /*2c050*/  STL.64 [R1+0x678], R250 ;  /* 0x000678fa01007387 */ /* 0x0003e80000100a00 */
[----:B------:R-:W-:Y:S04]  /*2c060*/  STL.64 [R1+0x660], R88 ;  /* 0x0006605801007387 */ /* 0x000fe80000100a00 */
[----:B------:R2:W-:Y:S01]  /*2c070*/  STL.64 [R1+0x668], R90 ;  /* 0x0006685a01007387 */ /* 0x0005e20000100a00 */
[C---:B-1----:R-:W-:Y:S03]  /*2c080*/  HMMA.1688.F32.TF32 R248, R244.reuse, R46, R164 ;  /* 0x0000002ef4f8723c */ /* 0x042fe600000810a4 */
[----:B------:R-:W3:Y:S05]  /*2c090*/  LDL R167, [R1+0x990] ;  /* 0x0009900001a77983 */ /* 0x000eea0000100800 */
[C---:B--2---:R-:W-:Y:S08]  /*2c0a0*/  HMMA.1688.F32.TF32 R88, R244.reuse, R42, R92 ;  /* 0x0000002af458723c */ /* 0x044ff0000008105c */
[C---:B------:R-:W-:Y:S07]  /*2c0b0*/  HMMA.1688.F32.TF32 R92, R244.reuse, R34, R100 ;  /* 0x00000022f45c723c */ /* 0x040fee0000081064 */
[----:B------:R-:W-:Y:S04]  /*2c0c0*/  STL.64 [R1+0x650], R248 ;  /* 0x000650f801007387 */ /* 0x000fe80000100a00 */
[----:B------:R-:W-:Y:S04]  /*2c0d0*/  STL.64 [R1+0x658], R250 ;  /* 0x000658fa01007387 */ /* 0x000fe80000100a00 */
[----:B------:R-:W-:Y:S04]  /*2c0e0*/  STL.64 [R1+0x640], R88 ;  /* 0x0006405801007387 */ /* 0x000fe80000100a00 */
[----:B------:R1:W-:Y:S02]  /*2c0f0*/  STL.64 [R1+0x648], R90 ;  /* 0x0006485a01007387 */ /* 0x0003e40000100a00 */
[C---:B-1----:R-:W-:Y:S02]  /*2c100*/  HMMA.1688.F32.TF32 R88, R244.reuse, R30, R104 ;  /* 0x0000001ef458723c */ /* 0x042fe40000081068 */
[----:B------:R-:W-:Y:S04]  /*2c110*/  STL.64 [R1+0x630], R96 ;  /* 0x0006306001007387 */ /* 0x000fe80000100a00 */
[----:B------:R-:W-:Y:S04]  /*2c120*/  STL.64 [R1+0x638], R98 ;  /* 0x0006386201007387 */ /* 0x000fe80000100a00 */
[----:B------:R-:W2:Y:S04]  /*2c130*/  LDL.LU R104, [R1+0x170] ;  /* 0x0001700001687983 */ /* 0x000ea80000300800 */
[----:B------:R-:W-:Y:S04]  /*2c140*/  STL.64 [R1+0x620], R92 ;  /* 0x0006205c01007387 */ /* 0x000fe80000100a00 */
[----:B------:R-:W-:Y:S05]  /*2c150*/  STL.64 [R1+0x628], R94 ;  /* 0x0006285e01007387 */ /* 0x000fea0000100a00 */
[----:B------:R-:W-:Y:S04]  /*2c160*/  STL.64 [R1+0x610], R88 ;  /* 0x0006105801007387 */ /* 0x000fe80000100a00 */
[----:B------:R1:W-:Y:S04]  /*2c170*/  STL.64 [R1+0x618], R90 ;  /* 0x0006185a01007387 */ /* 0x0003e80000100a00 */
[----:B------:R-:W2:Y:S04]  /*2c180*/  LDL.LU R105, [R1+0x174] ;  /* 0x0001740001697983 */ /* 0x000ea80000300800 */
[----:B------:R-:W2:Y:S01]  /*2c190*/  LDL.LU R106, [R1+0x178] ;  /* 0x00017800016a7983 */ /* 0x000ea20000300800 */
[C---:B-1----:R-:W-:Y:S03]  /*2c1a0*/  HMMA.1688.F32.TF32 R88, R244.reuse, R26, R108 ;  /* 0x0000001af458723c */ /* 0x042fe6000008106c */
[----:B------:R-:W2:Y:S04]  /*2c1b0*/  LDL.LU R107, [R1+0x17c] ;  /* 0x00017c00016b7983 */ /* 0x000ea80000300800 */
[----:B------:R-:W2:Y:S11]  /*2c1c0*/  LDL.LU R108, [R1+0x1d0] ;  /* 0x0001d000016c7983 */ /* 0x000eb60000300800 */
[----:B------:R-:W-:Y:S05]  /*2c1d0*/  @!UPT UIADD3 URZ, URZ, URZ, URZ ;  /* 0x0000003f3f3ff290 */ /* 0x000fea000fffe03f */
        /* <DEDUP_REMOVED lines=12> */
[C---:B-----5:R-:W-:Y:S03]  /*2c2a0*/  HMMA.1688.F32.TF32 R88, R244.reuse, R18, R116 ;  /* 0x00000012f458723c */ /* 0x060fe60000081074 */
[----:B------:R-:W5:Y:S04]  /*2c2b0*/  LDL.LU R115, [R1+0x26c] ;  /* 0x00026c0001737983 */ /* 0x000f680000300800 */
[----:B------:R-:W5:Y:S11]  /*2c2c0*/  LDL.LU R116, [R1+0x2b0] ;  /* 0x0002b00001747983 */ /* 0x000f760000300800 */
[----:B------:R-:W-:Y:S05]  /*2c2d0*/  @!UPT UIADD3 URZ, URZ, URZ, URZ ;  /* 0x0000003f3f3ff290 */ /* 0x000fea000fffe03f */
[----:B------:R-:W-:Y:S04]  /*2c2e0*/  STL.64 [R1+0x5e0], R88 ;  /* 0x0005e05801007387 */ /* 0x000fe80000100a00 */
[----:B------:R4:W-:Y:S04]  /*2c2f0*/  STL.64 [R1+0x5e8], R90 ;  /* 0x0005e85a01007387 */ /* 0x0009e80000100a00 */
[----:B------:R-:W5:Y:S04]  /*2c300*/  LDL.LU R117, [R1+0x2b4] ;  /* 0x0002b40001757983 */ /* 0x000f680000300800 */
[----:B------:R-:W5:Y:S04]  /*2c310*/  LDL.LU R118, [R1+0x2b8] ;  /* 0x0002b80001767983 */ /* 0x000f680000300800 */
[----:B------:R-:W5:Y:S01]  /*2c320*/  LDL.LU R119, [R1+0x2bc] ;  /* 0x0002bc0001777983 */ /* 0x000f620000300800 */
[C---:B----4-:R-:W-:Y:S03]  /*2c330*/  HMMA.1688.F32.TF32 R88, R244.reuse, R14, R120 ;  /* 0x0000000ef458723c */ /* 0x050fe60000081078 */
[----:B------:R-:W4:Y:S11]  /*2c340*/  LDL.LU R92, [R1+0x1c0] ;  /* 0x0001c000015c7983 */ /* 0x000f360000300800 */
[----:B------:R-:W-:Y:S09]  /*2c350*/  @!UPT UIADD3 URZ, URZ, URZ, URZ ;  /* 0x0000003f3f3ff290 */ /* 0x000ff2000fffe03f */
[----:B------:R-:W-:Y:S04]  /*2c360*/  STL.64 [R1+0x5d0], R88 ;  /* 0x0005d05801007387 */ /* 0x000fe80000100a00 */
[----:B------:R1:W-:Y:S04]  /*2c370*/  STL.64 [R1+0x5d8], R90 ;  /* 0x0005d85a01007387 */ /* 0x0003e80000100a00 */
        /* <DEDUP_REMOVED lines=15> */
[C---:B-1----:R-:W-:Y:S03]  /*2c470*/  HMMA.1688.F32.TF32 R88, R244.reuse, R10, R124 ;  /* 0x0000000af458723c */ /* 0x042fe6000008107c */
[----:B------:R-:W4:Y:S05]  /*2c480*/  LDL R127, [R1+0x994] ;  /* 0x00099400017f7983 */ /* 0x000f2a0000100800 */
[----:B------:R-:W-:Y:S01]  /*2c490*/  HMMA.1688.F32.TF32 R120, R244, R6, R128 ;  /* 0x00000006f478723c */ /* 0x000fe20000081080 */
[----:B---3--:R-:W-:Y:S04]  /*2c4a0*/  LDS R244, [R167+0x43000] ;  /* 0x04300000a7f47984 */ /* 0x008fe80000000800 */
[----:B------:R-:W-:Y:S10]  /*2c4b0*/  LDS R246, [R167+0x43800] ;  /* 0x04380000a7f67984 */ /* 0x000ff40000000800 */
[----:B------:R-:W-:Y:S04]  /*2c4c0*/  STL.64 [R1+0x5c0], R88 ;  /* 0x0005c05801007387 */ /* 0x000fe80000100a00 */
[----:B------:R-:W-:Y:S04]  /*2c4d0*/  STL.64 [R1+0x5c8], R90 ;  /* 0x0005c85a01007387 */ /* 0x000fe80000100a00 */
[----:B------:R-:W-:Y:S04]  /*2c4e0*/  STL.64 [R1+0x5a0], R120 ;  /* 0x0005a07801007387 */ /* 0x000fe80000100a00 */
[----:B------:R-:W-:Y:S04]  /*2c4f0*/  LDS R88, [R0+0x43180] ;  /* 0x0431800000587984 */ /* 0x000fe80000000800 */
[----:B------:R1:W-:Y:S04]  /*2c500*/  LDS R90, [R0+0x43980] ;  /* 0x04398000005a7984 */ /* 0x0003e80000000800 */
[----:B------:R-:W-:Y:S04]  /*2c510*/  STL.64 [R1+0x5a8], R122 ;  /* 0x0005a87a01007387 */ /* 0x000fe80000100a00 */
[----:B-1----:R-:W3:Y:S04]  /*2c520*/  LDL.LU R0, [R1+0x1d20] ;  /* 0x001d200001007983 */ /* 0x002ee80000300800 */
[----:B------:R-:W-:Y:S04]  /*2c530*/  LDS R89, [R252+0x43180] ;  /* 0x04318000fc597984 */ /* 0x000fe80000000800 */
[----:B------:R-:W1:Y:S01]  /*2c540*/  LDS R91, [R252+0x43980] ;  /* 0x04398000fc5b7984 */ /* 0x000e620000000800 */
[C---:B--2---:R-:W-:Y:S08]  /*2c550*/  HMMA.1688.F32.TF32 R104, R240.reuse, R54, R104 ;  /* 0x00000036f068723c */ /* 0x044ff00000081068 */
[C---:B------:R-:W-:Y:S08]  /*2c560*/  HMMA.1688.F32.TF32 R108, R240.reuse, R58, R108 ;  /* 0x0000003af06c723c */ /* 0x040ff0000008106c */
[C---:B-----5:R-:W-:Y:S08]  /*2c570*/  HMMA.1688.F32.TF32 R112, R240.reuse, R62, R112 ;  /* 0x0000003ef070723c */ /* 0x060ff00000081070 */
[C---:B------:R-:W-:Y:S11]  /*2c580*/  HMMA.1688.F32.TF32 R116, R240.reuse, R66, R116 ;  /* 0x00000042f074723c */ /* 0x040ff60000081074 */
[----:B------:R-:W-:Y:S11]  /*2c590*/  @!UPT UIADD3 URZ, URZ, URZ, URZ ;  /* 0x0000003f3f3ff290 */ /* 0x000ff6000fffe03f */
[----:B------:R-:W-:Y:S01]  /*2c5a0*/  @!UPT UIADD3 URZ, URZ, URZ, URZ ;  /* 0x0000003f3f3ff290 */ /* 0x000fe2000fffe03f */
[----:B------:R-:W-:Y:S04]  /*2c5b0*/  STL.64 [R1+0x590], R116 ;  /* 0x0005907401007387 */ /* 0x000fe80000100a00 */
[----:B------:R-:W-:Y:S04]  /*2c5c0*/  STL.64 [R1+0x598], R118 ;  /* 0x0005987601007387 */ /* 0x000fe80000100a00 */
[----:B------:R-:W-:Y:S04]  /*2c5d0*/  STL.64 [R1+0x4d0], R112 ;  /* 0x0004d07001007387 */ /* 0x000fe80000100a00 */
[----:B------:R2:W-:Y:S04]  /*2c5e0*/  STL.64 [R1+0x4d8], R114 ;  /* 0x0004d87201007387 */ /* 0x0005e80000100a00 */
[----:B------:R-:W-:Y:S04]  /*2c5f0*/  STL.64 [R1+0x4b0], R108 ;  /* 0x0004b06c01007387 */ /* 0x000fe80000100a00 */
[----:B------:R5:W-:Y:S01]  /*2c600*/  STL.64 [R1+0x4b8], R110 ;  /* 0x0004b86e01007387 */ /* 0x000be20000100a00 */
[C---:B--2---:R-:W-:Y:S03]  /*2c610*/  HMMA.1688.F32.TF32 R112, R240.reuse, R50, R140 ;  /* 0x00000032f070723c */ /* 0x044fe6000008108c */
[----:B------:R-:W-:Y:S04]  /*2c620*/  STL.64 [R1+0x4a0], R104 ;  /* 0x0004a06801007387 */ /* 0x000fe80000100a00 */
[----:B------:R2:W-:Y:S01]  /*2c630*/  STL.64 [R1+0x4a8], R106 ;  /* 0x0004a86a01007387 */ /* 0x0005e20000100a00 */
[C---:B-----5:R-:W-:Y:S08]  /*2c640*/  HMMA.1688.F32.TF32 R108, R240.reuse, R46, R144 ;  /* 0x0000002ef06c723c */ /* 0x060ff00000081090 */
[C---:B--2---:R-:W-:Y:S07]  /*2c650*/  HMMA.1688.F32.TF32 R104, R240.reuse, R42, R148 ;  /* 0x0000002af068723c */ /* 0x044fee0000081094 */
[----:B------:R-:W-:Y:S04]  /*2c660*/  STL.64 [R1+0x490], R112 ;  /* 0x0004907001007387 */ /* 0x000fe80000100a00 */
[----:B------:R2:W-:Y:S04]  /*2c670*/  STL.64 [R1+0x498], R114 ;  /* 0x0004987201007387 */ /* 0x0005e80000100a00 */
[----:B------:R-:W-:Y:S04]  /*2c680*/  STL.64 [R1+0x480], R108 ;  /* 0x0004806c01007387 */ /* 0x000fe80000100a00 */
[----:B------:R5:W-:Y:S01]  /*2c690*/  STL.64 [R1+0x488], R110 ;  /* 0x0004886e01007387 */ /* 0x000be20000100a00 */
[C---:B--2---:R-:W-:Y:S03]  /*2c6a0*/  HMMA.1688.F32.TF32 R112, R240.reuse, R38, R152 ;  /* 0x00000026f070723c */ /* 0x044fe60000081098 */
[----:B------:R-:W-:Y:S04]  /*2c6b0*/  STL.64 [R1+0x470], R104 ;  /* 0x0004706801007387 */ /* 0x000fe80000100a00 */
[----:B------:R2:W-:Y:S01]  /*2c6c0*/  STL.64 [R1+0x478], R106 ;  /* 0x0004786a01007387 */ /* 0x0005e20000100a00 */
[C---:B-----5:R-:W-:Y:S03]  /*2c6d0*/  HMMA.1688.F32.TF32 R108, R240.reuse, R34, R156 ;  /* 0x00000022f06c723c */ /* 0x060fe6000008109c */
[----:B----4-:R-:W-:Y:S04]  /*2c6e0*/  LDS R245, [R127+0x43000] ;  /* 0x043000007ff57984 */ /* 0x010fe80000000800 */
[----:B------:R-:W4:Y:S01]  /*2c6f0*/  LDS R247, [R127+0x43800] ;  /* 0x043800007ff77984 */ /* 0x000f220000000800 */
[----:B--2---:R-:W-:Y:S01]  /*2c700*/  HMMA.1688.F32.TF32 R104, R240, R30, R160 ;  /* 0x0000001ef068723c */ /* 0x004fe200000810a0 */
[----:B------:R-:W-:-:S02]  /*2c710*/  IMAD.MOV.U32 R164, RZ, RZ, R134 ;  /* 0x000000ffffa47224 */ /* 0x000fc400078e0086 */
[----:B------:R-:W-:Y:S04]  /*2c720*/  LDS R160, [R167+0x43100] ;  /* 0x04310000a7a07984 */ /* 0x000fe80000000800 */
[----:B------:R-:W-:Y:S04]  /*2c730*/  STL.64 [R1+0x460], R112 ;  /* 0x0004607001007387 */ /* 0x000fe80000100a00 */
[----:B------:R2:W-:Y:S04]  /*2c740*/  STL.64 [R1+0x468], R114 ;  /* 0x0004687201007387 */ /* 0x0005e80000100a00 */
[----:B------:R-:W-:Y:S04]  /*2c750*/  STL.64 [R1+0x3d0], R108 ;  /* 0x0003d06c01007387 */ /* 0x000fe80000100a00 */
[----:B------:R5:W-:Y:S01]  /*2c760*/  STL.64 [R1+0x3d8], R110 ;  /* 0x0003d86e01007387 */ /* 0x000be20000100a00 */
[C---:B--2---:R-:W-:Y:S03]  /*2c770*/  HMMA.1688.F32.TF32 R112, R240.reuse, R26, R168 ;  /* 0x0000001af070723c */ /* 0x044fe600000810a8 */
[----:B------:R-:W-:Y:S04]  /*2c780*/  STL.64 [R1+0x3b0], R104 ;  /* 0x0003b06801007387 */ /* 0x000fe80000100a00 */
[----:B------:R2:W-:Y:S01]  /*2c790*/  STL.64 [R1+0x3b8], R106 ;  /* 0x0003b86a01007387 */ /* 0x0005e20000100a00 */
[----:B-----5:R-:W-:Y:S01]  /*2c7a0*/  HMMA.1688.F32.TF32 R108, R240, R22, R172 ;  /* 0x00000016f06c723c */ /* 0x020fe200000810ac */
[----:B------:R-:W-:-:S02]  /*2c7b0*/  IMAD.MOV.U32 R165, RZ, RZ, R135 ;  /* 0x000000ffffa57224 */ /* 0x000fc400078e0087 */
[----:B------:R-:W-:Y:S01]  /*2c7c0*/  LDS R162, [R167+0x43900] ;  /* 0x04390000a7a27984 */ /* 0x000fe20000000800 */
[----:B------:R-:W-:-:S03]  /*2c7d0*/  IMAD.MOV.U32 R166, RZ, RZ, R138 ;  /* 0x000000ffffa67224 */ /* 0x000fc600078e008a */
[----:B------:R-:W-:Y:S01]  /*2c7e0*/  LDS R172, [R167+0x43180] ;  /* 0x04318000a7ac7984 */ /* 0x000fe20000000800 */
[C---:B--2---:R-:W-:Y:S03]  /*2c7f0*/  HMMA.1688.F32.TF32 R104, R240.reuse, R18, R176 ;  /* 0x00000012f068723c */ /* 0x044fe600000810b0 */
[----:B------:R-:W-:Y:S04]  /*2c800*/  LDS R174, [R167+0x43980] ;  /* 0x04398000a7ae7984 */ /* 0x000fe80000000800 */
        /* <DEDUP_REMOVED lines=9> */
[----:B------:R-:W-:Y:S04]  /*2c8a0*/  LDS R163, [R127+0x43900] ;  /* 0x043900007fa37984 */ /* 0x000fe80000000800 */
[----:B------:R-:W-:Y:S01]  /*2c8b0*/  LDS R173, [R127+0x43180] ;  /* 0x043180007fad7984 */ /* 0x000fe20000000800 */
[----:B--2---:R-:W-:Y:S03]  /*2c8c0*/  HMMA.1688.F32.TF32 R104, R240, R6, R188 ;  /* 0x00000006f068723c */ /* 0x004fe600000810bc */
[----:B------:R-:W-:Y:S04]  /*2c8d0*/  LDS R175, [R127+0x43980] ;  /* 0x043980007faf7984 */ /* 0x000fe80000000800 */
[----:B------:R-:W-:Y:S04]  /*2c8e0*/  STL.64 [R1+0x350], R112 ;  /* 0x0003507001007387 */ /* 0x000fe80000100a00 */
[----:B------:R-:W-:Y:S04]  /*2c8f0*/  STL.64 [R1+0x358], R114 ;  /* 0x0003587201007387 */ /* 0x000fe80000100a00 */
[----:B------:R-:W-:Y:S04]  /*2c900*/  STL.64 [R1+0x340], R108 ;  /* 0x0003406c01007387 */ /* 0x000fe80000100a00 */
[----:B------:R-:W-:Y:S01]  /*2c910*/  STL.64 [R1+0x348], R110 ;  /* 0x0003486e01007387 */ /* 0x000fe20000100a00 */
[C---:B-1----:R-:W-:Y:S03]  /*2c920*/  HMMA.1688.F32.TF32 R96, R88.reuse, R62, R96 ;  /* 0x0000003e5860723c */ /* 0x042fe60000081060 */
[----:B------:R-:W-:Y:S04]  /*2c930*/  STL.64 [R1+0x320], R104 ;  /* 0x0003206801007387 */ /* 0x000fe80000100a00 */
[----:B------:R1:W-:Y:S02]  /*2c940*/  STL.64 [R1+0x328], R106 ;  /* 0x0003286a01007387 */ /* 0x0003e40000100a00 */
[C---:B-1----:R-:W-:Y:S08]  /*2c950*/  HMMA.1688.F32.TF32 R104, R88.reuse, R66, R100 ;  /* 0x000000425868723c */ /* 0x042ff00000081064 */
[C---:B------:R-:W-:Y:S08]  /*2c960*/  HMMA.1688.F32.TF32 R100, R88.reuse, R58, R92 ;  /* 0x0000003a5864723c */ /* 0x040ff0000008105c */
[C---:B------:R-:W-:Y:S07]  /*2c970*/  HMMA.1688.F32.TF32 R92, R88.reuse, R54, R248 ;  /* 0x00000036585c723c */ /* 0x040fee00000810f8 */
        /* <DEDUP_REMOVED lines=11> */
[----:B------:R1:W-:Y:S04]  /*2ca30*/  STL.64 [R1+0x2d0], R96 ;  /* 0x0002d06001007387 */ /* 0x0003e80000100a00 */
[----:B------:R2:W-:Y:S04]  /*2ca40*/  STL.64 [R1+0x2d8], R98 ;  /* 0x0002d86201007387 */ /* 0x0005e80000100a00 */
[----:B-1----:R-:W5:Y:S04]  /*2ca50*/  LDL.LU R96, [R1+0x60] ;  /* 0x0000600001607983 */ /* 0x002f680000300800 */
[----:B------:R1:W-:Y:S04]  /*2ca60*/  STL.64 [R1+0x2c0], R100 ;  /* 0x0002c06401007387 */ /* 0x0003e80000100a00 */
[----:B------:R1:W-:Y:S04]  /*2ca70*/  STL.64 [R1+0x2c8], R102 ;  /* 0x0002c86601007387 */ /* 0x0003e80000100a00 */
[----:B------:R3:W-:Y:S04]  /*2ca80*/  STL.64 [R1+0x2b0], R92 ;  /* 0x0002b05c01007387 */ /* 0x0007e80000100a00 */
[----:B------:R1:W-:Y:S04]  /*2ca90*/  STL.64 [R1+0x2b8], R94 ;  /* 0x0002b85e01007387 */ /* 0x0003e80000100a00 */
[----:B------:R-:W5:Y:S04]  /*2caa0*/  LDL.LU R97, [R1+0x64] ;  /* 0x0000640001617983 */ /* 0x000f680000300800 */
[----:B--2---:R-:W5:Y:S04]  /*2cab0*/  LDL.LU R98, [R1+0x68] ;  /* 0x0000680001627983 */ /* 0x004f680000300800 */
[----:B------:R-:W5:Y:S04]  /*2cac0*/  LDL.LU R99, [R1+0x6c] ;  /* 0x00006c0001637983 */ /* 0x000f680000300800 */
[----:B-1----:R-:W2:Y:S04]  /*2cad0*/  LDL.LU R100, [R1+0x70] ;  /* 0x0000700001647983 */ /* 0x002ea80000300800 */
        /* <DEDUP_REMOVED lines=32> */
[----:B---3--:R-:W-:-:S03]  /*2cce0*/  IMAD.MOV.U32 R93, RZ, RZ, R0 ;  /* 0x000000ffff5d7224 */ /* 0x008fc600078e0000 */
[----:B------:R-:W3:Y:S01]  /*2ccf0*/  LDL.LU R113, [R1+0x94] ;  /* 0x0000940001717983 */ /* 0x000ee20000300800 */
[----:B------:R-:W-:-:S03]  /*2cd00*/  IMAD.MOV.U32 R94, RZ, RZ, R2 ;  /* 0x000000ffff5e7224 */ /* 0x000fc600078e0002 */
[----:B------:R-:W3:Y:S04]  /*2cd10*/  LDL.LU R114, [R1+0x98] ;  /* 0x0000980001727983 */ /* 0x000ee80000300800 */
[----:B------:R-:W3:Y:S04]  /*2cd20*/  LDL.LU R115, [R1+0x9c] ;  /* 0x00009c0001737983 */ /* 0x000ee80000300800 */
[----:B------:R-:W3:Y:S04]  /*2cd30*/  LDL.LU R92, [R1+0x50] ;  /* 0x00005000015c7983 */ /* 0x000ee80000300800 */
[----:B------:R-:W3:Y:S04]  /*2cd40*/  LDL.LU R0, [R1+0x1d1c] ;  /* 0x001d1c0001007983 */ /* 0x000ee80000300800 */
[----:B------:R-:W3:Y:S01]  /*2cd50*/  LDL.LU R2, [R1+0x1d18] ;  /* 0x001d180001027983 */ /* 0x000ee20000300800 */
[C---:B------:R-:W-:Y:S08]  /*2cd60*/  HMMA.1688.F32.TF32 R152, R88.reuse, R38, R204 ;  /* 0x000000265898723c */ /* 0x040ff000000810cc */
[C---:B------:R-:W-:Y:S08]  /*2cd70*/  HMMA.1688.F32.TF32 R104, R88.reuse, R34, R208 ;  /* 0x000000225868723c */ /* 0x040ff000000810d0 */
[C---:B------:R-:W-:Y:S07]  /*2cd80*/  HMMA.1688.F32.TF32 R156, R88.reuse, R30, R212 ;  /* 0x0000001e589c723c */ /* 0x040fee00000810d4 */
[----:B------:R-:W-:Y:S04]  /*2cd90*/  STL.64 [R1+0x2a0], R152 ;  /* 0x0002a09801007387 */ /* 0x000fe80000100a00 */
[----:B------:R1:W-:Y:S04]  /*2cda0*/  STL.64 [R1+0x2a8], R154 ;  /* 0x0002a89a01007387 */ /* 0x0003e80000100a00 */
[----:B------:R-:W-:Y:S04]  /*2cdb0*/  STL.64 [R1+0x290], R104 ;  /* 0x0002906801007387 */ /* 0x000fe80000100a00 */
[----:B------:R4:W-:Y:S01]  /*2cdc0*/  STL.64 [R1+0x298], R106 ;  /* 0x0002986a01007387 */ /* 0x0009e20000100a00 */
[C---:B-1----:R-:W-:Y:S08]  /*2cdd0*/  HMMA.1688.F32.TF32 R152, R88.reuse, R26, R216 ;  /* 0x0000001a5898723c */ /* 0x042ff000000810d8 */
[C---:B----4-:R-:W-:Y:S01]  /*2cde0*/  HMMA.1688.F32.TF32 R104, R88.reuse, R22, R220 ;  /* 0x000000165868723c */ /* 0x050fe200000810dc */
[----:B------:R-:W-:Y:S04]  /*2cdf0*/  STL.64 [R1+0x280], R156 ;  /* 0x0002809c01007387 */ /* 0x000fe80000100a00 */
[----:B------:R1:W-:Y:S10]  /*2ce00*/  STL.64 [R1+0x288], R158 ;  /* 0x0002889e01007387 */ /* 0x0003f40000100a00 */
[----:B------:R-:W-:Y:S01]  /*2ce10*/  STL.64 [R1+0x270], R152 ;  /* 0x0002709801007387 */ /* 0x000fe20000100a00 */
[C---:B-1----:R-:W-:Y:S03]  /*2ce20*/  HMMA.1688.F32.TF32 R156, R88.reuse, R18, R224 ;  /* 0x00000012589c723c */ /* 0x042fe600000810e0 */
[----:B------:R1:W-:Y:S04]  /*2ce30*/  STL.64 [R1+0x278], R154 ;  /* 0x0002789a01007387 */ /* 0x0003e80000100a00 */
[----:B------:R-:W-:Y:S04]  /*2ce40*/  STL.64 [R1+0x260], R104 ;  /* 0x0002606801007387 */ /* 0x000fe80000100a00 */
[----:B------:R4:W-:Y:S01]  /*2ce50*/  STL.64 [R1+0x268], R106 ;  /* 0x0002686a01007387 */ /* 0x0009e20000100a00 */
[C---:B-1----:R-:W-:Y:S08]  /*2ce60*/  HMMA.1688.F32.TF32 R152, R88.reuse, R14, R228 ;  /* 0x0000000e5898723c */ /* 0x042ff000000810e4 */
[C---:B----4-:R-:W-:Y:S03]  /*2ce70*/  HMMA.1688.F32.TF32 R104, R88.reuse, R10, R232 ;  /* 0x0000000a5868723c */ /* 0x050fe600000810e8 */
[----:B------:R-:W-:Y:S04]  /*2ce80*/  STL.64 [R1+0x230], R156 ;  /* 0x0002309c01007387 */ /* 0x000fe80000100a00 */
[----:B------:R-:W-:Y:S04]  /*2ce90*/  STL.64 [R1+0x238], R158 ;  /* 0x0002389e01007387 */ /* 0x000fe80000100a00 */
[----:B------:R-:W4:Y:S04]  /*2cea0*/  LDL.LU R248, [R1+0x910] ;  /* 0x0009100001f87983 */ /* 0x000f280000300800 */
[----:B------:R-:W-:Y:S04]  /*2ceb0*/  STL.64 [R1+0x1f0], R152 ;  /* 0x0001f09801007387 */ /* 0x000fe80000100a00 */
[----:B------:R-:W-:Y:S04]  /*2cec0*/  STL.64 [R1+0x1f8], R154 ;  /* 0x0001f89a01007387 */ /* 0x000fe80000100a00 */
[----:B------:R-:W-:Y:S04]  /*2ced0*/  STL.64 [R1+0x1e0], R104 ;  /* 0x0001e06801007387 */ /* 0x000fe80000100a00 */
[----:B------:R-:W-:Y:S04]  /*2cee0*/  STL.64 [R1+0x1e8], R106 ;  /* 0x0001e86a01007387 */ /* 0x000fe80000100a00 */
[----:B------:R-:W4:Y:S01]  /*2cef0*/  LDL.LU R249, [R1+0x914] ;  /* 0x0009140001f97983 */ /* 0x000f220000300800 */
[----:B------:R-:W-:Y:S01]  /*2cf00*/  HMMA.1688.F32.TF32 R88, R88, R6, R236 ;  /* 0x000000065858723c */ /* 0x000fe200000810ec */
[----:B------:R-:W-:-:S02]  /*2cf10*/  IMAD.MOV.U32 R95, RZ, RZ, R3 ;  /* 0x000000ffff5f7224 */ /* 0x000fc400078e0003 */
[----:B------:R-:W-:Y:S04]  /*2cf20*/  LDS R104, [R167+0x43080] ;  /* 0x04308000a7687984 */ /* 0x000fe80000000800 */
[----:B------:R-:W-:Y:S01]  /*2cf30*/  LDS R106, [R167+0x43880] ;  /* 0x04388000a76a7984 */ /* 0x000fe20000000800 */
[C---:B------:R-:W-:Y:S03]  /*2cf40*/  HMMA.1688.F32.TF32 R68, R244.reuse, R22, R68 ;  /* 0x00000016f444723c */ /* 0x040fe60000081044 */
[----:B------:R-:W-:Y:S04]  /*2cf50*/  LDS R105, [R127+0x43080] ;  /* 0x043080007f697984 */ /* 0x000fe80000000800 */
[----:B------:R-:W4:Y:S01]  /*2cf60*/  LDS R107, [R127+0x43880] ;  /* 0x043880007f6b7984 */ /* 0x000f220000000800 */
[C---:B--2---:R-:W-:Y:S08]  /*2cf70*/  HMMA.1688.F32.TF32 R100, R244.reuse, R34, R100 ;  /* 0x00000022f464723c */ /* 0x044ff00000081064 */
[----:B------:R-:W-:Y:S01]  /*2cf80*/  IMAD.MOV.U32 R3, RZ, RZ, R89 ;  /* 0x000000ffff037224 */ /* 0x000fe200078e0059 */
[----:B------:R1:W-:Y:S01]  /*2cf90*/  STL [R1+0x170], R88 ;  /* 0x0001705801007387 */ /* 0x0003e20000100800 */
[C---:B-----5:R-:W-:Y:S08]  /*2cfa0*/  HMMA.1688.F32.TF32 R116, R244.reuse, R46, R116 ;  /* 0x0000002ef474723c */ /* 0x060ff00000081074 */
[C---:B------:R-:W-:Y:S08]  /*2cfb0*/  HMMA.1688.F32.TF32 R120, R244.reuse, R50, R120 ;  /* 0x00000032f478723c */ /* 0x040ff00000081078 */
[----:B------:R-:W-:Y:S01]  /*2cfc0*/  HMMA.1688.F32.TF32 R144, R244, R62, R144 ;  /* 0x0000003ef490723c */ /* 0x000fe20000081090 */
[----:B---3--:R-:W-:-:S07]  /*2cfd0*/  IMAD.MOV.U32 R251, RZ, RZ, R0 ;  /* 0x000000fffffb7224 */ /* 0x008fce00078e0000 */
[C---:B------:R-:W-:Y:S01]  /*2cfe0*/  HMMA.1688.F32.TF32 R140, R244.reuse, R58, R140 ;  /* 0x0000003af48c723c */ /* 0x040fe2000008108c */
[----:B------:R-:W-:Y:S01]  /*2cff0*/  IMAD.MOV.U32 R0, RZ, RZ, R91 ;  /* 0x000000ffff007224 */ /* 0x000fe200078e005b */
[----:B------:R-:W-:Y:S01]  /*2d000*/  LDS R237, [R252+0x44080] ;  /* 0x04408000fced7984 */ /* 0x000fe20000000800 */
[----:B------:R-:W-:Y:S02]  /*2d010*/  IMAD.MOV.U32 R250, RZ, RZ, R2 ;  /* 0x000000fffffa7224 */ /* 0x000fe400078e0002 */
[----:B------:R-:W-:Y:S01]  /*2d020*/  IMAD.MOV.U32 R2, RZ, RZ, R90 ;  /* 0x000000ffff027224 */ /* 0x000fe200078e005a */
[----:B------:R-:W-:Y:S02]  /*2d030*/  LDS R239, [R252+0x44880] ;  /* 0x04488000fcef7984 */ /* 0x000fe40000000800 */
[C---:B-1----:R-:W-:Y:S11]  /*2d040*/  HMMA.1688.F32.TF32 R88, R244.reuse, R66, R148 ;  /* 0x00000042f458723c */ /* 0x042ff60000081094 */
[----:B------:R-:W-:Y:S11]  /*2d050*/  @!UPT UIADD3 URZ, URZ, URZ, URZ ;  /* 0x0000003f3f3ff290 */ /* 0x000ff6000fffe03f */
[----:B------:R-:W-:Y:S01]  /*2d060*/  @!UPT UIADD3 URZ, URZ, URZ, URZ ;  /* 0x0000003f3f3ff290 */ /* 0x000fe2000fffe03f */
[----:B------:R-:W-:Y:S04]  /*2d070*/  STL.64 [R1+0x1d0], R88 ;  /* 0x0001d05801007387 */ /* 0x000fe80000100a00 */
[----:B------:R1:W-:Y:S02]  /*2d080*/  STL.64 [R1+0x1d8], R90 ;  /* 0x0001d85a01007387 */ /* 0x0003e40000100a00 */
[C---:B-1----:R-:W-:Y:S02]  /*2d090*/  HMMA.1688.F32.TF32 R88, R244.reuse, R54, R128 ;  /* 0x00000036f458723c */ /* 0x042fe40000081080 */
[----:B------:R-:W-:Y:S04]  /*2d0a0*/  STL.64 [R1+0x1c0], R144 ;  /* 0x0001c09001007387 */ /* 0x000fe80000100a00 */
[----:B------:R-:W-:Y:S04]  /*2d0b0*/  STL.64 [R1+0x1c8], R146 ;  /* 0x0001c89201007387 */ /* 0x000fe80000100a00 */
[----:B------:R-:W-:Y:S04]  /*2d0c0*/  STL.64 [R1+0x190], R140 ;  /* 0x0001908c01007387 */ /* 0x000fe80000100a00 */
[----:B------:R-:W-:Y:S09]  /*2d0d0*/  STL.64 [R1+0x198], R142 ;  /* 0x0001988e01007387 */ /* 0x000ff20000100a00 */
[----:B------:R-:W-:Y:S04]  /*2d0e0*/  STL.64 [R1+0x180], R88 ;  /* 0x0001805801007387 */ /* 0x000fe80000100a00 */
[----:B------:R1:W-:Y:S02]  /*2d0f0*/  STL.64 [R1+0x188], R90 ;  /* 0x0001885a01007387 */ /* 0x0003e40000100a00 */
[C---:B-1----:R-:W-:Y:S02]  /*2d100*/  HMMA.1688.F32.TF32 R88, R244.reuse, R42, R112 ;  /* 0x0000002af458723c */ /* 0x042fe40000081070 */
[----:B------:R-:W-:Y:S04]  /*2d110*/  STL.64 [R1+0x160], R120 ;  /* 0x0001607801007387 */ /* 0x000fe80000100a00 */
[----:B------:R-:W-:Y:S02]  /*2d120*/  STL.64 [R1+0x168], R122 ;  /* 0x0001687a01007387 */ /* 0x000fe40000100a00 */
[C---:B------:R-:W-:Y:S02]  /*2d130*/  HMMA.1688.F32.TF32 R108, R244.reuse, R38, R108 ;  /* 0x00000026f46c723c */ /* 0x040fe4000008106c */
[----:B------:R-:W-:Y:S04]  /*2d140*/  STL.64 [R1+0x150], R116 ;  /* 0x0001507401007387 */ /* 0x000fe80000100a00 */
[----:B------:R-:W-:Y:S02]  /*2d150*/  STL.64 [R1+0x158], R118 ;  /* 0x0001587601007387 */ /* 0x000fe40000100a00 */
[C---:B------:R-:W-:Y:S07]  /*2d160*/  HMMA.1688.F32.TF32 R92, R244.reuse, R26, R92 ;  /* 0x0000001af45c723c */ /* 0x040fee000008105c */
        /* <DEDUP_REMOVED lines=8> */
[----:B------:R1:W-:Y:S04]  /*2d1f0*/  STL.64 [R1+0xe8], R90 ;  /* 0x0000e85a01007387 */ /* 0x0003e80000100a00 */
[----:B------:R-:W-:Y:S04]  /*2d200*/  STL.64 [R1+0xb0], R92 ;  /* 0x0000b05c01007387 */ /* 0x000fe80000100a00 */
[----:B------:R-:W-:Y:S01]  /*2d210*/  STL.64 [R1+0xb8], R94 ;  /* 0x0000b85e01007387 */ /* 0x000fe20000100a00 */
[C---:B-1----:R-:W-:Y:S03]  /*2d220*/  HMMA.1688.F32.TF32 R88, R244.reuse, R18, R72 ;  /* 0x00000012f458723c */ /* 0x042fe60000081048 */
[----:B------:R-:W-:Y:S04]  /*2d230*/  STL.64 [R1+0x90], R68 ;  /* 0x0000904401007387 */ /* 0x000fe80000100a00 */
[----:B------:R1:W-:Y:S01]  /*2d240*/  STL.64 [R1+0x98], R70 ;  /* 0x0000984601007387 */ /* 0x0003e20000100a00 */
[C---:B------:R-:W-:Y:S08]  /*2d250*/  HMMA.1688.F32.TF32 R72, R244.reuse, R14, R76 ;  /* 0x0000000ef448723c */ /* 0x040ff0000008104c */
[C---:B-1----:R-:W-:Y:S08]  /*2d260*/  HMMA.1688.F32.TF32 R68, R244.reuse, R10, R80 ;  /* 0x0000000af444723c */ /* 0x042ff00000081050 */
[----:B------:R-:W-:Y:S01]  /*2d270*/  HMMA.1688.F32.TF32 R244, R244, R6, R84 ;  /* 0x00000006f4f4723c */ /* 0x000fe20000081054 */
[----:B------:R-:W-:Y:S04]  /*2d280*/  STL.64 [R1+0x80], R88 ;  /* 0x0000805801007387 */ /* 0x000fe80000100a00 */
[----:B------:R-:W-:Y:S04]  /*2d290*/  STL.64 [R1+0x88], R90 ;  /* 0x0000885a01007387 */ /* 0x000fe80000100a00 */
[----:B------:R-:W-:Y:S04]  /*2d2a0*/  STL.64 [R1+0x60], R72 ;  /* 0x0000604801007387 */ /* 0x000fe80000100a00 */
[----:B------:R-:W-:Y:S10]  /*2d2b0*/  STL.64 [R1+0x68], R74 ;  /* 0x0000684a01007387 */ /* 0x000ff40000100a00 */
[----:B------:R-:W-:Y:S04]  /*2d2c0*/  STL.64 [R1+0x1b88], R246 ;  /* 0x001b88f601007387 */ /* 0x000fe80000100a00 */
[----:B------:R-:W-:Y:S04]  /*2d2d0*/  STL.64 [R1+0x20], R68 ;  /* 0x0000204401007387 */ /* 0x000fe80000100a00 */
[----:B------:R4:W-:Y:S02]  /*2d2e0*/  STL.64 [R1+0x28], R70 ;  /* 0x0000284601007387 */ /* 0x0009e40000100a00 */
[----:B----4-:R-:W-:Y:S02]  /*2d2f0*/  HMMA.1688.F32.TF32 R68, R104, R66, R248 ;  /* 0x000000426844723c */ /* 0x010fe400000810f8 */
[----:B------:R-:W-:Y:S04]  /*2d300*/  STL.64 [R1+0x1b80], R244 ;  /* 0x001b80f401007387 */ /* 0x000fe80000100a00 */
[----:B------:R-:W2:Y:S11]  /*2d310*/  LDL.LU R116, [R1+0x820] ;  /* 0x0008200001747983 */ /* 0x000eb60000300800 */
[----:B------:R-:W-:Y:S06]  /*2d320*/  @!UPT UIADD3 URZ, URZ, URZ, URZ ;  /* 0x0000003f3f3ff290 */ /* 0x000fec000fffe03f */
[----:B------:R-:W-:Y:S04]  /*2d330*/  STL.64 [R1+0x10], R68 ;  /* 0x0000104401007387 */ /* 0x000fe80000100a00 */
[----:B------:R1:W-:Y:S04]  /*2d340*/  STL.64 [R1+0x18], R70 ;  /* 0x0000184601007387 */ /* 0x0003e80000100a00 */
[----:B------:R-:W2:Y:S04]  /*2d350*/  LDL.LU R117, [R1+0x824] ;  /* 0x0008240001757983 */ /* 0x000ea80000300800 */
[----:B------:R-:W2:Y:S04]  /*2d360*/  LDL.LU R118, [R1+0x828] ;  /* 0x0008280001767983 */ /* 0x000ea80000300800 */
[----:B------:R-:W2:Y:S04]  /*2d370*/  LDL.LU R119, [R1+0x82c] ;  /* 0x00082c0001777983 */ /* 0x000ea80000300800 */
[----:B------:R-:W1:Y:S04]  /*2d380*/  LDL.LU R120, [R1+0x8f0] ;  /* 0x0008f00001787983 */ /* 0x000e680000300800 */
[----:B------:R-:W1:Y:S04]  /*2d390*/  LDL.LU R121, [R1+0x8f4] ;  /* 0x0008f40001797983 */ /* 0x000e680000300800 */
[----:B------:R-:W1:Y:S04]  /*2d3a0*/  LDL.LU R122, [R1+0x8f8] ;  /* 0x0008f800017a7983 */ /* 0x000e680000300800 */
[----:B------:R-:W1:Y:S04]  /*2d3b0*/  LDL.LU R123, [R1+0x8fc] ;  /* 0x0008fc00017b7983 */ /* 0x000e680000300800 */
        /* <DEDUP_REMOVED lines=31> */
[----:B------:R-:W5:Y:S04]  /*2d5b0*/  LDL.LU R138, [R1+0x1cfc] ;  /* 0x001cfc00018a7983 */ /* 0x000f680000300800 */
[----:B------:R-:W5:Y:S01]  /*2d5c0*/  LDL.LU R139, [R1+0x1cf8] ;  /* 0x001cf800018b7983 */ /* 0x000f620000300800 */
[C---:B------:R-:W-:Y:S08]  /*2d5d0*/  HMMA.1688.F32.TF32 R84, R104.reuse, R26, R92 ;  /* 0x0000001a6854723c */ /* 0x040ff0000008105c */
[C---:B------:R-:W-:Y:S08]  /*2d5e0*/  HMMA.1688.F32.TF32 R88, R104.reuse, R22, R164 ;  /* 0x000000166858723c */ /* 0x040ff000000810a4 */
[C---:B-1----:R-:W-:Y:S08]  /*2d5f0*/  HMMA.1688.F32.TF32 R68, R104.reuse, R62, R120 ;  /* 0x0000003e6844723c */ /* 0x042ff00000081078 */
[C---:B--2---:R-:W-:Y:S08]  /*2d600*/  HMMA.1688.F32.TF32 R76, R104.reuse, R58, R116 ;  /* 0x0000003a684c723c */ /* 0x044ff00000081074 */
[C---:B---3--:R-:W-:Y:S07]  /*2d610*/  HMMA.1688.F32.TF32 R72, R104.reuse, R54, R248 ;  /* 0x000000366848723c */ /* 0x048fee00000810f8 */
[----:B------:R-:W-:Y:S04]  /*2d620*/  STL.64 [R1+0x50], R68 ;  /* 0x0000504401007387 */ /* 0x000fe80000100a00 */
[----:B------:R-:W-:Y:S04]  /*2d630*/  STL.64 [R1+0x58], R70 ;  /* 0x0000584601007387 */ /* 0x000fe80000100a00 */
[----:B------:R-:W-:Y:S04]  /*2d640*/  STL.64 [R1+0x40], R76 ;  /* 0x0000404c01007387 */ /* 0x000fe80000100a00 */
[----:B------:R4:W-:Y:S04]  /*2d650*/  STL.64 [R1+0x48], R78 ;  /* 0x0000484e01007387 */ /* 0x0009e80000100a00 */
[----:B------:R-:W-:Y:S04]  /*2d660*/  STL.64 [R1+0x30], R72 ;  /* 0x0000304801007387 */ /* 0x000fe80000100a00 */
[----:B------:R5:W-:Y:S01]  /*2d670*/  STL.64 [R1+0x38], R74 ;  /* 0x0000384a01007387 */ /* 0x000be20000100a00 */
[C---:B----4-:R-:W-:Y:S08]  /*2d680*/  HMMA.1688.F32.TF32 R76, R104.reuse, R34, R100 ;  /* 0x00000022684c723c */ /* 0x050ff00000081064 */
[C---:B-----5:R-:W-:Y:S08]  /*2d690*/  HMMA.1688.F32.TF32 R72, R104.reuse, R38, R108 ;  /* 0x000000266848723c */ /* 0x060ff0000008106c */
[C---:B------:R-:W-:Y:S08]  /*2d6a0*/  HMMA.1688.F32.TF32 R68, R104.reuse, R50, R132 ;  /* 0x000000326844723c */ /* 0x040ff00000081084 */
[C---:B------:R-:W-:Y:S08]  /*2d6b0*/  HMMA.1688.F32.TF32 R248, R104.reuse, R46, R136 ;  /* 0x0000002e68f8723c */ /* 0x040ff00000081088 */
[----:B------:R-:W-:Y:S08]  /*2d6c0*/  HMMA.1688.F32.TF32 R80, R104, R30, R96 ;  /* 0x0000001e6850723c */ /* 0x000ff00000081060 */
[----:B------:R-:W-:-:S02]  /*2d6d0*/  IMAD.MOV.U32 R247, RZ, RZ, R68 ;  /* 0x000000fffff77224 */ /* 0x000fc400078e0044 */
[----:B------:R-:W-:Y:S02]  /*2d6e0*/  IMAD.MOV.U32 R246, RZ, RZ, R69 ;  /* 0x000000fffff67224 */ /* 0x000fe400078e0045 */
[----:B------:R-:W-:Y:S02]  /*2d6f0*/  IMAD.MOV.U32 R245, RZ, RZ, R70 ;  /* 0x000000fffff57224 */ /* 0x000fe400078e0046 */
[----:B------:R-:W-:Y:S02]  /*2d700*/  IMAD.MOV.U32 R244, RZ, RZ, R71 ;  /* 0x000000fffff47224 */ /* 0x000fe400078e0047 */
[----:B------:R-:W-:Y:S01]  /*2d710*/  HMMA.1688.F32.TF32 R68, R104, R42, R112 ;  /* 0x0000002a6844723c */ /* 0x000fe20000081070 */
[----:B------:R-:W-:Y:S04]  /*2d720*/  STL.64 [R1+0x1c78], R246 ;  /* 0x001c78f601007387 */ /* 0x000fe80000100a00 */
[----:B------:R-:W-:Y:S04]  /*2d730*/  STL.64 [R1+0x1c70], R244 ;  /* 0x001c70f401007387 */ /* 0x000fe80000100a00 */
[----:B------:R-:W-:Y:S04]  /*2d740*/  STL.64 [R1+0x1b40], R250 ;  /* 0x001b40fa01007387 */ /* 0x000fe80000100a00 */
[----:B------:R-:W-:Y:S10]  /*2d750*/  STL.64 [R1+0x1b38], R248 ;  /* 0x001b38f801007387 */ /* 0x000ff40000100a00 */
[----:B------:R-:W-:Y:S04]  /*2d760*/  STL.64 [R1+0x1b50], R70 ;  /* 0x001b504601007387 */ /* 0x000fe80000100a00 */
[----:B------:R-:W-:Y:S04]  /*2d770*/  STL.64 [R1+0x1b48], R68 ;  /* 0x001b484401007387 */ /* 0x000fe80000100a00 */
[----:B------:R-:W-:Y:S04]  /*2d780*/  STL.64 [R1+0x1b60], R74 ;  /* 0x001b604a01007387 */ /* 0x000fe80000100a00 */
[----:B------:R-:W-:Y:S04]  /*2d790*/  STL.64 [R1+0x1b58], R72 ;  /* 0x001b584801007387 */ /* 0x000fe80000100a00 */
[----:B------:R-:W-:Y:S04]  /*2d7a0*/  STL.64 [R1+0x1b70], R78 ;  /* 0x001b704e01007387 */ /* 0x000fe80000100a00 */
[----:B------:R-:W-:Y:S04]  /*2d7b0*/  STL.64 [R1+0x1b68], R76 ;  /* 0x001b684c01007387 */ /* 0x000fe80000100a00 */
[----:B------:R-:W-:Y:S04]  /*2d7c0*/  STL [R1+0x1b7c], R82 ;  /* 0x001b7c5201007387 */ /* 0x000fe80000100800 */
[----:B------:R-:W-:Y:S04]  /*2d7d0*/  STL [R1+0x1b78], R83 ;  /* 0x001b785301007387 */ /* 0x000fe80000100800 */
        /* <DEDUP_REMOVED lines=47> */
[----:B------:R-:W-:Y:S04]  /*2dad0*/  STL.64 [R1+0x1ba8], R90 ;  /* 0x001ba85a01007387 */ /* 0x000fe80000100a00 */
[----:B------:R-:W-:Y:S01]  /*2dae0*/  STL.64 [R1+0x1ba0], R88 ;  /* 0x001ba05801007387 */ /* 0x000fe20000100a00 */
[C---:B--2---:R-:W-:Y:S08]  /*2daf0*/  HMMA.1688.F32.TF32 R120, R160.reuse, R46, R120 ;  /* 0x0000002ea078723c */ /* 0x044ff00000081078 */
[----:B---3--:R-:W-:Y:S08]  /*2db00*/  HMMA.1688.F32.TF32 R112, R160, R62, R112 ;  /* 0x0000003ea070723c */ /* 0x008ff00000081070 */
[C---:B----4-:R-:W-:Y:S08]  /*2db10*/  HMMA.1688.F32.TF32 R96, R104.reuse, R14, R96 ;  /* 0x0000000e6860723c */ /* 0x050ff00000081060 */
[C---:B-----5:R-:W-:Y:S08]  /*2db20*/  HMMA.1688.F32.TF32 R92, R104.reuse, R18, R92 ;  /* 0x00000012685c723c */ /* 0x060ff0000008105c */
[C---:B------:R-:W-:Y:S08]  /*2db30*/  HMMA.1688.F32.TF32 R100, R104.reuse, R10, R100 ;  /* 0x0000000a6864723c */ /* 0x040ff00000081064 */
[----:B------:R-:W-:Y:S07]  /*2db40*/  HMMA.1688.F32.TF32 R104, R104, R6, R140 ;  /* 0x000000066868723c */ /* 0x000fee000008108c */
[----:B------:R-:W-:Y:S01]  /*2db50*/  STL.64 [R1+0x1bb8], R94 ;  /* 0x001bb85e01007387 */ /* 0x000fe20000100a00 */
[C---:B------:R-:W-:Y:S03]  /*2db60*/  HMMA.1688.F32.TF32 R108, R160.reuse, R66, R108 ;  /* 0x00000042a06c723c */ /* 0x040fe6000008106c */
[----:B------:R-:W-:Y:S05]  /*2db70*/  STL.64 [R1+0x1bb0], R92 ;  /* 0x001bb05c01007387 */ /* 0x000fea0000100a00 */
        /* <DEDUP_REMOVED lines=30> */
[----:B------:R-:W4:Y:S01]  /*2dd60*/  LDL.LU R177, [R1+0x444] ;  /* 0x0004440001b17983 */ /* 0x000f220000300800 */
[----:B------:R-:W-:Y:S03]  /*2dd70*/  HMMA.1688.F32.TF32 R124, R160, R42, R124 ;  /* 0x0000002aa07c723c */ /* 0x000fe6000008107c */
[----:B------:R-:W4:Y:S04]  /*2dd80*/  LDL.LU R178, [R1+0x448] ;  /* 0x0004480001b27983 */ /* 0x000f280000300800 */
[----:B------:R-:W4:Y:S04]  /*2dd90*/  LDL.LU R179, [R1+0x44c] ;  /* 0x00044c0001b37983 */ /* 0x000f280000300800 */
[----:B------:R-:W5:Y:S04]  /*2dda0*/  LDL.LU R180, [R1+0x3f0] ;  /* 0x0003f00001b47983 */ /* 0x000f680000300800 */
[----:B------:R-:W5:Y:S04]  /*2ddb0*/  LDL.LU R181, [R1+0x3f4] ;  /* 0x0003f40001b57983 */ /* 0x000f680000300800 */
[----:B------:R-:W5:Y:S04]  /*2ddc0*/  LDL.LU R182, [R1+0x3f8] ;  /* 0x0003f80001b67983 */ /* 0x000f680000300800 */
[----:B------:R-:W5:Y:S04]  /*2ddd0*/  LDL.LU R183, [R1+0x3fc] ;  /* 0x0003fc0001b77983 */ /* 0x000f680000300800 */
        /* <DEDUP_REMOVED lines=12> */
[----:B------:R-:W-:-:S03]  /*2dea0*/  IMAD.MOV.U32 R156, RZ, RZ, R60 ;  /* 0x000000ffff9c7224 */ /* 0x000fc600078e003c */
[----:B------:R-:W4:Y:S01]  /*2deb0*/  LDL.LU R152, [R1+0x430] ;  /* 0x0004300001987983 */ /* 0x000f220000300800 */
[----:B------:R-:W-:-:S03]  /*2dec0*/  IMAD.MOV.U32 R157, RZ, RZ, R61 ;  /* 0x000000ffff9d7224 */ /* 0x000fc600078e003d */
[----:B------:R-:W4:Y:S01]  /*2ded0*/  LDL.LU R153, [R1+0x434] ;  /* 0x0004340001997983 */ /* 0x000f220000300800 */
[----:B------:R-:W-:-:S03]  /*2dee0*/  IMAD.MOV.U32 R158, RZ, RZ, R64 ;  /* 0x000000ffff9e7224 */ /* 0x000fc600078e0040 */
[----:B------:R-:W4:Y:S01]  /*2def0*/  LDL.LU R154, [R1+0x438] ;  /* 0x00043800019a7983 */ /* 0x000f220000300800 */
[----:B------:R-:W-:-:S03]  /*2df00*/  IMAD.MOV.U32 R159, RZ, RZ, R65 ;  /* 0x000000ffff9f7224 */ /* 0x000fc600078e0041 */
[----:B------:R-:W4:Y:S04]  /*2df10*/  LDL.LU R155, [R1+0x43c] ;  /* 0x00043c00019b7983 */ /* 0x000f280000300800 */
[----:B------:R-:W4:Y:S04]  /*2df20*/  LDL.LU R60, [R1+0x1cf4] ;  /* 0x001cf400013c7983 */ /* 0x000f280000300800 */
[----:B------:R-:W4:Y:S04]  /*2df30*/  LDL.LU R61, [R1+0x1cf0] ;  /* 0x001cf000013d7983 */ /* 0x000f280000300800 */
[----:B------:R-:W4:Y:S04]  /*2df40*/  LDL.LU R64, [R1+0x1cec] ;  /* 0x001cec0001407983 */ /* 0x000f280000300800 */
[----:B------:R-:W4:Y:S04]  /*2df50*/  LDL.LU R65, [R1+0x1ce8] ;  /* 0x001ce80001417983 */ /* 0x000f280000300800 */
[----:B------:R-:W-:Y:S04]  /*2df60*/  STL.64 [R1+0x1c58], R126 ;  /* 0x001c587e01007387 */ /* 0x000fe80000100a00 */
[----:B------:R-:W-:Y:S01]  /*2df70*/  STL.64 [R1+0x1c50], R124 ;  /* 0x001c507c01007387 */ /* 0x000fe20000100a00 */
[C---:B---3--:R-:W-:Y:S08]  /*2df80*/  HMMA.1688.F32.TF32 R128, R160.reuse, R38, R128 ;  /* 0x00000026a080723c */ /* 0x048ff00000081080 */
[C---:B--2---:R-:W-:Y:S11]  /*2df90*/  HMMA.1688.F32.TF32 R132, R160.reuse, R34, R184 ;  /* 0x00000022a084723c */ /* 0x044ff600000810b8 */
[----:B------:R-:W-:Y:S04]  /*2dfa0*/  @!UPT UIADD3 URZ, URZ, URZ, URZ ;  /* 0x0000003f3f3ff290 */ /* 0x000fe8000fffe03f */
[----:B------:R-:W-:Y:S04]  /*2dfb0*/  STL.64 [R1+0x1c68], R130 ;  /* 0x001c688201007387 */ /* 0x000fe80000100a00 */
[----:B------:R-:W-:Y:S04]  /*2dfc0*/  STL.64 [R1+0x1c60], R128 ;  /* 0x001c608001007387 */ /* 0x000fe80000100a00 */
[----:B------:R-:W2:Y:S04]  /*2dfd0*/  LDL.LU R184, [R1+0x980] ;  /* 0x0009800001b87983 */ /* 0x000ea80000300800 */
[----:B------:R-:W2:Y:S04]  /*2dfe0*/  LDL.LU R185, [R1+0x984] ;  /* 0x0009840001b97983 */ /* 0x000ea80000300800 */
[----:B------:R-:W2:Y:S04]  /*2dff0*/  LDL.LU R186, [R1+0x988] ;  /* 0x0009880001ba7983 */ /* 0x000ea80000300800 */
[----:B------:R-:W2:Y:S01]  /*2e000*/  LDL.LU R187, [R1+0x98c] ;  /* 0x00098c0001bb7983 */ /* 0x000ea20000300800 */
[C---:B-----5:R-:W-:Y:S08]  /*2e010*/  HMMA.1688.F32.TF32 R136, R160.reuse, R30, R180 ;  /* 0x0000001ea088723c */ /* 0x060ff000000810b4 */
[C---:B----4-:R-:W-:Y:S01]  /*2e020*/  HMMA.1688.F32.TF32 R140, R160.reuse, R26, R140 ;  /* 0x0000001aa08c723c */ /* 0x050fe2000008108c */
[----:B------:R-:W-:Y:S07]  /*2e030*/  STL.64 [R1+0x1c88], R134 ;  /* 0x001c888601007387 */ /* 0x000fee0000100a00 */
[C---:B------:R-:W-:Y:S01]  /*2e040*/  HMMA.1688.F32.TF32 R148, R160.reuse, R18, R148 ;  /* 0x00000012a094723c */ /* 0x040fe20000081094 */
[----:B------:R-:W-:Y:S07]  /*2e050*/  STL.64 [R1+0x1c80], R132 ;  /* 0x001c808401007387 */ /* 0x000fee0000100a00 */
[C---:B------:R-:W-:Y:S08]  /*2e060*/  HMMA.1688.F32.TF32 R156, R160.reuse, R10, R156 ;  /* 0x0000000aa09c723c */ /* 0x040ff0000008109c */
[C---:B------:R-:W-:Y:S01]  /*2e070*/  HMMA.1688.F32.TF32 R144, R160.reuse, R22, R144 ;  /* 0x00000016a090723c */ /* 0x040fe20000081090 */
[----:B------:R-:W-:Y:S07]  /*2e080*/  STL.64 [R1+0x1c98], R138 ;  /* 0x001c988a01007387 */ /* 0x000fee0000100a00 */
[C---:B------:R-:W-:Y:S08]  /*2e090*/  HMMA.1688.F32.TF32 R152, R160.reuse, R14, R152 ;  /* 0x0000000ea098723c */ /* 0x040ff00000081098 */
[----:B------:R-:W-:Y:S01]  /*2e0a0*/  HMMA.1688.F32.TF32 R160, R160, R6, R176 ;  /* 0x00000006a0a0723c */ /* 0x000fe200000810b0 */
[----:B------:R-:W-:Y:S04]  /*2e0b0*/  STL.64 [R1+0x1c90], R136 ;  /* 0x001c908801007387 */ /* 0x000fe80000100a00 */
[----:B------:R-:W3:Y:S02]  /*2e0c0*/  LDL.LU R180, [R1+0x970] ;  /* 0x0009700001b47983 */ /* 0x000ee40000300800 */
[----:B------:R-:W-:-:S02]  /*2e0d0*/  IMAD.MOV.U32 R179, RZ, RZ, R64 ;  /* 0x000000ffffb37224 */ /* 0x000fc400078e0040 */
[----:B------:R-:W-:Y:S01]  /*2e0e0*/  IMAD.MOV.U32 R178, RZ, RZ, R65 ;  /* 0x000000ffffb27224 */ /* 0x000fe200078e0041 */
[----:B------:R-:W3:Y:S04]  /*2e0f0*/  LDL.LU R181, [R1+0x974] ;  /* 0x0009740001b57983 */ /* 0x000ee80000300800 */
[----:B------:R-:W3:Y:S04]  /*2e100*/  LDL.LU R182, [R1+0x978] ;  /* 0x0009780001b67983 */ /* 0x000ee80000300800 */
[----:B------:R-:W3:Y:S04]  /*2e110*/  LDL.LU R183, [R1+0x97c] ;  /* 0x00097c0001b77983 */ /* 0x000ee80000300800 */
        /* <DEDUP_REMOVED lines=8> */
[----:B------:R-:W4:Y:S04]  /*2e1a0*/  LDL.LU R176, [R1+0x960] ;  /* 0x0009600001b07983 */ /* 0x000f280000300800 */
[----:B------:R-:W4:Y:S04]  /*2e1b0*/  LDL.LU R177, [R1+0x964] ;  /* 0x0009640001b17983 */ /* 0x000f280000300800 */
[----:B------:R-:W-:Y:S04]  /*2e1c0*/  STL [R1+0x1a58], R160 ;  /* 0x001a58a001007387 */ /* 0x000fe80000100800 */
[----:B------:R-:W-:Y:S04]  /*2e1d0*/  STL [R1+0x1a54], R161 ;  /* 0x001a54a101007387 */ /* 0x000fe80000100800 */
[----:B------:R-:W-:Y:S04]  /*2e1e0*/  STL [R1+0x1a50], R162 ;  /* 0x001a50a201007387 */ /* 0x000fe80000100800 */
[----:B------:R-:W-:Y:S04]  /*2e1f0*/  STL [R1+0x1a4c], R163 ;  /* 0x001a4ca301007387 */ /* 0x000fe80000100800 */
[----:B------:R-:W5:Y:S04]  /*2e200*/  LDL.LU R192, [R1+0x940] ;  /* 0x0009400001c07983 */ /* 0x000f680000300800 */
[----:B------:R-:W5:Y:S01]  /*2e210*/  LDL.LU R193, [R1+0x944] ;  /* 0x0009440001c17983 */ /* 0x000f620000300800 */
[----:B--2---:R-:W-:Y:S11]  /*2e220*/  HMMA.1688.F32.TF32 R64, R172, R66, R184 ;  /* 0x00000042ac40723c */ /* 0x004ff600000810b8 */
[----:B------:R-:W-:Y:S11]  /*2e230*/  @!UPT UIADD3 URZ, URZ, URZ, URZ ;  /* 0x0000003f3f3ff290 */ /* 0x000ff6000fffe03f */
[----:B------:R-:W-:Y:S01]  /*2e240*/  @!UPT UIADD3 URZ, URZ, URZ, URZ ;  /* 0x0000003f3f3ff290 */ /* 0x000fe2000fffe03f */
[----:B------:R-:W-:Y:S04]  /*2e250*/  STL [R1+0x1a64], R64 ;  /* 0x001a644001007387 */ /* 0x000fe80000100800 */
[----:B------:R-:W-:Y:S04]  /*2e260*/  STL [R1+0x1a60], R65 ;  /* 0x001a604101007387 */ /* 0x000fe80000100800 */
[----:B------:R-:W-:Y:S04]  /*2e270*/  STL [R1+0x1a5c], R66 ;  /* 0x001a5c4201007387 */ /* 0x000fe80000100800 */
[----:B------:R-:W-:Y:S04]  /*2e280*/  STL [R1+0x1a48], R67 ;  /* 0x001a484301007387 */ /* 0x000fe80000100800 */
        /* <DEDUP_REMOVED lines=12> */
[----:B---3--:R-:W-:Y:S01]  /*2e350*/  HMMA.1688.F32.TF32 R60, R172, R62, R180 ;  /* 0x0000003eac3c723c */ /* 0x008fe200000810b4 */
[----:B------:R-:W-:Y:S02]  /*2e360*/  IMAD.MOV.U32 R186, RZ, RZ, R53 ;  /* 0x000000ffffba7224 */ /* 0x000fe400078e0035 */
[----:B------:R-:W-:-:S04]  /*2e370*/  IMAD.MOV.U32 R187, RZ, RZ, R52 ;  /* 0x000000ffffbb7224 */ /* 0x000fc800078e0034 */
[----:B------:R-:W-:Y:S02]  /*2e380*/  IMAD.MOV.U32 R180, RZ, RZ, R49 ;  /* 0x000000ffffb47224 */ /* 0x000fe400078e0031 */
[----:B------:R-:W-:Y:S02]  /*2e390*/  IMAD.MOV.U32 R181, RZ, RZ, R48 ;  /* 0x000000ffffb57224 */ /* 0x000fe400078e0030 */
[----:B------:R-:W-:Y:S02]  /*2e3a0*/  IMAD.MOV.U32 R182, RZ, RZ, R45 ;  /* 0x000000ffffb67224 */ /* 0x000fe400078e002d */
[----:B------:R-:W-:Y:S01]  /*2e3b0*/  IMAD.MOV.U32 R183, RZ, RZ, R44 ;  /* 0x000000ffffb77224 */ /* 0x000fe200078e002c */
[----:B----4-:R-:W-:Y:S09]  /*2e3c0*/  HMMA.1688.F32.TF32 R56, R172, R58, R176 ;  /* 0x0000003aac38723c */ /* 0x010ff200000810b0 */
[----:B------:R-:W-:Y:S01]  /*2e3d0*/  STL [R1+0x1a74], R60 ;  /* 0x001a743c01007387 */ /* 0x000fe20000100800 */
[----:B------:R-:W-:-:S02]  /*2e3e0*/  IMAD.MOV.U32 R176, RZ, RZ, R41 ;  /* 0x000000ffffb07224 */ /* 0x000fc400078e0029 */
[----:B------:R-:W-:Y:S02]  /*2e3f0*/  IMAD.MOV.U32 R177, RZ, RZ, R40 ;  /* 0x000000ffffb17224 */ /* 0x000fe400078e0028 */
[C---:B------:R-:W-:Y:S08]  /*2e400*/  HMMA.1688.F32.TF32 R40, R172.reuse, R42, R184 ;  /* 0x0000002aac28723c */ /* 0x040ff000000810b8 */
[----:B-----5:R-:W-:Y:S01]  /*2e410*/  HMMA.1688.F32.TF32 R52, R172, R54, R192 ;  /* 0x00000036ac34723c */ /* 0x020fe200000810c0 */
        /* <DEDUP_REMOVED lines=11> */
[----:B------:R-:W-:-:S02]  /*2e4d0*/  IMAD.MOV.U32 R178, RZ, RZ, R37 ;  /* 0x000000ffffb27224 */ /* 0x000fc400078e0025 */
[----:B------:R-:W-:Y:S02]  /*2e4e0*/  IMAD.MOV.U32 R179, RZ, RZ, R36 ;  /* 0x000000ffffb37224 */ /* 0x000fe400078e0024 */
[C---:B------:R-:W-:Y:S08]  /*2e4f0*/  HMMA.1688.F32.TF32 R36, R172.reuse, R38, R180 ;  /* 0x00000026ac24723c */ /* 0x040ff000000810b4 */
[C---:B--2---:R-:W-:Y:S08]  /*2e500*/  HMMA.1688.F32.TF32 R48, R172.reuse, R50, R240 ;  /* 0x00000032ac30723c */ /* 0x044ff000000810f0 */
[----:B------:R-:W-:Y:S11]  /*2e510*/  HMMA.1688.F32.TF32 R44, R172, R46, R188 ;  /* 0x0000002eac2c723c */ /* 0x000ff600000810bc */
[----:B------:R-:W-:Y:S04]  /*2e520*/  @!UPT UIADD3 URZ, URZ, URZ, URZ ;  /* 0x0000003f3f3ff290 */ /* 0x000fe8000fffe03f */
        /* <DEDUP_REMOVED lines=12> */
[----:B------:R-:W2:Y:S04]  /*2e5f0*/  LDL.LU R196, [R1+0x530] ;  /* 0x0005300001c47983 */ /* 0x000ea80000300800 */
[----:B------:R-:W2:Y:S04]  /*2e600*/  LDL.LU R197, [R1+0x534] ;  /* 0x0005340001c57983 */ /* 0x000ea80000300800 */
[----:B------:R-:W-:Y:S04]  /*2e610*/  STL [R1+0x1ad4], R36 ;  /* 0x001ad42401007387 */ /* 0x000fe80000100800 */
[----:B------:R-:W-:Y:S04]  /*2e620*/  STL [R1+0x1ad0], R37 ;  /* 0x001ad02501007387 */ /* 0x000fe80000100800 */
[----:B------:R-:W-:Y:S04]  /*2e630*/  STL [R1+0x1acc], R38 ;  /* 0x001acc2601007387 */ /* 0x000fe80000100800 */
[----:B------:R-:W-:Y:S04]  /*2e640*/  STL [R1+0x1ac8], R39 ;  /* 0x001ac82701007387 */ /* 0x000fe80000100800 */
        /* <DEDUP_REMOVED lines=9> */
[----:B------:R-:W5:Y:S01]  /*2e6e0*/  LDL.LU R189, [R1+0x504] ;  /* 0x0005040001bd7983 */ /* 0x000f620000300800 */
[----:B------:R-:W-:-:S02]  /*2e6f0*/  IMAD.MOV.U32 R198, RZ, RZ, R33 ;  /* 0x000000ffffc67224 */ /* 0x000fc400078e0021 */
[----:B------:R-:W-:Y:S01]  /*2e700*/  IMAD.MOV.U32 R199, RZ, RZ, R32 ;  /* 0x000000ffffc77224 */ /* 0x000fe200078e0020 */
[----:B-1----:R-:W5:Y:S01]  /*2e710*/  LDL R111, [R1+0x998] ;  /* 0x00099800016f7983 */ /* 0x002f620000100800 */
[----:B------:R-:W-:Y:S01]  /*2e720*/  HMMA.1688.F32.TF32 R32, R172, R34, R176 ;  /* 0x00000022ac20723c */ /* 0x000fe200000810b0 */
[----:B------:R-:W-:Y:S02]  /*2e730*/  IMAD.MOV.U32 R190, RZ, RZ, R29 ;  /* 0x000000ffffbe7224 */ /* 0x000fe400078e001d */
[----:B------:R-:W-:-:S04]  /*2e740*/  IMAD.MOV.U32 R191, RZ, RZ, R28 ;  /* 0x000000ffffbf7224 */ /* 0x000fc800078e001c */
[----:B------:R-:W-:Y:S02]  /*2e750*/  IMAD.MOV.U32 R176, RZ, RZ, R25 ;  /* 0x000000ffffb07224 */ /* 0x000fe400078e0019 */
[----:B------:R-:W-:Y:S02]  /*2e760*/  IMAD.MOV.U32 R177, RZ, RZ, R24 ;  /* 0x000000ffffb17224 */ /* 0x000fe400078e0018 */
[----:B------:R-:W-:Y:S02]  /*2e770*/  IMAD.MOV.U32 R184, RZ, RZ, R21 ;  /* 0x000000ffffb87224 */ /* 0x000fe400078e0015 */
[----:B------:R-:W-:-:S10]  /*2e780*/  IMAD.MOV.U32 R185, RZ, RZ, R20 ;  /* 0x000000ffffb97224 */ /* 0x000fd400078e0014 */
[----:B------:R-:W-:Y:S04]  /*2e790*/  STL [R1+0x1ae4], R32 ;  /* 0x001ae42001007387 */ /* 0x000fe80000100800 */
[----:B------:R-:W-:Y:S04]  /*2e7a0*/  STL [R1+0x1ae0], R33 ;  /* 0x001ae02101007387 */ /* 0x000fe80000100800 */
[----:B------:R-:W-:Y:S04]  /*2e7b0*/  STL [R1+0x1adc], R34 ;  /* 0x001adc2201007387 */ /* 0x000fe80000100800 */
[----:B------:R-:W-:Y:S01]  /*2e7c0*/  STL [R1+0x1ad8], R35 ;  /* 0x001ad82301007387 */ /* 0x000fe20000100800 */
[----:B------:R-:W-:-:S02]  /*2e7d0*/  IMAD.MOV.U32 R186, RZ, RZ, R17 ;  /* 0x000000ffffba7224 */ /* 0x000fc400078e0011 */
[----:B------:R-:W-:Y:S02]  /*2e7e0*/  IMAD.MOV.U32 R187, RZ, RZ, R16 ;  /* 0x000000ffffbb7224 */ /* 0x000fe400078e0010 */
[----:B------:R-:W-:Y:S02]  /*2e7f0*/  IMAD.MOV.U32 R180, RZ, RZ, R13 ;  /* 0x000000ffffb47224 */ /* 0x000fe400078e000d */
[----:B------:R-:W-:-:S03]  /*2e800*/  IMAD.MOV.U32 R181, RZ, RZ, R12 ;  /* 0x000000ffffb57224 */ /* 0x000fc600078e000c */
[C---:B------:R-:W-:Y:S08]  /*2e810*/  HMMA.1688.F32.TF32 R12, R172.reuse, R14, R184 ;  /* 0x0000000eac0c723c */ /* 0x040ff000000810b8 */
[C---:B--2---:R-:W-:Y:S11]  /*2e820*/  HMMA.1688.F32.TF32 R28, R172.reuse, R30, R196 ;  /* 0x0000001eac1c723c */ /* 0x044ff600000810c4 */
[----:B------:R-:W-:Y:S11]  /*2e830*/  @!UPT UIADD3 URZ, URZ, URZ, URZ ;  /* 0x0000003f3f3ff290 */ /* 0x000ff6000fffe03f */
[----:B------:R-:W-:Y:S01]  /*2e840*/  @!UPT UIADD3 URZ, URZ, URZ, URZ ;  /* 0x0000003f3f3ff290 */ /* 0x000fe2000fffe03f */
[----:B------:R-:W-:Y:S04]  /*2e850*/  STL [R1+0x1af4], R28 ;  /* 0x001af41c01007387 */ /* 0x000fe80000100800 */
[----:B------:R-:W-:Y:S04]  /*2e860*/  STL [R1+0x1af0], R29 ;  /* 0x001af01d01007387 */ /* 0x000fe80000100800 */
[----:B------:R-:W-:Y:S01]  /*2e870*/  STL [R1+0x1aec], R30 ;  /* 0x001aec1e01007387 */ /* 0x000fe20000100800 */
[C---:B---3--:R-:W-:Y:S03]  /*2e880*/  HMMA.1688.F32.TF32 R24, R172.reuse, R26, R192 ;  /* 0x0000001aac18723c */ /* 0x048fe600000810c0 */
[----:B------:R-:W-:Y:S04]  /*2e890*/  STL [R1+0x1ae8], R31 ;  /* 0x001ae81f01007387 */ /* 0x000fe80000100800 */
[----:B------:R-:W2:Y:S01]  /*2e8a0*/  LDL.LU R235, [R1+0x9b0] ;  /* 0x0009b00001eb7983 */ /* 0x000ea20000300800 */
[----:B----4-:R-:W-:Y:S01]  /*2e8b0*/  HMMA.1688.F32.TF32 R20, R172, R22, R240 ;  /* 0x00000016ac14723c */ /* 0x010fe200000810f0 */
[----:B------:R-:W-:-:S02]  /*2e8c0*/  IMAD.MOV.U32 R178, RZ, RZ, R5 ;  /* 0x000000ffffb27224 */ /* 0x000fc400078e0005 */
[----:B------:R-:W-:Y:S01]  /*2e8d0*/  LDS R241, [R252+0x44000] ;  /* 0x04400000fcf17984 */ /* 0x000fe20000000800 */
[----:B------:R-:W-:Y:S02]  /*2e8e0*/  IMAD.MOV.U32 R179, RZ, RZ, R4 ;  /* 0x000000ffffb37224 */ /* 0x000fe400078e0004 */
[----:B------:R-:W-:Y:S01]  /*2e8f0*/  IMAD.MOV.U32 R182, RZ, RZ, R9 ;  /* 0x000000ffffb67224 */ /* 0x000fe200078e0009 */
[----:B------:R-:W-:Y:S01]  /*2e900*/  LDS R243, [R252+0x44800] ;  /* 0x04480000fcf37984 */ /* 0x000fe20000000800 */
[C---:B-----5:R-:W-:Y:S07]  /*2e910*/  HMMA.1688.F32.TF32 R16, R172.reuse, R18, R188 ;  /* 0x00000012ac10723c */ /* 0x060fee00000810bc */
        /* <DEDUP_REMOVED lines=24> */
[----:B------:R-:W-:Y:S01]  /*2eaa0*/  IMAD.MOV.U32 R183, RZ, RZ, R8 ;  /* 0x000000ffffb77224 */ /* 0x000fe200078e0008 */
[C---:B------:R-:W-:Y:S02]  /*2eab0*/  HMMA.1688.F32.TF32 R4, R172.reuse, R6, R176 ;  /* 0x00000006ac04723c */ /* 0x040fe400000810b0 */
[----:B------:R-:W-:Y:S04]  /*2eac0*/  LDS R240, [R111+0x44000] ;  /* 0x044000006ff07984 */ /* 0x000fe80000000800 */
[----:B------:R-:W-:Y:S02]  /*2ead0*/  LDS R242, [R111+0x44800] ;  /* 0x044800006ff27984 */ /* 0x000fe40000000800 */
[----:B------:R-:W-:Y:S02]  /*2eae0*/  HMMA.1688.F32.TF32 R8, R172, R10, R180 ;  /* 0x0000000aac08723c */ /* 0x000fe400000810b4 */
[----:B------:R-:W5:Y:S04]  /*2eaf0*/  LDL.LU R68, [R1+0x770] ;  /* 0x0007700001447983 */ /* 0x000f680000300800 */
[----:B------:R-:W5:Y:S04]  /*2eb00*/  LDL.LU R69, [R1+0x774] ;  /* 0x0007740001457983 */ /* 0x000f680000300800 */
[----:B------:R-:W5:Y:S04]  /*2eb10*/  LDL.LU R70, [R1+0x778] ;  /* 0x0007780001467983 */ /* 0x000f680000300800 */
[----:B------:R-:W5:Y:S04]  /*2eb20*/  LDL.LU R71, [R1+0x77c] ;  /* 0x00077c0001477983 */ /* 0x000f680000300800 */
[----:B------:R-:W-:Y:S04]  /*2eb30*/  LDS R236, [R111+0x44080] ;  /* 0x044080006fec7984 */ /* 0x000fe80000000800 */
[----:B------:R-:W-:Y:S04]  /*2eb40*/  LDS R238, [R111+0x44880] ;  /* 0x044880006fee7984 */ /* 0x000fe80000000800 */
[----:B--2---:R-:W3:Y:S04]  /*2eb50*/  LDSM.16.M88.4 R172, [R235+0x80] ;  /* 0x00008000ebac783b */ /* 0x004ee80000000200 */
[----:B------:R-:W4:Y:S04]  /*2eb60*/  LDSM.16.M88.4 R176, [R235+0x2080] ;  /* 0x00208000ebb0783b */ /* 0x000f280000000200 */
[----:B------:R-:W5:Y:S04]  /*2eb70*/  LDSM.16.M88.4 R180, [R235+0x4080] ;  /* 0x00408000ebb4783b */ /* 0x000f680000000200 */
[----:B------:R-:W1:Y:S04]  /*2eb80*/  LDSM.16.M88.4 R184, [R235+0x6080] ;  /* 0x00608000ebb8783b */ /* 0x000e680000000200 */
[----:B------:R-:W2:Y:S04]  /*2eb90*/  LDSM.16.M88.4 R188, [R235+0x8080] ;  /* 0x00808000ebbc783b */ /* 0x000ea80000000200 */
[----:B------:R-:W1:Y:S04]  /*2eba0*/  LDSM.16.M88.4 R192, [R235+0xa080] ;  /* 0x00a08000ebc0783b */ /* 0x000e680000000200 */
        /* <DEDUP_REMOVED lines=8> */
[----:B------:R-:W-:Y:S04]  /*2ec30*/  LDSM.16.M88.4 R228, [R235+0x1c080] ;  /* 0x01c08000ebe4783b */ /* 0x000fe80000000200 */
[----:B------:R-:W1:Y:S01]  /*2ec40*/  LDSM.16.M88.4 R232, [R235+0x1e080] ;  /* 0x01e08000ebe8783b */ /* 0x000e620000000200 */
[C---:B---3--:R-:W-:Y:S03]  /*2ec50*/  HMMA.1688.F32.TF32 R12, R240.reuse, R172, R248 ;  /* 0x000000acf00c723c */ /* 0x048fe600000810f8 */
[----:B------:R-:W1:Y:S11]  /*2ec60*/  LDL.LU R248, [R1+0x760] ;  /* 0x0007600001f87983 */ /* 0x000e760000300800 */
[----:B------:R-:W-:Y:S09]  /*2ec70*/  @!UPT UIADD3 URZ, URZ, URZ, URZ ;  /* 0x0000003f3f3ff290 */ /* 0x000ff2000fffe03f */
[----:B------:R-:W-:Y:S04]  /*2ec80*/  STL.64 [R1+0x70], R12 ;  /* 0x0000700c01007387 */ /* 0x000fe80000100a00 */
[----:B------:R4:W-:Y:S04]  /*2ec90*/  STL.64 [R1+0x78], R14 ;  /* 0x0000780e01007387 */ /* 0x0009e80000100a00 */
[----:B------:R-:W1:Y:S04]  /*2eca0*/  LDL.LU R249, [R1+0x764] ;  /* 0x0007640001f97983 */ /* 0x000e680000300800 */
[----:B------:R-:W1:Y:S04]  /*2ecb0*/  LDL.LU R250, [R1+0x768] ;  /* 0x0007680001fa7983 */ /* 0x000e680000300800 */
[----:B------:R-:W1:Y:S04]  /*2ecc0*/  LDL.LU R251, [R1+0x76c] ;  /* 0x00076c0001fb7983 */ /* 0x000e680000300800 */
        /* <DEDUP_REMOVED lines=11> */
[----:B------:R-:W3:Y:S01]  /*2ed80*/  LDL.LU R75, [R1+0x74c] ;  /* 0x00074c00014b7983 */ /* 0x000ee20000300800 */
[----:B----4-:R-:W-:Y:S03]  /*2ed90*/  HMMA.1688.F32.TF32 R12, R240, R176, R244 ;  /* 0x000000b0f00c723c */ /* 0x010fe600000810f4 */
[----:B------:R-:W4:Y:S04]  /*2eda0*/  LDL.LU R244, [R1+0x730] ;  /* 0x0007300001f47983 */ /* 0x000f280000300800 */
[----:B------:R-:W4:Y:S04]  /*2edb0*/  LDL.LU R245, [R1+0x734] ;  /* 0x0007340001f57983 */ /* 0x000f280000300800 */
[----:B------:R-:W4:Y:S04]  /*2edc0*/  LDL.LU R246, [R1+0x738] ;  /* 0x0007380001f67983 */ /* 0x000f280000300800 */
[----:B------:R-:W4:Y:S09]  /*2edd0*/  LDL.LU R247, [R1+0x73c] ;  /* 0x00073c0001f77983 */ /* 0x000f320000300800 */
[----:B------:R-:W-:-:S02]  /*2ede0*/  IMAD.MOV.U32 R161, RZ, RZ, R12 ;  /* 0x000000ffffa17224 */ /* 0x000fc400078e000c */
[----:B------:R-:W-:Y:S02]  /*2edf0*/  IMAD.MOV.U32 R162, RZ, RZ, R13 ;  /* 0x000000ffffa27224 */ /* 0x000fe400078e000d */
[----:B------:R-:W-:Y:S02]  /*2ee00*/  IMAD.MOV.U32 R163, RZ, RZ, R14 ;  /* 0x000000ffffa37224 */ /* 0x000fe400078e000e */
[----:B------:R-:W-:Y:S02]  /*2ee10*/  IMAD.MOV.U32 R67, RZ, RZ, R15 ;  /* 0x000000ffff437224 */ /* 0x000fe400078e000f */
[----:B-----5:R-:W-:Y:S01]  /*2ee20*/  HMMA.1688.F32.TF32 R12, R240, R180, R68 ;  /* 0x000000b4f00c723c */ /* 0x020fe20000081044 */
[----:B------:R-:W4:Y:S04]  /*2ee30*/  LDL.LU R68, [R1+0x720] ;  /* 0x0007200001447983 */ /* 0x000f280000300800 */
[----:B------:R-:W4:Y:S04]  /*2ee40*/  LDL.LU R69, [R1+0x724] ;  /* 0x0007240001457983 */ /* 0x000f280000300800 */
[----:B------:R-:W4:Y:S04]  /*2ee50*/  LDL.LU R70, [R1+0x728] ;  /* 0x0007280001467983 */ /* 0x000f280000300800 */
[----:B------:R-:W4:Y:S11]  /*2ee60*/  LDL.LU R71, [R1+0x72c] ;  /* 0x00072c0001477983 */ /* 0x000f360000300800 */
[----:B------:R-:W-:-:S02]  /*2ee70*/  IMAD.MOV.U32 R64, RZ, RZ, R12 ;  /* 0x000000ffff407224 */ /* 0x000fc400078e000c */
[----:B------:R-:W-:Y:S02]  /*2ee80*/  IMAD.MOV.U32 R65, RZ, RZ, R13 ;  /* 0x000000ffff417224 */ /* 0x000fe400078e000d */
[----:B------:R-:W-:Y:S02]  /*2ee90*/  IMAD.MOV.U32 R66, RZ, RZ, R14 ;  /* 0x000000ffff427224 */ /* 0x000fe400078e000e */
[----:B------:R-:W-:Y:S02]  /*2eea0*/  IMAD.MOV.U32 R160, RZ, RZ, R15 ;  /* 0x000000ffffa07224 */ /* 0x000fe400078e000f */
[----:B-1----:R-:W-:Y:S01]  /*2eeb0*/  HMMA.1688.F32.TF32 R12, R240, R184, R248 ;  /* 0x000000b8f00c723c */ /* 0x002fe200000810f8 */
        /* <DEDUP_REMOVED lines=29> */
[----:B----4-:R-:W-:Y:S01]  /*2f090*/  HMMA.1688.F32.TF32 R12, R240, R200, R244 ;  /* 0x000000c8f00c723c */ /* 0x010fe200000810f4 */
        /* <DEDUP_REMOVED lines=12> */
[----:B------:R-:W-:-:S02]  /*2f160*/  IMAD.MOV.U32 R44, RZ, RZ, R12 ;  /* 0x000000ffff2c7224 */ /* 0x000fc400078e000c */
[----:B------:R-:W-:Y:S01]  /*2f170*/  IMAD.MOV.U32 R45, RZ, RZ, R13 ;  /* 0x000000ffff2d7224 */ /* 0x000fe200078e000d */
[----:B------:R-:W4:Y:S01]  /*2f180*/  LDL.LU R76, [R1+0x6d0] ;  /* 0x0006d000014c7983 */ /* 0x000f220000300800 */
[----:B------:R-:W-:Y:S02]  /*2f190*/  IMAD.MOV.U32 R46, RZ, RZ, R14 ;  /* 0x000000ffff2e7224 */ /* 0x000fe400078e000e */
[----:B------:R-:W-:Y:S01]  /*2f1a0*/  IMAD.MOV.U32 R47, RZ, RZ, R15 ;  /* 0x000000ffff2f7224 */ /* 0x000fe200078e000f */
[----:B------:R-:W4:Y:S01]  /*2f1b0*/  LDL.LU R77, [R1+0x6d4] ;  /* 0x0006d400014d7983 */ /* 0x000f220000300800 */
[----:B------:R-:W-:Y:S03]  /*2f1c0*/  HMMA.1688.F32.TF32 R12, R240, R204, R68 ;  /* 0x000000ccf00c723c */ /* 0x000fe60000081044 */
[----:B------:R-:W4:Y:S04]  /*2f1d0*/  LDL.LU R78, [R1+0x6d8] ;  /* 0x0006d800014e7983 */ /* 0x000f280000300800 */
[----:B------:R-:W4:Y:S04]  /*2f1e0*/  LDL.LU R79, [R1+0x6dc] ;  /* 0x0006dc00014f7983 */ /* 0x000f280000300800 */
        /* <DEDUP_REMOVED lines=9> */
[----:B------:R-:W4:Y:S04]  /*2f280*/  LDL.LU R69, [R1+0x684] ;  /* 0x0006840001457983 */ /* 0x000f280000300800 */
[----:B------:R-:W4:Y:S04]  /*2f290*/  LDL.LU R70, [R1+0x688] ;  /* 0x0006880001467983 */ /* 0x000f280000300800 */
[----:B------:R-:W4:Y:S01]  /*2f2a0*/  LDL.LU R71, [R1+0x68c] ;  /* 0x00068c0001477983 */ /* 0x000f220000300800 */
[----:B-----5:R-:W-:Y:S03]  /*2f2b0*/  HMMA.1688.F32.TF32 R12, R240, R208, R248 ;  /* 0x000000d0f00c723c */ /* 0x020fe600000810f8 */
[----:B------:R-:W5:Y:S04]  /*2f2c0*/  LDL.LU R248, [R1+0x6b0] ;  /* 0x0006b00001f87983 */ /* 0x000f680000300800 */
[----:B------:R-:W5:Y:S04]  /*2f2d0*/  LDL.LU R249, [R1+0x6b4] ;  /* 0x0006b40001f97983 */ /* 0x000f680000300800 */
[----:B------:R-:W5:Y:S04]  /*2f2e0*/  LDL.LU R250, [R1+0x6b8] ;  /* 0x0006b80001fa7983 */ /* 0x000f680000300800 */
[----:B------:R-:W5:Y:S09]  /*2f2f0*/  LDL.LU R251, [R1+0x6bc] ;  /* 0x0006bc0001fb7983 */ /* 0x000f720000300800 */
[----:B------:R-:W-:-:S02]  /*2f300*/  IMAD.MOV.U32 R36, RZ, RZ, R12 ;  /* 0x000000ffff247224 */ /* 0x000fc400078e000c */
[----:B------:R-:W-:Y:S02]  /*2f310*/  IMAD.MOV.U32 R37, RZ, RZ, R13 ;  /* 0x000000ffff257224 */ /* 0x000fe400078e000d */
[----:B------:R-:W-:Y:S02]  /*2f320*/  IMAD.MOV.U32 R38, RZ, RZ, R14 ;  /* 0x000000ffff267224 */ /* 0x000fe400078e000e */
[----:B------:R-:W-:Y:S02]  /*2f330*/  IMAD.MOV.U32 R39, RZ, RZ, R15 ;  /* 0x000000ffff277224 */ /* 0x000fe400078e000f */
[----:B--2---:R-:W-:Y:S01]  /*2f340*/  HMMA.1688.F32.TF32 R12, R240, R212, R244 ;  /* 0x000000d4f00c723c */ /* 0x004fe200000810f4 */
[----:B------:R-:W2:Y:S04]  /*2f350*/  LDL.LU R244, [R1+0x6a0] ;  /* 0x0006a00001f47983 */ /* 0x000ea80000300800 */
[----:B------:R-:W2:Y:S04]  /*2f360*/  LDL.LU R245, [R1+0x6a4] ;  /* 0x0006a40001f57983 */ /* 0x000ea80000300800 */
[----:B------:R-:W2:Y:S04]  /*2f370*/  LDL.LU R246, [R1+0x6a8] ;  /* 0x0006a80001f67983 */ /* 0x000ea80000300800 */
[----:B------:R-:W2:Y:S11]  /*2f380*/  LDL.LU R247, [R1+0x6ac] ;  /* 0x0006ac0001f77983 */ /* 0x000eb60000300800 */
[----:B------:R-:W-:-:S02]  /*2f390*/  IMAD.MOV.U32 R32, RZ, RZ, R12 ;  /* 0x000000ffff207224 */ /* 0x000fc400078e000c */
        /* <DEDUP_REMOVED lines=25> */
[----:B------:R-:W-:Y:S04]  /*2f530*/  LDS R240, [R111+0x44100] ;  /* 0x044100006ff07984 */ /* 0x000fe80000000800 */
[----:B------:R-:W-:Y:S04]  /*2f540*/  LDS R242, [R111+0x44900] ;  /* 0x044900006ff27984 */ /* 0x000fe80000000800 */
[----:B------:R-:W-:Y:S04]  /*2f550*/  LDS R241, [R252+0x44100] ;  /* 0x04410000fcf17984 */ /* 0x000fe80000000800 */
[----:B------:R-:W1:Y:S11]  /*2f560*/  LDS R243, [R252+0x44900] ;  /* 0x04490000fcf37984 */ /* 0x000e760000000800 */
[----:B------:R-:W-:-:S02]  /*2f570*/  IMAD.MOV.U32 R16, RZ, RZ, R12 ;  /* 0x000000ffff107224 */ /* 0x000fc400078e000c */
[----:B------:R-:W-:Y:S02]  /*2f580*/  IMAD.MOV.U32 R17, RZ, RZ, R13 ;  /* 0x000000ffff117224 */ /* 0x000fe400078e000d */
[----:B------:R-:W-:Y:S02]  /*2f590*/  IMAD.MOV.U32 R18, RZ, RZ, R14 ;  /* 0x000000ffff127224 */ /* 0x000fe400078e000e */
[----:B------:R-:W-:Y:S02]  /*2f5a0*/  IMAD.MOV.U32 R19, RZ, RZ, R15 ;  /* 0x000000ffff137224 */ /* 0x000fe400078e000f */
[----:B------:R-:W-:Y:S02]  /*2f5b0*/  IMAD.MOV.U32 R12, RZ, RZ, R68 ;  /* 0x000000ffff0c7224 */ /* 0x000fe400078e0044 */
[----:B------:R-:W-:Y:S02]  /*2f5c0*/  IMAD.MOV.U32 R13, RZ, RZ, R69 ;  /* 0x000000ffff0d7224 */ /* 0x000fe400078e0045 */
[----:B------:R-:W-:-:S02]  /*2f5d0*/  IMAD.MOV.U32 R14, RZ, RZ, R70 ;  /* 0x000000ffff0e7224 */ /* 0x000fc400078e0046 */
[----:B------:R-:W-:Y:S01]  /*2f5e0*/  IMAD.MOV.U32 R15, RZ, RZ, R71 ;  /* 0x000000ffff0f7224 */ /* 0x000fe200078e0047 */
[C---:B-----5:R-:W-:Y:S01]  /*2f5f0*/  HMMA.1688.F32.TF32 R72, R236.reuse, R172, R248 ;  /* 0x000000acec48723c */ /* 0x060fe200000810f8 */
[----:B------:R-:W3:Y:S11]  /*2f600*/  LDL.LU R248, [R1+0x3b0] ;  /* 0x0003b00001f87983 */ /* 0x000ef60000300800 */
[----:B------:R-:W-:Y:S11]  /*2f610*/  @!UPT UIADD3 URZ, URZ, URZ, URZ ;  /* 0x0000003f3f3ff290 */ /* 0x000ff6000fffe03f */
[----:B------:R-:W-:Y:S04]  /*2f620*/  STL.64 [R1+0x440], R72 ;  /* 0x0004404801007387 */ /* 0x000fe80000100a00 */
[----:B------:R-:W-:Y:S01]  /*2f630*/  STL.64 [R1+0x448], R74 ;  /* 0x0004484a01007387 */ /* 0x000fe20000100a00 */
[----:B--2---:R-:W-:Y:S11]  /*2f640*/  HMMA.1688.F32.TF32 R68, R236, R176, R244 ;  /* 0x000000b0ec44723c */ /* 0x004ff600000810f4 */
[----:B------:R-:W-:Y:S11]  /*2f650*/  @!UPT UIADD3 URZ, URZ, URZ, URZ ;  /* 0x0000003f3f3ff290 */ /* 0x000ff6000fffe03f */
[----:B------:R-:W-:Y:S01]  /*2f660*/  @!UPT UIADD3 URZ, URZ, URZ, URZ ;  /* 0x0000003f3f3ff290 */ /* 0x000fe2000fffe03f */
[----:B------:R2:W-:Y:S04]  /*2f670*/  STL.64 [R1+0x450], R68 ;  /* 0x0004504401007387 */ /* 0x0005e80000100a00 */
[----:B------:R4:W-:Y:S04]  /*2f680*/  STL.64 [R1+0x458], R70 ;  /* 0x0004584601007387 */ /* 0x0009e80000100a00 */
[----:B------:R-:W3:Y:S04]  /*2f690*/  LDL.LU R249, [R1+0x3b4] ;  /* 0x0003b40001f97983 */ /* 0x000ee80000300800 */
[----:B------:R-:W3:Y:S04]  /*2f6a0*/  LDL.LU R250, [R1+0x3b8] ;  /* 0x0003b80001fa7983 */ /* 0x000ee80000300800 */
[----:B------:R-:W3:Y:S04]  /*2f6b0*/  LDL.LU R251, [R1+0x3bc] ;  /* 0x0003bc0001fb7983 */ /* 0x000ee80000300800 */
[----:B--2---:R-:W2:Y:S04]  /*2f6c0*/  LDL.LU R68, [R1+0x3d0] ;  /* 0x0003d00001447983 */ /* 0x004ea80000300800 */
[----:B------:R-:W2:Y:S04]  /*2f6d0*/  LDL.LU R69, [R1+0x3d4] ;  /* 0x0003d40001457983 */ /* 0x000ea80000300800 */
[----:B----4-:R-:W2:Y:S04]  /*2f6e0*/  LDL.LU R70, [R1+0x3d8] ;  /* 0x0003d80001467983 */ /* 0x010ea80000300800 */
[----:B------:R-:W2:Y:S04]  /*2f6f0*/  LDL.LU R71, [R1+0x3dc] ;  /* 0x0003dc0001477983 */ /* 0x000ea80000300800 */
        /* <DEDUP_REMOVED lines=92> */
[C---:B-1----:R-:W-:Y:S08]  /*2fcc0*/  HMMA.1688.F32.TF32 R92, R240.reuse, R184, R92 ;  /* 0x000000b8f05c723c */ /* 0x042ff0000008105c */
[----:B--2---:R-:W-:Y:S08]  /*2fcd0*/  HMMA.1688.F32.TF32 R100, R240, R176, R100 ;  /* 0x000000b0f064723c */ /* 0x004ff00000081064 */
[----:B---3--:R-:W-:Y:S08]  /*2fce0*/  HMMA.1688.F32.TF32 R112, R236, R232, R112 ;  /* 0x000000e8ec70723c */ /* 0x008ff00000081070 */
[C---:B------:R-:W-:Y:S08]  /*2fcf0*/  HMMA.1688.F32.TF32 R88, R240.reuse, R188, R88 ;  /* 0x000000bcf058723c */ /* 0x040ff00000081058 */
[C---:B-----5:R-:W-:Y:S08]  /*2fd00*/  HMMA.1688.F32.TF32 R84, R240.reuse, R192, R84 ;  /* 0x000000c0f054723c */ /* 0x060ff00000081054 */
[----:B----4-:R-:W-:Y:S08]  /*2fd10*/  HMMA.1688.F32.TF32 R72, R240, R200, R72 ;  /* 0x000000c8f048723c */ /* 0x010ff00000081048 */
[C---:B------:R-:W-:Y:S08]  /*2fd20*/  HMMA.1688.F32.TF32 R132, R236.reuse, R204, R132 ;  /* 0x000000ccec84723c */ /* 0x040ff00000081084 */
[C---:B------:R-:W-:Y:S08]  /*2fd30*/  HMMA.1688.F32.TF32 R80, R236.reuse, R196, R80 ;  /* 0x000000c4ec50723c */ /* 0x040ff00000081050 */
[C---:B------:R-:W-:Y:S08]  /*2fd40*/  HMMA.1688.F32.TF32 R140, R236.reuse, R192, R140 ;  /* 0x000000c0ec8c723c */ /* 0x040ff0000008108c */
        /* <DEDUP_REMOVED lines=8> */
[----:B------:R-:W2:Y:S04]  /*2fdd0*/  LDL.LU.64 R152, [R1+0x1cd8] ;  /* 0x001cd80001987983 */ /* 0x000ea80000300a00 */
[----:B------:R-:W-:Y:S04]  /*2fde0*/  STL.64 [R1+0x5b0], R148 ;  /* 0x0005b09401007387 */ /* 0x000fe80000100a00 */
[----:B------:R1:W-:Y:S04]  /*2fdf0*/  STL.64 [R1+0x5b8], R150 ;  /* 0x0005b89601007387 */ /* 0x0003e80000100a00 */
[----:B-1----:R-:W3:Y:S04]  /*2fe00*/  LDL.LU.64 R150, [R1+0x1cd0] ;  /* 0x001cd00001967983 */ /* 0x002ee80000300a00 */
[----:B------:R-:W3:Y:S04]  /*2fe10*/  LDL.LU.64 R148, [R1+0x1cc8] ;  /* 0x001cc80001947983 */ /* 0x000ee80000300a00 */
[----:B------:R-:W-:Y:S04]  /*2fe20*/  STL.64 [R1+0x580], R144 ;  /* 0x0005809001007387 */ /* 0x000fe80000100a00 */
[----:B------:R1:W-:Y:S04]  /*2fe30*/  STL.64 [R1+0x588], R146 ;  /* 0x0005889201007387 */ /* 0x0003e80000100a00 */
[----:B-1----:R-:W4:Y:S04]  /*2fe40*/  LDL.LU.64 R146, [R1+0x1cc0] ;  /* 0x001cc00001927983 */ /* 0x002f280000300a00 */
[----:B------:R-:W4:Y:S04]  /*2fe50*/  LDL.LU.64 R144, [R1+0x1cb8] ;  /* 0x001cb80001907983 */ /* 0x000f280000300a00 */
[----:B------:R-:W-:Y:S04]  /*2fe60*/  STL.64 [R1+0x570], R140 ;  /* 0x0005708c01007387 */ /* 0x000fe80000100a00 */
[----:B------:R1:W-:Y:S04]  /*2fe70*/  STL.64 [R1+0x578], R142 ;  /* 0x0005788e01007387 */ /* 0x0003e80000100a00 */
[----:B-1----:R-:W5:Y:S04]  /*2fe80*/  LDL.LU.64 R142, [R1+0x1cb0] ;  /* 0x001cb000018e7983 */ /* 0x002f680000300a00 */
[----:B------:R-:W5:Y:S04]  /*2fe90*/  LDL.LU.64 R140, [R1+0x1ca8] ;  /* 0x001ca800018c7983 */ /* 0x000f680000300a00 */
[----:B------:R1:W-:Y:S04]  /*2fea0*/  STL.64 [R1+0x560], R80 ;  /* 0x0005605001007387 */ /* 0x0003e80000100a00 */
[----:B------:R1:W-:Y:S04]  /*2feb0*/  STL.64 [R1+0x568], R82 ;  /* 0x0005685201007387 */ /* 0x0003e80000100a00 */
[----:B-1----:R-:W2:Y:S04]  /*2fec0*/  LDL.LU.64 R80, [R1+0x1ca0] ;  /* 0x001ca00001507983 */ /* 0x002ea80000300a00 */
[----:B------:R-:W2:Y:S04]  /*2fed0*/  LDL R82, [R1+0x990] ;  /* 0x0009900001527983 */ /* 0x000ea80000100800 */
[----:B------:R-:W2:Y:S04]  /*2fee0*/  LDL R83, [R1+0x994] ;  /* 0x0009940001537983 */ /* 0x000ea80000100800 */
[----:B------:R-:W-:Y:S04]  /*2fef0*/  STL.64 [R1+0x550], R136 ;  /* 0x0005508801007387 */ /* 0x000fe80000100a00 */
[----:B------:R1:W-:Y:S04]  /*2ff00*/  STL.64 [R1+0x558], R138 ;  /* 0x0005588a01007387 */ /* 0x0003e80000100a00 */
[----:B------:R-:W-:Y:S04]  /*2ff10*/  STL.64 [R1+0x540], R132 ;  /* 0x0005408401007387 */ /* 0x000fe80000100a00 */
[----:B------:R1:W-:Y:S02]  /*2ff20*/  STL.64 [R1+0x548], R134 ;  /* 0x0005488601007387 */ /* 0x0003e40000100a00 */
[C---:B-1----:R-:W-:Y:S08]  /*2ff30*/  HMMA.1688.F32.TF32 R136, R236.reuse, R208, R128 ;  /* 0x000000d0ec88723c */ /* 0x042ff00000081080 */
[C---:B------:R-:W-:Y:S08]  /*2ff40*/  HMMA.1688.F32.TF32 R132, R236.reuse, R212, R124 ;  /* 0x000000d4ec84723c */ /* 0x040ff0000008107c */
[C---:B------:R-:W-:Y:S08]  /*2ff50*/  HMMA.1688.F32.TF32 R128, R236.reuse, R216, R120 ;  /* 0x000000d8ec80723c */ /* 0x040ff00000081078 */
[C---:B------:R-:W-:Y:S08]  /*2ff60*/  HMMA.1688.F32.TF32 R124, R236.reuse, R220, R116 ;  /* 0x000000dcec7c723c */ /* 0x040ff00000081074 */
[C---:B------:R-:W-:Y:S08]  /*2ff70*/  HMMA.1688.F32.TF32 R120, R236.reuse, R224, R164 ;  /* 0x000000e0ec78723c */ /* 0x040ff000000810a4 */
[----:B------:R-:W-:Y:S08]  /*2ff80*/  HMMA.1688.F32.TF32 R116, R236, R228, R168 ;  /* 0x000000e4ec74723c */ /* 0x000ff000000810a8 */
        /* <DEDUP_REMOVED lines=27> */
[----:B------:R-:W-:Y:S04]  /*30140*/  STL.64 [R1+0x5e8], R90 ;  /* 0x0005e85a01007387 */ /* 0x000fe80000100a00 */
[----:B------:R-:W-:Y:S04]  /*30150*/  STL.64 [R1+0x5d0], R84 ;  /* 0x0005d05401007387 */ /* 0x000fe80000100a00 */
[----:B------:R-:W-:Y:S04]  /*30160*/  STL.64 [R1+0x5d8], R86 ;  /* 0x0005d85601007387 */ /* 0x000fe80000100a00 */
        /* <DEDUP_REMOVED lines=8> */
[----:B------:R1:W-:Y:S04]  /*301f0*/  STL.64 [R1+0x590], R68 ;  /* 0x0005904401007387 */ /* 0x0003e80000100a00 */
[----:B------:R3:W-:Y:S04]  /*30200*/  STL.64 [R1+0x598], R70 ;  /* 0x0005984601007387 */ /* 0x0007e80000100a00 */
[----:B------:R-:W-:Y:S04]  /*30210*/  LDS R237, [R252+0x44180] ;  /* 0x04418000fced7984 */ /* 0x000fe80000000800 */
[----:B-1----:R-:W2:Y:S04]  /*30220*/  LDL.LU R68, [R1+0x1e0] ;  /* 0x0001e00001447983 */ /* 0x002ea80000300800 */
[----:B------:R-:W-:Y:S04]  /*30230*/  STL.64 [R1+0x4d0], R76 ;  /* 0x0004d04c01007387 */ /* 0x000fe80000100a00 */
[----:B------:R-:W-:Y:S04]  /*30240*/  STL.64 [R1+0x4d8], R78 ;  /* 0x0004d84e01007387 */ /* 0x000fe80000100a00 */
[----:B------:R1:W-:Y:S04]  /*30250*/  STL.64 [R1+0x490], R72 ;  /* 0x0004904801007387 */ /* 0x0003e80000100a00 */
[----:B------:R1:W-:Y:S04]  /*30260*/  STL.64 [R1+0x498], R74 ;  /* 0x0004984a01007387 */ /* 0x0003e80000100a00 */
[----:B------:R-:W2:Y:S04]  /*30270*/  LDL.LU R69, [R1+0x1e4] ;  /* 0x0001e40001457983 */ /* 0x000ea80000300800 */
[----:B---3--:R-:W3:Y:S04]  /*30280*/  LDL.LU R70, [R1+0x1e8] ;  /* 0x0001e80001467983 */ /* 0x008ee80000300800 */
[----:B------:R-:W3:Y:S04]  /*30290*/  LDL.LU R71, [R1+0x1ec] ;  /* 0x0001ec0001477983 */ /* 0x000ee80000300800 */
[----:B-1----:R-:W2:Y:S04]  /*302a0*/  LDL.LU R72, [R1+0x1f0] ;  /* 0x0001f00001487983 */ /* 0x002ea80000300800 */
        /* <DEDUP_REMOVED lines=76> */
[----:B------:R-:W1:Y:S01]  /*30770*/  LDS R239, [R252+0x44980] ;  /* 0x04498000fcef7984 */ /* 0x000e620000000800 */
[C---:B--2---:R-:W-:Y:S08]  /*30780*/  HMMA.1688.F32.TF32 R132, R240.reuse, R220, R132 ;  /* 0x000000dcf084723c */ /* 0x044ff00000081084 */
[C---:B---3--:R-:W-:Y:S08]  /*30790*/  HMMA.1688.F32.TF32 R136, R240.reuse, R216, R136 ;  /* 0x000000d8f088723c */ /* 0x048ff00000081088 */
[C---:B----4-:R-:W-:Y:S11]  /*307a0*/  HMMA.1688.F32.TF32 R244, R240.reuse, R224, R244 ;  /* 0x000000e0f0f4723c */ /* 0x050ff600000810f4 */
[----:B------:R-:W-:Y:S04]  /*307b0*/  @!UPT UIADD3 URZ, URZ, URZ, URZ ;  /* 0x0000003f3f3ff290 */ /* 0x000fe8000fffe03f */
        /* <DEDUP_REMOVED lines=11> */
[----:B------:R-:W2:Y:S01]  /*30870*/  LDL.LU.64 R244, [R1+0x1c70] ;  /* 0x001c700001f47983 */ /* 0x000ea20000300a00 */
[C---:B------:R-:W-:Y:S08]  /*30880*/  HMMA.1688.F32.TF32 R128, R240.reuse, R228, R128 ;  /* 0x000000e4f080723c */ /* 0x040ff00000081080 */
[----:B------:R-:W-:Y:S01]  /*30890*/  HMMA.1688.F32.TF32 R124, R240, R232, R124 ;  /* 0x000000e8f07c723c */ /* 0x000fe2000008107c */
[----:B------:R-:W-:Y:S01]  /*308a0*/  IMAD.MOV.U32 R249, RZ, RZ, R3 ;  /* 0x000000fffff97224 */ /* 0x000fe200078e0003 */
[----:B------:R-:W-:Y:S01]  /*308b0*/  LDS R240, [R82+0x44000] ;  /* 0x0440000052f07984 */ /* 0x000fe20000000800 */
[----:B------:R-:W-:-:S02]  /*308c0*/  IMAD.MOV.U32 R250, RZ, RZ, R2 ;  /* 0x000000fffffa7224 */ /* 0x000fc400078e0002 */
[----:B------:R-:W-:Y:S01]  /*308d0*/  IMAD.MOV.U32 R251, RZ, RZ, R0 ;  /* 0x000000fffffb7224 */ /* 0x000fe200078e0000 */
[----:B------:R-:W-:Y:S02]  /*308e0*/  LDS R242, [R82+0x44800] ;  /* 0x0448000052f27984 */ /* 0x000fe40000000800 */
[C---:B-1----:R-:W-:Y:S02]  /*308f0*/  HMMA.1688.F32.TF32 R112, R236.reuse, R188, R112 ;  /* 0x000000bcec70723c */ /* 0x042fe40000081070 */
[----:B------:R-:W-:Y:S04]  /*30900*/  LDS R241, [R83+0x44000] ;  /* 0x0440000053f17984 */ /* 0x000fe80000000800 */
[----:B------:R-:W1:Y:S04]  /*30910*/  LDS R243, [R83+0x44800] ;  /* 0x0448000053f37984 */ /* 0x000e680000000800 */
[----:B------:R-:W-:Y:S04]  /*30920*/  STL.64 [R1+0x470], R128 ;  /* 0x0004708001007387 */ /* 0x000fe80000100a00 */
[----:B------:R5:W-:Y:S04]  /*30930*/  STL.64 [R1+0x478], R130 ;  /* 0x0004788201007387 */ /* 0x000be80000100a00 */
[----:B------:R-:W-:Y:S04]  /*30940*/  STL.64 [R1+0x460], R124 ;  /* 0x0004607c01007387 */ /* 0x000fe80000100a00 */
[----:B------:R5:W-:Y:S02]  /*30950*/  STL.64 [R1+0x468], R126 ;  /* 0x0004687e01007387 */ /* 0x000be40000100a00 */
[C---:B-----5:R-:W-:Y:S08]  /*30960*/  HMMA.1688.F32.TF32 R128, R236.reuse, R172, R120 ;  /* 0x000000acec80723c */ /* 0x060ff00000081078 */
[C---:B------:R-:W-:Y:S08]  /*30970*/  HMMA.1688.F32.TF32 R124, R236.reuse, R176, R116 ;  /* 0x000000b0ec7c723c */ /* 0x040ff00000081074 */
[C---:B------:R-:W-:Y:S08]  /*30980*/  HMMA.1688.F32.TF32 R120, R236.reuse, R180, R164 ;  /* 0x000000b4ec78723c */ /* 0x040ff000000810a4 */
[C---:B------:R-:W-:Y:S08]  /*30990*/  HMMA.1688.F32.TF32 R116, R236.reuse, R184, R168 ;  /* 0x000000b8ec74723c */ /* 0x040ff000000810a8 */
[C---:B------:R-:W-:Y:S08]  /*309a0*/  HMMA.1688.F32.TF32 R108, R236.reuse, R192, R108 ;  /* 0x000000c0ec6c723c */ /* 0x040ff0000008106c */
        /* <DEDUP_REMOVED lines=10> */
[----:B------:R-:W-:-:S03]  /*30a50*/  IMAD.MOV.U32 R3, RZ, RZ, R105 ;  /* 0x000000ffff037224 */ /* 0x000fc600078e0069 */
[----:B------:R-:W-:Y:S01]  /*30a60*/  STL.64 [R1+0x6f8], R114 ;  /* 0x0006f87201007387 */ /* 0x000fe20000100a00 */
[----:B------:R-:W-:-:S03]  /*30a70*/  IMAD.MOV.U32 R2, RZ, RZ, R106 ;  /* 0x000000ffff027224 */ /* 0x000fc600078e006a */
[----:B------:R-:W-:Y:S01]  /*30a80*/  STL.64 [R1+0x710], R108 ;  /* 0x0007106c01007387 */ /* 0x000fe20000100a00 */
[----:B------:R-:W-:-:S03]  /*30a90*/  IMAD.MOV.U32 R0, RZ, RZ, R107 ;  /* 0x000000ffff007224 */ /* 0x000fc600078e006b */
[----:B------:R-:W-:Y:S04]  /*30aa0*/  STL.64 [R1+0x718], R110 ;  /* 0x0007186e01007387 */ /* 0x000fe80000100a00 */
[----:B------:R5:W-:Y:S02]  /*30ab0*/  STL [R1+0x730], R104 ;  /* 0x0007306801007387 */ /* 0x000be40000100800 */
[C---:B-----5:R-:W-:Y:S08]  /*30ac0*/  HMMA.1688.F32.TF32 R104, R236.reuse, R200, R100 ;  /* 0x000000c8ec68723c */ /* 0x060ff00000081064 */
[C---:B------:R-:W-:Y:S08]  /*30ad0*/  HMMA.1688.F32.TF32 R100, R236.reuse, R204, R96 ;  /* 0x000000ccec64723c */ /* 0x040ff00000081060 */
[C---:B------:R-:W-:Y:S08]  /*30ae0*/  HMMA.1688.F32.TF32 R96, R236.reuse, R208, R92 ;  /* 0x000000d0ec60723c */ /* 0x040ff0000008105c */
[C---:B------:R-:W-:Y:S08]  /*30af0*/  HMMA.1688.F32.TF32 R92, R236.reuse, R212, R88 ;  /* 0x000000d4ec5c723c */ /* 0x040ff00000081058 */
[C---:B------:R-:W-:Y:S08]  /*30b00*/  HMMA.1688.F32.TF32 R88, R236.reuse, R216, R84 ;  /* 0x000000d8ec58723c */ /* 0x040ff00000081054 */
[C---:B------:R-:W-:Y:S08]  /*30b10*/  HMMA.1688.F32.TF32 R84, R236.reuse, R220, R76 ;  /* 0x000000dcec54723c */ /* 0x040ff0000008104c */
[C---:B------:R-:W-:Y:S01]  /*30b20*/  HMMA.1688.F32.TF32 R76, R236.reuse, R224, R72 ;  /* 0x000000e0ec4c723c */ /* 0x040fe20000081048 */
[----:B------:R-:W-:Y:S07]  /*30b30*/  STL [R1+0x1960], R0 ;  /* 0x0019600001007387 */ /* 0x000fee0000100800 */
[C---:B------:R-:W-:Y:S01]  /*30b40*/  HMMA.1688.F32.TF32 R72, R236.reuse, R228, R68 ;  /* 0x000000e4ec48723c */ /* 0x040fe20000081044 */
[----:B------:R-:W-:Y:S07]  /*30b50*/  STL [R1+0x195c], R2 ;  /* 0x00195c0201007387 */ /* 0x000fee0000100800 */
[----:B------:R-:W-:Y:S01]  /*30b60*/  HMMA.1688.F32.TF32 R68, R236, R232, R248 ;  /* 0x000000e8ec44723c */ /* 0x000fe200000810f8 */
[----:B------:R-:W-:Y:S04]  /*30b70*/  STL [R1+0x1958], R3 ;  /* 0x0019580301007387 */ /* 0x000fe80000100800 */
        /* <DEDUP_REMOVED lines=16> */
[----:B------:R1:W-:Y:S04]  /*30c80*/  STL [R1+0x6a0], R68 ;  /* 0x0006a04401007387 */ /* 0x0003e80000100800 */
[----:B------:R-:W-:Y:S04]  /*30c90*/  LDS R236, [R82+0x44080] ;  /* 0x0440800052ec7984 */ /* 0x000fe80000000800 */
[----:B------:R-:W-:Y:S04]  /*30ca0*/  LDS R238, [R82+0x44880] ;  /* 0x0448800052ee7984 */ /* 0x000fe80000000800 */
[----:B------:R-:W-:Y:S04]  /*30cb0*/  LDS R237, [R83+0x44080] ;  /* 0x0440800053ed7984 */ /* 0x000fe80000000800 */
[----:B------:R-:W3:Y:S01]  /*30cc0*/  LDS R239, [R83+0x44880] ;  /* 0x0448800053ef7984 */ /* 0x000ee20000000800 */
[----:B----4-:R-:W-:-:S02]  /*30cd0*/  IMAD.MOV.U32 R249, RZ, RZ, R246 ;  /* 0x000000fffff97224 */ /* 0x010fc400078e00f6 */
[----:B--2---:R-:W-:Y:S02]  /*30ce0*/  IMAD.MOV.U32 R251, RZ, RZ, R244 ;  /* 0x000000fffffb7224 */ /* 0x004fe400078e00f4 */
[----:B------:R-:W-:Y:S01]  /*30cf0*/  IMAD.MOV.U32 R250, RZ, RZ, R245 ;  /* 0x000000fffffa7224 */ /* 0x000fe200078e00f5 */
[----:B------:R-:W2:Y:S01]  /*30d00*/  LDL.LU R244, [R1+0x20] ;  /* 0x0000200001f47983 */ /* 0x000ea20000300800 */
[----:B------:R-:W-:-:S03]  /*30d10*/  IMAD.MOV.U32 R248, RZ, RZ, R247 ;  /* 0x000000fffff87224 */ /* 0x000fc600078e00f7 */
[----:B------:R-:W2:Y:S04]  /*30d20*/  LDL.LU R245, [R1+0x24] ;  /* 0x0000240001f57983 */ /* 0x000ea80000300800 */
[----:B------:R-:W2:Y:S04]  /*30d30*/  LDL.LU R246, [R1+0x28] ;  /* 0x0000280001f67983 */ /* 0x000ea80000300800 */
[----:B------:R-:W2:Y:S04]  /*30d40*/  LDL.LU R247, [R1+0x2c] ;  /* 0x00002c0001f77983 */ /* 0x000ea80000300800 */
[----:B-----5:R-:W4:Y:S04]  /*30d50*/  LDL.LU R84, [R1+0x60] ;  /* 0x0000600001547983 */ /* 0x020f280000300800 */
[----:B------:R-:W4:Y:S04]  /*30d60*/  LDL.LU R85, [R1+0x64] ;  /* 0x0000640001557983 */ /* 0x000f280000300800 */
[----:B-1----:R-:W4:Y:S04]  /*30d70*/  LDL.LU R86, [R1+0x68] ;  /* 0x0000680001567983 */ /* 0x002f280000300800 */
        /* <DEDUP_REMOVED lines=53> */
[----:B------:R-:W-:-:S02]  /*310d0*/  IMAD.MOV.U32 R0, RZ, RZ, R69 ;  /* 0x000000ffff007224 */ /* 0x000fc400078e0045 */
[----:B------:R-:W-:Y:S01]  /*310e0*/  IMAD.MOV.U32 R2, RZ, RZ, R70 ;  /* 0x000000ffff027224 */ /* 0x000fe200078e0046 */
[----:B------:R-:W3:Y:S01]  /*310f0*/  LDL.LU R68, [R1+0x30] ;  /* 0x0000300001447983 */ /* 0x000ee20000300800 */
[----:B------:R-:W-:-:S03]  /*31100*/  IMAD.MOV.U32 R3, RZ, RZ, R71 ;  /* 0x000000ffff037224 */ /* 0x000fc600078e0047 */
        /* <DEDUP_REMOVED lines=11> */
[----:B------:R-:W-:Y:S04]  /*311c0*/  STL [R1+0x19a0], R3 ;  /* 0x0019a00301007387 */ /* 0x000fe80000100800 */
[----:B------:R-:W-:Y:S04]  /*311d0*/  STL [R1+0x199c], R2 ;  /* 0x00199c0201007387 */ /* 0x000fe80000100800 */
[----:B------:R-:W-:Y:S01]  /*311e0*/  STL [R1+0x1998], R0 ;  /* 0x0019980001007387 */ /* 0x000fe20000100800 */
[C---:B--2---:R-:W-:Y:S08]  /*311f0*/  HMMA.1688.F32.TF32 R244, R240.reuse, R228, R244 ;  /* 0x000000e4f0f4723c */ /* 0x044ff000000810f4 */
[C---:B----4-:R-:W-:Y:S08]  /*31200*/  HMMA.1688.F32.TF32 R84, R240.reuse, R224, R84 ;  /* 0x000000e0f054723c */ /* 0x050ff00000081054 */
[C---:B-----5:R-:W-:Y:S08]  /*31210*/  HMMA.1688.F32.TF32 R88, R240.reuse, R220, R88 ;  /* 0x000000dcf058723c */ /* 0x060ff00000081058 */
[C---:B---3--:R-:W-:Y:S08]  /*31220*/  HMMA.1688.F32.TF32 R96, R240.reuse, R212, R96 ;  /* 0x000000d4f060723c */ /* 0x048ff00000081060 */
        /* <DEDUP_REMOVED lines=87> */
[C---:B------:R-:W-:Y:S08]  /*317a0*/  HMMA.1688.F32.TF32 R248, R236.reuse, R188, R248 ;  /* 0x000000bcecf8723c */ /* 0x040ff000000810f8 */
[C---:B--2---:R-:W-:Y:S11]  /*317b0*/  HMMA.1688.F32.TF32 R244, R236.reuse, R172, R244 ;  /* 0x000000acecf4723c */ /* 0x044ff600000810f4 */
[----:B------:R-:W-:Y:S11]  /*317c0*/  @!UPT UIADD3 URZ, URZ, URZ, URZ ;  /* 0x0000003f3f3ff290 */ /* 0x000ff6000fffe03f */
[----:B------:R-:W-:Y:S01]  /*317d0*/  @!UPT UIADD3 URZ, URZ, URZ, URZ ;  /* 0x0000003f3f3ff290 */ /* 0x000fe2000fffe03f */
[----:B------:R-:W-:Y:S04]  /*317e0*/  STL.64 [R1+0x330], R244 ;  /* 0x000330f401007387 */ /* 0x000fe80000100a00 */
[----:B------:R-:W-:Y:S04]  /*317f0*/  STL.64 [R1+0x338], R246 ;  /* 0x000338f601007387 */ /* 0x000fe80000100a00 */
[----:B------:R-:W-:Y:S04]  /*31800*/  LDS R244, [R82+0x44180] ;  /* 0x0441800052f47984 */ /* 0x000fe80000000800 */
[----:B------:R2:W-:Y:S04]  /*31810*/  LDS R246, [R82+0x44980] ;  /* 0x0449800052f67984 */ /* 0x0005e80000000800 */
[----:B------:R-:W-:Y:S04]  /*31820*/  LDS R245, [R83+0x44180] ;  /* 0x0441800053f57984 */ /* 0x000fe80000000800 */
[----:B--2---:R-:W2:Y:S04]  /*31830*/  LDL.LU R82, [R1+0x1b7c] ;  /* 0x001b7c0001527983 */ /* 0x004ea80000300800 */
[----:B------:R1:W2:Y:S04]  /*31840*/  LDS R247, [R83+0x44980] ;  /* 0x0449800053f77984 */ /* 0x0002a80000000800 */
[----:B-1----:R-:W2:Y:S04]  /*31850*/  LDL.LU R83, [R1+0x1b78] ;  /* 0x001b780001537983 */ /* 0x002ea80000300800 */
        /* <DEDUP_REMOVED lines=14> */
[----:B-1----:R-:W3:Y:S04]  /*31940*/  LDL.LU.64 R250, [R1+0x1b40] ;  /* 0x001b400001fa7983 */ /* 0x002ee80000300a00 */
[----:B------:R-:W3:Y:S01]  /*31950*/  LDL.LU.64 R248, [R1+0x1b38] ;  /* 0x001b380001f87983 */ /* 0x000ee20000300a00 */
[C---:B--2---:R-:W-:Y:S08]  /*31960*/  HMMA.1688.F32.TF32 R68, R236.reuse, R196, R68 ;  /* 0x000000c4ec44723c */ /* 0x044ff00000081044 */
[C---:B---3--:R-:W-:Y:S11]  /*31970*/  HMMA.1688.F32.TF32 R248, R236.reuse, R192, R248 ;  /* 0x000000c0ecf8723c */ /* 0x048ff600000810f8 */
[----:B------:R-:W-:Y:S11]  /*31980*/  @!UPT UIADD3 URZ, URZ, URZ, URZ ;  /* 0x0000003f3f3ff290 */ /* 0x000ff6000fffe03f */
[----:B------:R-:W-:Y:S01]  /*31990*/  @!UPT UIADD3 URZ, URZ, URZ, URZ ;  /* 0x0000003f3f3ff290 */ /* 0x000fe2000fffe03f */
[----:B------:R-:W-:Y:S04]  /*319a0*/  STL.64 [R1+0x300], R248 ;  /* 0x000300f801007387 */ /* 0x000fe80000100a00 */
[----:B------:R1:W-:Y:S04]  /*319b0*/  STL.64 [R1+0x308], R250 ;  /* 0x000308fa01007387 */ /* 0x0003e80000100a00 */
[----:B------:R-:W-:Y:S04]  /*319c0*/  STL.64 [R1+0x2f0], R68 ;  /* 0x0002f04401007387 */ /* 0x000fe80000100a00 */
[----:B------:R2:W-:Y:S01]  /*319d0*/  STL.64 [R1+0x2f8], R70 ;  /* 0x0002f84601007387 */ /* 0x0005e20000100a00 */
[C---:B-1----:R-:W-:Y:S08]  /*319e0*/  HMMA.1688.F32.TF32 R248, R236.reuse, R200, R72 ;  /* 0x000000c8ecf8723c */ /* 0x042ff00000081048 */
[C---:B------:R-:W-:Y:S08]  /*319f0*/  HMMA.1688.F32.TF32 R72, R236.reuse, R204, R76 ;  /* 0x000000ccec48723c */ /* 0x040ff0000008104c */
[C---:B--2---:R-:W-:Y:S07]  /*31a00*/  HMMA.1688.F32.TF32 R68, R236.reuse, R208, R80 ;  /* 0x000000d0ec44723c */ /* 0x044fee0000081050 */
[----:B------:R-:W-:Y:S01]  /*31a10*/  STL.64 [R1+0x2e0], R248 ;  /* 0x0002e0f801007387 */ /* 0x000fe20000100a00 */
[C---:B------:R-:W-:Y:S03]  /*31a20*/  HMMA.1688.F32.TF32 R76, R236.reuse, R212, R84 ;  /* 0x000000d4ec4c723c */ /* 0x040fe60000081054 */
[----:B------:R-:W-:Y:S04]  /*31a30*/  STL.64 [R1+0x2e8], R250 ;  /* 0x0002e8fa01007387 */ /* 0x000fe80000100a00 */
[----:B------:R-:W-:Y:S04]  /*31a40*/  STL.64 [R1+0x2d0], R72 ;  /* 0x0002d04801007387 */ /* 0x000fe80000100a00 */
[----:B------:R1:W-:Y:S04]  /*31a50*/  STL.64 [R1+0x2d8], R74 ;  /* 0x0002d84a01007387 */ /* 0x0003e80000100a00 */
[----:B------:R-:W-:Y:S04]  /*31a60*/  STL.64 [R1+0x2c0], R68 ;  /* 0x0002c04401007387 */ /* 0x000fe80000100a00 */
[----:B------:R2:W-:Y:S01]  /*31a70*/  STL.64 [R1+0x2c8], R70 ;  /* 0x0002c84601007387 */ /* 0x0005e20000100a00 */
[C---:B-1----:R-:W-:Y:S08]  /*31a80*/  HMMA.1688.F32.TF32 R72, R236.reuse, R216, R88 ;  /* 0x000000d8ec48723c */ /* 0x042ff00000081058 */
[C---:B--2---:R-:W-:Y:S01]  /*31a90*/  HMMA.1688.F32.TF32 R68, R236.reuse, R220, R92 ;  /* 0x000000dcec44723c */ /* 0x044fe2000008105c */
        /* <DEDUP_REMOVED lines=8> */
[----:B--2---:R-:W-:Y:S03]  /*31b20*/  HMMA.1688.F32.TF32 R68, R236, R232, R104 ;  /* 0x000000e8ec44723c */ /* 0x004fe60000081068 */
[----:B------:R-:W-:Y:S04]  /*31b30*/  STL.64 [R1+0x280], R76 ;  /* 0x0002804c01007387 */ /* 0x000fe80000100a00 */
[----:B------:R1:W-:Y:S08]  /*31b40*/  STL.64 [R1+0x288], R78 ;  /* 0x0002884e01007387 */ /* 0x0003f00000100a00 */
[----:B------:R-:W-:Y:S01]  /*31b50*/  STL.64 [R1+0x270], R72 ;  /* 0x0002704801007387 */ /* 0x000fe20000100a00 */
[C---:B-1----:R-:W-:Y:S03]  /*31b60*/  HMMA.1688.F32.TF32 R76, R240.reuse, R172, R108 ;  /* 0x000000acf04c723c */ /* 0x042fe6000008106c */
[----:B------:R1:W-:Y:S04]  /*31b70*/  STL.64 [R1+0x278], R74 ;  /* 0x0002784a01007387 */ /* 0x0003e80000100a00 */
[----:B------:R-:W-:Y:S04]  /*31b80*/  STL.64 [R1+0x260], R68 ;  /* 0x0002604401007387 */ /* 0x000fe80000100a00 */
[----:B------:R2:W-:Y:S01]  /*31b90*/  STL.64 [R1+0x268], R70 ;  /* 0x0002684601007387 */ /* 0x0005e20000100a00 */
[C---:B-1----:R-:W-:Y:S08]  /*31ba0*/  HMMA.1688.F32.TF32 R72, R240.reuse, R176, R112 ;  /* 0x000000b0f048723c */ /* 0x042ff00000081070 */
[C---:B--2---:R-:W-:Y:S03]  /*31bb0*/  HMMA.1688.F32.TF32 R68, R240.reuse, R180, R168 ;  /* 0x000000b4f044723c */ /* 0x044fe600000810a8 */
[----:B------:R-:W-:Y:S04]  /*31bc0*/  STL.64 [R1+0x390], R76 ;  /* 0x0003904c01007387 */ /* 0x000fe80000100a00 */
[----:B------:R1:W-:Y:S08]  /*31bd0*/  STL.64 [R1+0x398], R78 ;  /* 0x0003984e01007387 */ /* 0x0003f00000100a00 */
[----:B------:R-:W-:Y:S01]  /*31be0*/  STL.64 [R1+0x380], R72 ;  /* 0x0003804801007387 */ /* 0x000fe20000100a00 */
[C---:B-1----:R-:W-:Y:S03]  /*31bf0*/  HMMA.1688.F32.TF32 R76, R240.reuse, R184, R164 ;  /* 0x000000b8f04c723c */ /* 0x042fe600000810a4 */
[----:B------:R5:W-:Y:S04]  /*31c00*/  STL.64 [R1+0x388], R74 ;  /* 0x0003884a01007387 */ /* 0x000be80000100a00 */
[----:B------:R-:W-:Y:S04]  /*31c10*/  STL.64 [R1+0x370], R68 ;  /* 0x0003704401007387 */ /* 0x000fe80000100a00 */
[----:B------:R4:W-:Y:S01]  /*31c20*/  STL.64 [R1+0x378], R70 ;  /* 0x0003784601007387 */ /* 0x0009e20000100a00 */
[C---:B-----5:R-:W-:Y:S08]  /*31c30*/  HMMA.1688.F32.TF32 R72, R240.reuse, R188, R116 ;  /* 0x000000bcf048723c */ /* 0x060ff00000081074 */
[C---:B----4-:R-:W-:Y:S03]  /*31c40*/  HMMA.1688.F32.TF32 R68, R240.reuse, R192, R120 ;  /* 0x000000c0f044723c */ /* 0x050fe60000081078 */
        /* <DEDUP_REMOVED lines=16> */
[----:B-1----:R-:W-:Y:S01]  /*31d50*/  HMMA.1688.F32.TF32 R72, R240, R212, R140 ;  /* 0x000000d4f048723c */ /* 0x002fe2000008108c */
[----:B------:R-:W-:-:S02]  /*31d60*/  IMAD.MOV.U32 R168, RZ, RZ, R20 ;  /* 0x000000ffffa87224 */ /* 0x000fc400078e0014 */
[----:B------:R-:W-:Y:S01]  /*31d70*/  LDS R137, [R252+0x45000] ;  /* 0x04500000fc897984 */ /* 0x000fe20000000800 */
[----:B------:R-:W-:Y:S02]  /*31d80*/  IMAD.MOV.U32 R169, RZ, RZ, R21 ;  /* 0x000000ffffa97224 */ /* 0x000fe400078e0015 */
[----:B------:R-:W-:Y:S01]  /*31d90*/  IMAD.MOV.U32 R170, RZ, RZ, R22 ;  /* 0x000000ffffaa7224 */ /* 0x000fe200078e0016 */
[----:B------:R-:W-:Y:S01]  /*31da0*/  LDS R139, [R252+0x45800] ;  /* 0x04580000fc8b7984 */ /* 0x000fe20000000800 */
        /* <DEDUP_REMOVED lines=11> */
[----:B------:R-:W-:Y:S08]  /*31e60*/  STL.64 [R1+0x48], R78 ;  /* 0x0000484e01007387 */ /* 0x000ff00000100a00 */
[----:B------:R-:W-:Y:S04]  /*31e70*/  STL.64 [R1+0x30], R72 ;  /* 0x0000304801007387 */ /* 0x000fe80000100a00 */
[----:B------:R-:W-:Y:S04]  /*31e80*/  STL.64 [R1+0x38], R74 ;  /* 0x0000384a01007387 */ /* 0x000fe80000100a00 */
[----:B------:R1:W-:Y:S01]  /*31e90*/  STL [R1+0x20], R68 ;  /* 0x0000204401007387 */ /* 0x0003e20000100800 */
[----:B------:R-:W-:-:S02]  /*31ea0*/  IMAD.MOV.U32 R3, RZ, RZ, R69 ;  /* 0x000000ffff037224 */ /* 0x000fc400078e0045 */
[----:B------:R-:W-:Y:S02]  /*31eb0*/  IMAD.MOV.U32 R2, RZ, RZ, R70 ;  /* 0x000000ffff027224 */ /* 0x000fe400078e0046 */
[----:B------:R-:W-:Y:S02]  /*31ec0*/  IMAD.MOV.U32 R69, RZ, RZ, R13 ;  /* 0x000000ffff457224 */ /* 0x000fe400078e000d */
[----:B------:R-:W-:Y:S02]  /*31ed0*/  IMAD.MOV.U32 R0, RZ, RZ, R71 ;  /* 0x000000ffff007224 */ /* 0x000fe400078e0047 */
[----:B-1----:R-:W-:Y:S02]  /*31ee0*/  IMAD.MOV.U32 R68, RZ, RZ, R12 ;  /* 0x000000ffff447224 */ /* 0x002fe400078e000c */
[----:B------:R-:W2:Y:S01]  /*31ef0*/  LDL.LU R12, [R1+0x1b34] ;  /* 0x001b3400010c7983 */ /* 0x000ea20000300800 */
[----:B------:R-:W-:Y:S02]  /*31f00*/  IMAD.MOV.U32 R70, RZ, RZ, R14 ;  /* 0x000000ffff467224 */ /* 0x000fe400078e000e */
[----:B------:R-:W-:Y:S01]  /*31f10*/  IMAD.MOV.U32 R71, RZ, RZ, R15 ;  /* 0x000000ffff477224 */ /* 0x000fe200078e000f */
[----:B------:R-:W2:Y:S01]  /*31f20*/  LDL.LU R13, [R1+0x1b30] ;  /* 0x001b3000010d7983 */ /* 0x000ea20000300800 */
[----:B------:R-:W-:-:S03]  /*31f30*/  IMAD.MOV.U32 R72, RZ, RZ, R16 ;  /* 0x000000ffff487224 */ /* 0x000fc600078e0010 */
[----:B------:R-:W2:Y:S01]  /*31f40*/  LDL.LU R14, [R1+0x1b2c] ;  /* 0x001b2c00010e7983 */ /* 0x000ea20000300800 */
[----:B------:R-:W-:-:S03]  /*31f50*/  IMAD.MOV.U32 R73, RZ, RZ, R17 ;  /* 0x000000ffff497224 */ /* 0x000fc600078e0011 */
[----:B------:R-:W2:Y:S01]  /*31f60*/  LDL.LU R15, [R1+0x1b28] ;  /* 0x001b2800010f7983 */ /* 0x000ea20000300800 */
[----:B------:R-:W-:-:S03]  /*31f70*/  IMAD.MOV.U32 R74, RZ, RZ, R18 ;  /* 0x000000ffff4a7224 */ /* 0x000fc600078e0012 */
[----:B------:R-:W3:Y:S01]  /*31f80*/  LDL.LU R16, [R1+0x1b24] ;  /* 0x001b240001107983 */ /* 0x000ee20000300800 */
[----:B------:R-:W-:-:S03]  /*31f90*/  IMAD.MOV.U32 R75, RZ, RZ, R19 ;  /* 0x000000ffff4b7224 */ /* 0x000fc600078e0013 */
[----:B------:R-:W3:Y:S04]  /*31fa0*/  LDL.LU R17, [R1+0x1b20] ;  /* 0x001b200001117983 */ /* 0x000ee80000300800 */
[----:B------:R-:W3:Y:S01]  /*31fb0*/  LDL.LU R18, [R1+0x1b1c] ;  /* 0x001b1c0001127983 */ /* 0x000ee20000300800 */
[----:B------:R-:W-:-:S03]  /*31fc0*/  IMAD.MOV.U32 R171, RZ, RZ, R23 ;  /* 0x000000ffffab7224 */ /* 0x000fc600078e0017 */
[----:B------:R-:W3:Y:S01]  /*31fd0*/  LDL.LU R19, [R1+0x1b18] ;  /* 0x001b180001137983 */ /* 0x000ee20000300800 */
[----:B------:R-:W-:-:S03]  /*31fe0*/  IMAD.MOV.U32 R164, RZ, RZ, R24 ;  /* 0x000000ffffa47224 */ /* 0x000fc600078e0018 */
        /* <DEDUP_REMOVED lines=90> */
[----:B------:R-:W3:Y:S01]  /*32590*/  LDL.LU R65, [R1+0x1a60] ;  /* 0x001a600001417983 */ /* 0x000ee20000300800 */
[----:B------:R-:W-:-:S03]  /*325a0*/  IMAD.MOV.U32 R82, RZ, RZ, R163 ;  /* 0x000000ffff527224 */ /* 0x000fc600078e00a3 */
[----:B------:R-:W3:Y:S04]  /*325b0*/  LDL.LU R66, [R1+0x1a5c] ;  /* 0x001a5c0001427983 */ /* 0x000ee80000300800 */
[----:B------:R-:W3:Y:S04]  /*325c0*/  LDL.LU R160, [R1+0x1a58] ;  /* 0x001a580001a07983 */ /* 0x000ee80000300800 */
[----:B------:R-:W3:Y:S01]  /*325d0*/  LDL.LU R161, [R1+0x1a54] ;  /* 0x001a540001a17983 */ /* 0x000ee20000300800 */
[----:B------:R-:W-:-:S03]  /*325e0*/  IMAD.MOV.U32 R83, RZ, RZ, R67 ;  /* 0x000000ffff537224 */ /* 0x000fc600078e0043 */
[----:B------:R-:W3:Y:S04]  /*325f0*/  LDL.LU R162, [R1+0x1a50] ;  /* 0x001a500001a27983 */ /* 0x000ee80000300800 */
[----:B------:R-:W3:Y:S04]  /*32600*/  LDL.LU R163, [R1+0x1a4c] ;  /* 0x001a4c0001a37983 */ /* 0x000ee80000300800 */
[----:B------:R-:W4:Y:S04]  /*32610*/  LDL.LU R67, [R1+0x1a48] ;  /* 0x001a480001437983 */ /* 0x000f280000300800 */
[----:B------:R-:W4:Y:S04]  /*32620*/  LDL.LU R76, [R1+0x70] ;  /* 0x00007000014c7983 */ /* 0x000f280000300800 */
[----:B------:R-:W5:Y:S04]  /*32630*/  LDL.LU R77, [R1+0x74] ;  /* 0x00007400014d7983 */ /* 0x000f680000300800 */
[----:B------:R-:W5:Y:S04]  /*32640*/  LDL.LU R78, [R1+0x78] ;  /* 0x00007800014e7983 */ /* 0x000f680000300800 */
[----:B------:R-:W5:Y:S01]  /*32650*/  LDL.LU R79, [R1+0x7c] ;  /* 0x00007c00014f7983 */ /* 0x000f620000300800 */
[----:B--2---:R-:W-:Y:S08]  /*32660*/  HMMA.1688.F32.TF32 R60, R244, R176, R60 ;  /* 0x000000b0f43c723c */ /* 0x004ff0000008103c */
[----:B---3--:R-:W-:Y:S01]  /*32670*/  HMMA.1688.F32.TF32 R248, R240, R232, R160 ;  /* 0x000000e8f0f8723c */ /* 0x008fe200000810a0 */
[----:B------:R-:W-:Y:S04]  /*32680*/  LDS R241, [R252+0x45080] ;  /* 0x04508000fcf17984 */ /* 0x000fe80000000800 */
[----:B------:R-:W-:Y:S03]  /*32690*/  LDS R243, [R252+0x45880] ;  /* 0x04588000fcf37984 */ /* 0x000fe60000000800 */
[C---:B----4-:R-:W-:Y:S11]  /*326a0*/  HMMA.1688.F32.TF32 R64, R244.reuse, R172, R64 ;  /* 0x000000acf440723c */ /* 0x050ff60000081040 */
[----:B------:R-:W-:Y:S04]  /*326b0*/  @!UPT UIADD3 URZ, URZ, URZ, URZ ;  /* 0x0000003f3f3ff290 */ /* 0x000fe8000fffe03f */
[----:B------:R-:W-:Y:S04]  /*326c0*/  STL.64 [R1+0x1970], R250 ;  /* 0x001970fa01007387 */ /* 0x000fe80000100a00 */
[----:B------:R-:W-:Y:S04]  /*326d0*/  STL.64 [R1+0x1968], R248 ;  /* 0x001968f801007387 */ /* 0x000fe80000100a00 */
[----:B------:R-:W2:Y:S04]  /*326e0*/  LDL R172, [R1+0x990] ;  /* 0x0009900001ac7983 */ /* 0x000ea80000100800 */
[----:B------:R-:W3:Y:S04]  /*326f0*/  LDL R173, [R1+0x994] ;  /* 0x0009940001ad7983 */ /* 0x000ee80000100800 */
[----:B------:R-:W-:Y:S04]  /*32700*/  STL.64 [R1+0x18c8], R66 ;  /* 0x0018c84201007387 */ /* 0x000fe80000100a00 */
[----:B------:R-:W-:Y:S04]  /*32710*/  STL.64 [R1+0x18c0], R64 ;  /* 0x0018c04001007387 */ /* 0x000fe80000100a00 */
[----:B------:R-:W4:Y:S01]  /*32720*/  LDL R177, [R1+0x998] ;  /* 0x0009980001b17983 */ /* 0x000f220000100800 */
        /* <DEDUP_REMOVED lines=9> */
[----:B------:R-:W-:Y:S07]  /*327c0*/  STL.64 [R1+0x18d0], R60 ;  /* 0x0018d03c01007387 */ /* 0x000fee0000100a00 */
[C---:B-----5:R-:W-:Y:S01]  /*327d0*/  HMMA.1688.F32.TF32 R24, R244.reuse, R212, R24 ;  /* 0x000000d4f418723c */ /* 0x060fe20000081018 */
[----:B------:R-:W-:Y:S07]  /*327e0*/  STL.64 [R1+0x18e8], R58 ;  /* 0x0018e83a01007387 */ /* 0x000fee0000100a00 */
[C---:B------:R-:W-:Y:S01]  /*327f0*/  HMMA.1688.F32.TF32 R20, R244.reuse, R216, R20 ;  /* 0x000000d8f414723c */ /* 0x040fe20000081014 */
[----:B------:R-:W-:Y:S07]  /*32800*/  STL.64 [R1+0x18e0], R56 ;  /* 0x0018e03801007387 */ /* 0x000fee0000100a00 */
[C---:B------:R-:W-:Y:S01]  /*32810*/  HMMA.1688.F32.TF32 R16, R244.reuse, R220, R16 ;  /* 0x000000dcf410723c */ /* 0x040fe20000081010 */
[----:B------:R-:W-:Y:S07]  /*32820*/  STL.64 [R1+0x18f8], R54 ;  /* 0x0018f83601007387 */ /* 0x000fee0000100a00 */
[C---:B------:R-:W-:Y:S01]  /*32830*/  HMMA.1688.F32.TF32 R12, R244.reuse, R224, R12 ;  /* 0x000000e0f40c723c */ /* 0x040fe2000008100c */
[----:B------:R-:W-:Y:S04]  /*32840*/  STL.64 [R1+0x18f0], R52 ;  /* 0x0018f03401007387 */ /* 0x000fe80000100a00 */
[----:B------:R-:W-:Y:S03]  /*32850*/  STL.64 [R1+0x1908], R50 ;  /* 0x0019083201007387 */ /* 0x000fe60000100a00 */
[C---:B------:R-:W-:Y:S01]  /*32860*/  HMMA.1688.F32.TF32 R8, R244.reuse, R228, R8 ;  /* 0x000000e4f408723c */ /* 0x040fe20000081008 */
[----:B------:R-:W-:Y:S04]  /*32870*/  STL.64 [R1+0x1900], R48 ;  /* 0x0019003001007387 */ /* 0x000fe80000100a00 */
[----:B------:R-:W-:Y:S03]  /*32880*/  STL.64 [R1+0x1918], R46 ;  /* 0x0019182e01007387 */ /* 0x000fe60000100a00 */
        /* <DEDUP_REMOVED lines=22> */
[----:B--2---:R-:W-:Y:S04]  /*329f0*/  LDS R236, [R172+0x45000] ;  /* 0x04500000acec7984 */ /* 0x004fe80000000800 */
[----:B------:R-:W-:Y:S04]  /*32a00*/  LDS R238, [R172+0x45800] ;  /* 0x04580000acee7984 */ /* 0x000fe80000000800 */
[----:B---3--:R-:W-:Y:S04]  /*32a10*/  LDS R237, [R173+0x45000] ;  /* 0x04500000aded7984 */ /* 0x008fe80000000800 */
[----:B------:R-:W-:Y:S04]  /*32a20*/  LDS R239, [R173+0x45800] ;  /* 0x04580000adef7984 */ /* 0x000fe80000000800 */
[----:B----4-:R-:W-:Y:S04]  /*32a30*/  LDS R136, [R177+0x45000] ;  /* 0x04500000b1887984 */ /* 0x010fe80000000800 */
[----:B------:R-:W1:Y:S04]  /*32a40*/  LDS R138, [R177+0x45800] ;  /* 0x04580000b18a7984 */ /* 0x000e680000000800 */
[----:B------:R-:W-:Y:S04]  /*32a50*/  LDS R240, [R177+0x45080] ;  /* 0x04508000b1f07984 */ /* 0x000fe80000000800 */
[----:B------:R-:W2:Y:S01]  /*32a60*/  LDS R242, [R177+0x45880] ;  /* 0x04588000b1f27984 */ /* 0x000ea20000000800 */
[C---:B-1----:R-:W-:Y:S08]  /*32a70*/  HMMA.1688.F32.TF32 R76, R136.reuse, R174, R76 ;  /* 0x000000ae884c723c */ /* 0x042ff0000008104c */
        /* <DEDUP_REMOVED lines=14> */
[----:B------:R-:W3:Y:S04]  /*32b60*/  LDL.LU R56, [R1+0x90] ;  /* 0x0000900001387983 */ /* 0x000ee80000300800 */
[----:B------:R-:W3:Y:S04]  /*32b70*/  LDL.LU R57, [R1+0x94] ;  /* 0x0000940001397983 */ /* 0x000ee80000300800 */
[----:B------:R-:W3:Y:S01]  /*32b80*/  LDL.LU R58, [R1+0x98] ;  /* 0x00009800013a7983 */ /* 0x000ee20000300800 */
[C---:B------:R-:W-:Y:S03]  /*32b90*/  HMMA.1688.F32.TF32 R96, R136.reuse, R194, R96 ;  /* 0x000000c28860723c */ /* 0x040fe60000081060 */
[----:B------:R-:W3:Y:S04]  /*32ba0*/  LDL.LU R59, [R1+0x9c] ;  /* 0x00009c00013b7983 */ /* 0x000ee80000300800 */
[----:B------:R-:W4:Y:S01]  /*32bb0*/  LDL.LU R52, [R1+0x80] ;  /* 0x0000800001347983 */ /* 0x000f220000300800 */
[C---:B------:R-:W-:Y:S03]  /*32bc0*/  HMMA.1688.F32.TF32 R100, R136.reuse, R198, R100 ;  /* 0x000000c68864723c */ /* 0x040fe60000081064 */
[----:B------:R-:W4:Y:S04]  /*32bd0*/  LDL.LU R53, [R1+0x84] ;  /* 0x0000840001357983 */ /* 0x000f280000300800 */
[----:B------:R-:W4:Y:S01]  /*32be0*/  LDL.LU R54, [R1+0x88] ;  /* 0x0000880001367983 */ /* 0x000f220000300800 */
[C---:B------:R-:W-:Y:S03]  /*32bf0*/  HMMA.1688.F32.TF32 R104, R136.reuse, R202, R104 ;  /* 0x000000ca8868723c */ /* 0x040fe60000081068 */
[----:B------:R-:W4:Y:S05]  /*32c00*/  LDL.LU R55, [R1+0x8c] ;  /* 0x00008c0001377983 */ /* 0x000f2a0000300800 */
[C---:B------:R-:W-:Y:S08]  /*32c10*/  HMMA.1688.F32.TF32 R108, R136.reuse, R206, R108 ;  /* 0x000000ce886c723c */ /* 0x040ff0000008106c */
[C---:B------:R-:W-:Y:S08]  /*32c20*/  HMMA.1688.F32.TF32 R112, R136.reuse, R210, R112 ;  /* 0x000000d28870723c */ /* 0x040ff00000081070 */
[C---:B------:R-:W-:Y:S08]  /*32c30*/  HMMA.1688.F32.TF32 R116, R136.reuse, R214, R116 ;  /* 0x000000d68874723c */ /* 0x040ff00000081074 */
[C---:B------:R-:W-:Y:S08]  /*32c40*/  HMMA.1688.F32.TF32 R120, R136.reuse, R218, R120 ;  /* 0x000000da8878723c */ /* 0x040ff00000081078 */
[C---:B------:R-:W-:Y:S08]  /*32c50*/  HMMA.1688.F32.TF32 R124, R136.reuse, R222, R164 ;  /* 0x000000de887c723c */ /* 0x040ff000000810a4 */
[C---:B------:R-:W-:Y:S08]  /*32c60*/  HMMA.1688.F32.TF32 R128, R136.reuse, R226, R168 ;  /* 0x000000e28880723c */ /* 0x040ff000000810a8 */
[C---:B------:R-:W-:Y:S08]  /*32c70*/  HMMA.1688.F32.TF32 R132, R136.reuse, R230, R72 ;  /* 0x000000e68884723c */ /* 0x040ff00000081048 */
[----:B------:R-:W-:Y:S01]  /*32c80*/  HMMA.1688.F32.TF32 R136, R136, R234, R68 ;  /* 0x000000ea8888723c */ /* 0x000fe20000081044 */
        /* <DEDUP_REMOVED lines=60> */
[C---:B----4-:R-:W-:Y:S08]  /*33050*/  HMMA.1688.F32.TF32 R8, R236.reuse, R222, R52 ;  /* 0x000000deec08723c */ /* 0x050ff00000081034 */
[C---:B-----5:R-:W-:Y:S11]  /*33060*/  HMMA.1688.F32.TF32 R68, R236.reuse, R210, R68 ;  /* 0x000000d2ec44723c */ /* 0x060ff60000081044 */
[----:B------:R-:W-:Y:S11]  /*33070*/  @!UPT UIADD3 URZ, URZ, URZ, URZ ;  /* 0x0000003f3f3ff290 */ /* 0x000ff6000fffe03f */
[----:B------:R-:W-:Y:S01]  /*33080*/  @!UPT UIADD3 URZ, URZ, URZ, URZ ;  /* 0x0000003f3f3ff290 */ /* 0x000fe2000fffe03f */
[----:B------:R-:W-:Y:S04]  /*33090*/  STL [R1+0x18bc], R68 ;  /* 0x0018bc4401007387 */ /* 0x000fe80000100800 */
[----:B------:R-:W-:Y:S04]  /*330a0*/  STL [R1+0x18b8], R69 ;  /* 0x0018b84501007387 */ /* 0x000fe80000100800 */
[----:B------:R-:W-:Y:S04]  /*330b0*/  STL [R1+0x18b4], R70 ;  /* 0x0018b44601007387 */ /* 0x000fe80000100800 */
[----:B------:R-:W-:Y:S01]  /*330c0*/  STL [R1+0x18b0], R71 ;  /* 0x0018b04701007387 */ /* 0x000fe20000100800 */
[C---:B--2---:R-:W-:Y:S08]  /*330d0*/  HMMA.1688.F32.TF32 R4, R236.reuse, R214, R44 ;  /* 0x000000d6ec04723c */ /* 0x044ff0000008102c */
[C---:B------:R-:W-:Y:S11]  /*330e0*/  HMMA.1688.F32.TF32 R12, R236.reuse, R218, R48 ;  /* 0x000000daec0c723c */ /* 0x040ff60000081030 */
[----:B------:R-:W-:Y:S04]  /*330f0*/  @!UPT UIADD3 URZ, URZ, URZ, URZ ;  /* 0x0000003f3f3ff290 */ /* 0x000fe8000fffe03f */
[----:B------:R-:W-:Y:S04]  /*33100*/  STL.64 [R1], R4 ;  /* 0x0000000401007387 */ /* 0x000fe80000100a00 */
[----:B------:R3:W-:Y:S02]  /*33110*/  STL.64 [R1+0x8], R6 ;  /* 0x0000080601007387 */ /* 0x0007e40000100a00 */
[----:B---3--:R-:W-:Y:S02]  /*33120*/  HMMA.1688.F32.TF32 R4, R236, R226, R56 ;  /* 0x000000e2ec04723c */ /* 0x008fe40000081038 */
[----:B------:R-:W-:Y:S04]  /*33130*/  STL.64 [R1+0x10], R12 ;  /* 0x0000100c01007387 */ /* 0x000fe80000100a00 */
[----:B------:R-:W-:Y:S04]  /*33140*/  STL.64 [R1+0x18], R14 ;  /* 0x0000180e01007387 */ /* 0x000fe80000100a00 */
[----:B------:R-:W-:Y:S04]  /*33150*/  STL.64 [R1+0x80], R8 ;  /* 0x0000800801007387 */ /* 0x000fe80000100a00 */
[----:B------:R-:W-:Y:S09]  /*33160*/  STL.64 [R1+0x88], R10 ;  /* 0x0000880a01007387 */ /* 0x000ff20000100a00 */
[----:B------:R1:W-:Y:S01]  /*33170*/  STL [R1+0x90], R4 ;  /* 0x0000900401007387 */ /* 0x0003e20000100800 */
[----:B------:R-:W-:-:S02]  /*33180*/  IMAD.MOV.U32 R68, RZ, RZ, R5 ;  /* 0x000000ffff447224 */ /* 0x000fc400078e0005 */
[----:B------:R-:W-:Y:S02]  /*33190*/  IMAD.MOV.U32 R69, RZ, RZ, R6 ;  /* 0x000000ffff457224 */ /* 0x000fe400078e0006 */
[----:B------:R-:W-:Y:S02]  /*331a0*/  IMAD.MOV.U32 R70, RZ, RZ, R7 ;  /* 0x000000ffff467224 */ /* 0x000fe400078e0007 */
[----:B-1----:R-:W-:Y:S11]  /*331b0*/  HMMA.1688.F32.TF32 R4, R236, R230, R60 ;  /* 0x000000e6ec04723c */ /* 0x002ff6000008103c */
[----:B------:R-:W-:Y:S11]  /*331c0*/  @!UPT UIADD3 URZ, URZ, URZ, URZ ;  /* 0x0000003f3f3ff290 */ /* 0x000ff6000fffe03f */
[----:B------:R-:W-:Y:S01]  /*331d0*/  @!UPT UIADD3 URZ, URZ, URZ, URZ ;  /* 0x0000003f3f3ff290 */ /* 0x000fe2000fffe03f */
[----:B------:R-:W-:Y:S01]  /*331e0*/  STL [R1+0xb4], R5 ;  /* 0x0000b40501007387 */ /* 0x000fe20000100800 */
[----:B------:R-:W-:-:S03]  /*331f0*/  IMAD.MOV.U32 R71, RZ, RZ, R4 ;  /* 0x000000ffff477224 */ /* 0x000fc600078e0004 */
[----:B------:R1:W-:Y:S02]  /*33200*/  STL.64 [R1+0xb8], R6 ;  /* 0x0000b80601007387 */ /* 0x0003e40000100a00 */
[----:B-1----:R-:W-:Y:S11]  /*33210*/  HMMA.1688.F32.TF32 R4, R236, R234, R64 ;  /* 0x000000eaec04723c */ /* 0x002ff60000081040 */
[----:B------:R-:W-:Y:S11]  /*33220*/  @!UPT UIADD3 URZ, URZ, URZ, URZ ;  /* 0x0000003f3f3ff290 */ /* 0x000ff6000fffe03f */
[----:B------:R-:W-:Y:S01]  /*33230*/  @!UPT UIADD3 URZ, URZ, URZ, URZ ;  /* 0x0000003f3f3ff290 */ /* 0x000fe2000fffe03f */
[----:B------:R-:W-:Y:S04]  /*33240*/  STL.64 [R1+0xa0], R4 ;  /* 0x0000a00401007387 */ /* 0x000fe80000100a00 */
[----:B------:R1:W-:Y:S04]  /*33250*/  STL.64 [R1+0xa8], R6 ;  /* 0x0000a80601007387 */ /* 0x0003e80000100a00 */
[----:B------:R-:W2:Y:S01]  /*33260*/  LDL.LU R64, [R1+0x2f0] ;  /* 0x0002f00001407983 */ /* 0x000ea20000300800 */
[-C--:B-1----:R-:W-:Y:S11]  /*33270*/  HMMA.1688.F32.TF32 R4, R240, R174.reuse, R248 ;  /* 0x000000aef004723c */ /* 0x082ff600000810f8 */
[----:B------:R-:W-:Y:S11]  /*33280*/  @!UPT UIADD3 URZ, URZ, URZ, URZ ;  /* 0x0000003f3f3ff290 */ /* 0x000ff6000fffe03f */
[----:B------:R-:W-:Y:S01]  /*33290*/  @!UPT UIADD3 URZ, URZ, URZ, URZ ;  /* 0x0000003f3f3ff290 */ /* 0x000fe2000fffe03f */
[----:B------:R1:W-:Y:S04]  /*332a0*/  STL.64 [R1+0xc0], R4 ;  /* 0x0000c00401007387 */ /* 0x0003e80000100a00 */
[----:B------:R3:W-:Y:S04]  /*332b0*/  STL.64 [R1+0xc8], R6 ;  /* 0x0000c80601007387 */ /* 0x0007e80000100a00 */
[----:B------:R-:W2:Y:S04]  /*332c0*/  LDL.LU R65, [R1+0x2f4] ;  /* 0x0002f40001417983 */ /* 0x000ea80000300800 */
[----:B------:R-:W2:Y:S04]  /*332d0*/  LDL.LU R66, [R1+0x2f8] ;  /* 0x0002f80001427983 */ /* 0x000ea80000300800 */
        /* <DEDUP_REMOVED lines=37> */
[----:B------:R-:W4:Y:S04]  /*33530*/  LDL.LU R244, [R1+0x550] ;  /* 0x0005500001f47983 */ /* 0x000f280000300800 */
[----:B------:R-:W4:Y:S04]  /*33540*/  LDL.LU R245, [R1+0x554] ;  /* 0x0005540001f57983 */ /* 0x000f280000300800 */
[----:B------:R-:W4:Y:S04]  /*33550*/  LDL.LU R246, [R1+0x558] ;  /* 0x0005580001f67983 */ /* 0x000f280000300800 */
[----:B------:R-:W4:Y:S04]  /*33560*/  LDL.LU R247, [R1+0x55c] ;  /* 0x00055c0001f77983 */ /* 0x000f280000300800 */
[----:B-1----:R-:W4:Y:S04]  /*33570*/  LDL.LU R4, [R1+0x560] ;  /* 0x0005600001047983 */ /* 0x002f280000300800 */
[----:B------:R-:W4:Y:S04]  /*33580*/  LDL.LU R5, [R1+0x564] ;  /* 0x0005640001057983 */ /* 0x000f280000300800 */
[----:B---3--:R-:W4:Y:S04]  /*33590*/  LDL.LU R6, [R1+0x568] ;  /* 0x0005680001067983 */ /* 0x008f280000300800 */
[----:B------:R-:W4:Y:S04]  /*335a0*/  LDL.LU R7, [R1+0x56c] ;  /* 0x00056c0001077983 */ /* 0x000f280000300800 */
        /* <DEDUP_REMOVED lines=44> */
[C---:B------:R-:W-:Y:S08]  /*33870*/  HMMA.1688.F32.TF32 R140, R236.reuse, R174, R140 ;  /* 0x000000aeec8c723c */ /* 0x040ff0000008108c */
[C---:B------:R-:W-:Y:S08]  /*33880*/  HMMA.1688.F32.TF32 R144, R236.reuse, R178, R144 ;  /* 0x000000b2ec90723c */ /* 0x040ff00000081090 */
[C---:B------:R-:W-:Y:S08]  /*33890*/  HMMA.1688.F32.TF32 R148, R236.reuse, R182, R148 ;  /* 0x000000b6ec94723c */ /* 0x040ff00000081094 */
[C---:B------:R-:W-:Y:S08]  /*338a0*/  HMMA.1688.F32.TF32 R152, R236.reuse, R186, R152 ;  /* 0x000000baec98723c */ /* 0x040ff00000081098 */
[C---:B------:R-:W-:Y:S08]  /*338b0*/  HMMA.1688.F32.TF32 R156, R236.reuse, R190, R156 ;  /* 0x000000beec9c723c */ /* 0x040ff0000008109c */
[C---:B------:R-:W-:Y:S08]  /*338c0*/  HMMA.1688.F32.TF32 R160, R236.reuse, R194, R160 ;  /* 0x000000c2eca0723c */ /* 0x040ff000000810a0 */
[----:B------:R-:W-:Y:S08]  /*338d0*/  HMMA.1688.F32.TF32 R164, R236, R198, R164 ;  /* 0x000000c6eca4723c */ /* 0x000ff000000810a4 */
[C---:B--2---:R-:W-:Y:S08]  /*338e0*/  HMMA.1688.F32.TF32 R8, R240.reuse, R206, R8 ;  /* 0x000000cef008723c */ /* 0x044ff00000081008 */
[C---:B----4-:R-:W-:Y:S08]  /*338f0*/  HMMA.1688.F32.TF32 R4, R240.reuse, R198, R4 ;  /* 0x000000c6f004723c */ /* 0x050ff00000081004 */
[C---:B---3--:R-:W-:Y:S08]  /*33900*/  HMMA.1688.F32.TF32 R84, R240.reuse, R186, R84 ;  /* 0x000000baf054723c */ /* 0x048ff00000081054 */
[C---:B-----5:R-:W-:Y:S08]  /*33910*/  HMMA.1688.F32.TF32 R92, R240.reuse, R178, R92 ;  /* 0x000000b2f05c723c */ /* 0x060ff0000008105c */
[C---:B------:R-:W-:Y:S11]  /*33920*/  HMMA.1688.F32.TF32 R88, R240.reuse, R182, R88 ;  /* 0x000000b6f058723c */ /* 0x040ff60000081058 */
[----:B------:R-:W-:Y:S04]  /*33930*/  @!UPT UIADD3 URZ, URZ, URZ, URZ ;  /* 0x0000003f3f3ff290 */ /* 0x000fe8000fffe03f */
[----:B------:R1:W-:Y:S01]  /*33940*/  STL.64 [R1+0xd8], R94 ;  /* 0x0000d85e01007387 */ /* 0x0003e20000100a00 */
[----:B------:R-:W-:Y:S02]  /*33950*/  IMAD.MOV.U32 R180, RZ, RZ, R92 ;  /* 0x000000ffffb47224 */ /* 0x000fe400078e005c */
[----:B------:R-:W-:Y:S01]  /*33960*/  IMAD.MOV.U32 R181, RZ, RZ, R93 ;  /* 0x000000ffffb57224 */ /* 0x000fe200078e005d */
[----:B-1----:R-:W2:Y:S04]  /*33970*/  LDL.LU.64 R94, [R1+0x1a40] ;  /* 0x001a4000015e7983 */ /* 0x002ea80000300a00 */
[----:B------:R-:W2:Y:S04]  /*33980*/  LDL.LU.64 R92, [R1+0x1a38] ;  /* 0x001a3800015c7983 */ /* 0x000ea80000300a00 */
[----:B------:R-:W-:Y:S04]  /*33990*/  STL.64 [R1+0xe0], R88 ;  /* 0x0000e05801007387 */ /* 0x000fe80000100a00 */
[----:B------:R1:W-:Y:S04]  /*339a0*/  STL.64 [R1+0xe8], R90 ;  /* 0x0000e85a01007387 */ /* 0x0003e80000100a00 */
[----:B-1----:R-:W3:Y:S04]  /*339b0*/  LDL.LU.64 R90, [R1+0x1a30] ;  /* 0x001a3000015a7983 */ /* 0x002ee80000300a00 */
[----:B------:R-:W3:Y:S04]  /*339c0*/  LDL.LU.64 R88, [R1+0x1a28] ;  /* 0x001a280001587983 */ /* 0x000ee80000300a00 */
        /* <DEDUP_REMOVED lines=8> */
[----:B------:R-:W-:Y:S04]  /*33a50*/  STL.64 [R1+0x148], R82 ;  /* 0x0001485201007387 */ /* 0x000fe80000100a00 */
[----:B------:R-:W-:Y:S04]  /*33a60*/  STL.64 [R1+0x150], R4 ;  /* 0x0001500401007387 */ /* 0x000fe80000100a00 */
[----:B------:R1:W-:Y:S02]  /*33a70*/  STL.64 [R1+0x158], R6 ;  /* 0x0001580601007387 */ /* 0x0003e40000100a00 */
[C---:B-1----:R-:W-:Y:S02]  /*33a80*/  HMMA.1688.F32.TF32 R4, R240.reuse, R210, R12 ;  /* 0x000000d2f004723c */ /* 0x042fe4000008100c */
[----:B------:R-:W-:Y:S04]  /*33a90*/  STL.64 [R1+0x160], R76 ;  /* 0x0001604c01007387 */ /* 0x000fe80000100a00 */
[----:B------:R-:W-:Y:S02]  /*33aa0*/  STL.64 [R1+0x168], R78 ;  /* 0x0001684e01007387 */ /* 0x000fe40000100a00 */
[C---:B------:R-:W-:Y:S02]  /*33ab0*/  HMMA.1688.F32.TF32 R12, R240.reuse, R214, R16 ;  /* 0x000000d6f00c723c */ /* 0x040fe40000081010 */
[----:B------:R-:W-:Y:S04]  /*33ac0*/  STL.64 [R1+0x170], R8 ;  /* 0x0001700801007387 */ /* 0x000fe80000100a00 */
[----:B------:R1:W-:Y:S09]  /*33ad0*/  STL.64 [R1+0x178], R10 ;  /* 0x0001780a01007387 */ /* 0x0003f20000100a00 */
[----:B------:R-:W-:Y:S01]  /*33ae0*/  STL.64 [R1+0x180], R4 ;  /* 0x0001800401007387 */ /* 0x000fe20000100a00 */
[C---:B-1----:R-:W-:Y:S03]  /*33af0*/  HMMA.1688.F32.TF32 R8, R240.reuse, R218, R20 ;  /* 0x000000daf008723c */ /* 0x042fe60000081014 */
[----:B------:R1:W-:Y:S05]  /*33b00*/  STL.64 [R1+0x188], R6 ;  /* 0x0001880601007387 */ /* 0x0003ea0000100a00 */
[----:B-1----:R-:W-:Y:S08]  /*33b10*/  HMMA.1688.F32.TF32 R4, R240, R222, R24 ;  /* 0x000000def004723c */ /* 0x002ff00000081018 */
[C---:B------:R-:W-:Y:S08]  /*33b20*/  HMMA.1688.F32.TF32 R168, R236.reuse, R202, R168 ;  /* 0x000000caeca8723c */ /* 0x040ff000000810a8 */
[----:B------:R-:W-:Y:S01]  /*33b30*/  HMMA.1688.F32.TF32 R72, R236, R206, R72 ;  /* 0x000000ceec48723c */ /* 0x000fe20000081048 */
[----:B------:R-:W-:Y:S04]  /*33b40*/  LDS R236, [R172+0x45080] ;  /* 0x04508000acec7984 */ /* 0x000fe80000000800 */
[----:B------:R-:W-:Y:S04]  /*33b50*/  LDS R238, [R172+0x45880] ;  /* 0x04588000acee7984 */ /* 0x000fe80000000800 */
[----:B------:R-:W-:Y:S04]  /*33b60*/  LDS R237, [R173+0x45080] ;  /* 0x04508000aded7984 */ /* 0x000fe80000000800 */
[----:B------:R-:W1:Y:S04]  /*33b70*/  LDS R239, [R173+0x45880] ;  /* 0x04588000adef7984 */ /* 0x000e680000000800 */
[----:B------:R-:W-:Y:S04]  /*33b80*/  STL.64 [R1+0x190], R12 ;  /* 0x0001900c01007387 */ /* 0x000fe80000100a00 */
[----:B------:R4:W-:Y:S04]  /*33b90*/  STL.64 [R1+0x198], R14 ;  /* 0x0001980e01007387 */ /* 0x0009e80000100a00 */
[----:B------:R-:W-:Y:S04]  /*33ba0*/  STL.64 [R1+0x1a0], R8 ;  /* 0x0001a00801007387 */ /* 0x000fe80000100a00 */
[----:B------:R5:W-:Y:S01]  /*33bb0*/  STL.64 [R1+0x1a8], R10 ;  /* 0x0001a80a01007387 */ /* 0x000be20000100a00 */
[C---:B----4-:R-:W-:Y:S03]  /*33bc0*/  HMMA.1688.F32.TF32 R12, R240.reuse, R226, R28 ;  /* 0x000000e2f00c723c */ /* 0x050fe6000008101c */
[----:B------:R-:W-:Y:S04]  /*33bd0*/  STL.64 [R1+0x1b0], R4 ;  /* 0x0001b00401007387 */ /* 0x000fe80000100a00 */
[----:B------:R4:W-:Y:S01]  /*33be0*/  STL.64 [R1+0x1b8], R6 ;  /* 0x0001b80601007387 */ /* 0x0009e20000100a00 */
[C---:B-----5:R-:W-:Y:S08]  /*33bf0*/  HMMA.1688.F32.TF32 R8, R240.reuse, R230, R32 ;  /* 0x000000e6f008723c */ /* 0x060ff00000081020 */
[----:B----4-:R-:W-:Y:S01]  /*33c00*/  HMMA.1688.F32.TF32 R4, R240, R234, R36 ;  /* 0x000000eaf004723c */ /* 0x010fe20000081024 */
[----:B------:R-:W-:Y:S04]  /*33c10*/  LDS R240, [R177+0x45100] ;  /* 0x04510000b1f07984 */ /* 0x000fe80000000800 */
[----:B------:R-:W-:Y:S04]  /*33c20*/  LDS R242, [R177+0x45900] ;  /* 0x04590000b1f27984 */ /* 0x000fe80000000800 */
[----:B------:R-:W-:Y:S04]  /*33c30*/  STL.64 [R1+0x1c0], R12 ;  /* 0x0001c00c01007387 */ /* 0x000fe80000100a00 */
[----:B------:R-:W-:Y:S04]  /*33c40*/  STL.64 [R1+0x1c8], R14 ;  /* 0x0001c80e01007387 */ /* 0x000fe80000100a00 */
[----:B------:R-:W-:Y:S04]  /*33c50*/  STL.64 [R1+0x1e0], R8 ;  /* 0x0001e00801007387 */ /* 0x000fe80000100a00 */
[----:B------:R-:W-:Y:S04]  /*33c60*/  STL.64 [R1+0x1e8], R10 ;  /* 0x0001e80a01007387 */ /* 0x000fe80000100a00 */
[----:B------:R-:W-:Y:S04]  /*33c70*/  STL.64 [R1+0x1d0], R4 ;  /* 0x0001d00401007387 */ /* 0x000fe80000100a00 */
[----:B------:R1:W-:Y:S04]  /*33c80*/  STL.64 [R1+0x1d8], R6 ;  /* 0x0001d80601007387 */ /* 0x0003e80000100a00 */
[----:B------:R-:W-:Y:S04]  /*33c90*/  LDS R241, [R252+0x45100] ;  /* 0x04510000fcf17984 */ /* 0x000fe80000000800 */
[----:B------:R-:W4:Y:S01]  /*33ca0*/  LDS R243, [R252+0x45900] ;  /* 0x04590000fcf37984 */ /* 0x000f220000000800 */
[C---:B-1----:R-:W-:Y:S08]  /*33cb0*/  HMMA.1688.F32.TF32 R4, R236.reuse, R174, R40 ;  /* 0x000000aeec04723c */ /* 0x042ff00000081028 */
[C---:B------:R-:W-:Y:S08]  /*33cc0*/  HMMA.1688.F32.TF32 R12, R236.reuse, R178, R44 ;  /* 0x000000b2ec0c723c */ /* 0x040ff0000008102c */
[C---:B------:R-:W-:Y:S07]  /*33cd0*/  HMMA.1688.F32.TF32 R8, R236.reuse, R182, R48 ;  /* 0x000000b6ec08723c */ /* 0x040fee0000081030 */
[----:B------:R-:W-:Y:S04]  /*33ce0*/  STL.64 [R1+0x1f0], R4 ;  /* 0x0001f00401007387 */ /* 0x000fe80000100a00 */
[----:B------:R1:W-:Y:S02]  /*33cf0*/  STL.64 [R1+0x1f8], R6 ;  /* 0x0001f80601007387 */ /* 0x0003e40000100a00 */
[----:B-1----:R-:W-:Y:S02]  /*33d00*/  HMMA.1688.F32.TF32 R4, R236, R186, R52 ;  /* 0x000000baec04723c */ /* 0x002fe40000081034 */
[----:B------:R-:W-:Y:S04]  /*33d10*/  STL.64 [R1+0x210], R12 ;  /* 0x0002100c01007387 */ /* 0x000fe80000100a00 */
[----:B------:R-:W-:Y:S11]  /*33d20*/  STL.64 [R1+0x218], R14 ;  /* 0x0002180e01007387 */ /* 0x000ff60000100a00 */
[----:B------:R-:W-:Y:S06]  /*33d30*/  @!UPT UIADD3 URZ, URZ, URZ, URZ ;  /* 0x0000003f3f3ff290 */ /* 0x000fec000fffe03f */
[----:B------:R-:W-:Y:S01]  /*33d40*/  STL.64 [R1+0x230], R4 ;  /* 0x0002300401007387 */ /* 0x000fe20000100a00 */
[----:B------:R-:W-:-:S03]  /*33d50*/  IMAD.MOV.U32 R196, RZ, RZ, R7 ;  /* 0x000000ffffc47224 */ /* 0x000fc600078e0007 */
[----:B------:R-:W-:Y:S04]  /*33d60*/  STL.64 [R1+0x220], R8 ;  /* 0x0002200801007387 */ /* 0x000fe80000100a00 */
[----:B------:R-:W-:Y:S04]  /*33d70*/  STL.64 [R1+0x228], R10 ;  /* 0x0002280a01007387 */ /* 0x000fe80000100a00 */
[----:B------:R1:W-:Y:S02]  /*33d80*/  STL [R1+0x238], R6 ;  /* 0x0002380601007387 */ /* 0x0003e40000100800 */
[C---:B-1----:R-:W-:Y:S08]  /*33d90*/  HMMA.1688.F32.TF32 R4, R236.reuse, R190, R56 ;  /* 0x000000beec04723c */ /* 0x042ff00000081038 */
[C---:B------:R-:W-:Y:S08]  /*33da0*/  HMMA.1688.F32.TF32 R12, R236.reuse, R194, R60 ;  /* 0x000000c2ec0c723c */ /* 0x040ff0000008103c */
[----:B------:R-:W-:Y:S07]  /*33db0*/  HMMA.1688.F32.TF32 R8, R236, R198, R64 ;  /* 0x000000c6ec08723c */ /* 0x000fee0000081040 */
[----:B------:R-:W-:Y:S01]  /*33dc0*/  STL.64 [R1+0x340], R4 ;  /* 0x0003400401007387 */ /* 0x000fe20000100a00 */
[----:B------:R-:W-:-:S03]  /*33dd0*/  IMAD.MOV.U32 R197, RZ, RZ, R7 ;  /* 0x000000ffffc57224 */ /* 0x000fc600078e0007 */
[----:B------:R1:W-:Y:S02]  /*33de0*/  STL [R1+0x348], R6 ;  /* 0x0003480601007387 */ /* 0x0003e40000100800 */
[C---:B-1----:R-:W-:Y:S02]  /*33df0*/  HMMA.1688.F32.TF32 R4, R236.reuse, R202, R248 ;  /* 0x000000caec04723c */ /* 0x042fe400000810f8 */
[----:B------:R1:W-:Y:S04]  /*33e00*/  STL.64 [R1+0x310], R12 ;  /* 0x0003100c01007387 */ /* 0x0003e80000100a00 */
[----:B------:R5:W-:Y:S04]  /*33e10*/  STL.64 [R1+0x318], R14 ;  /* 0x0003180e01007387 */ /* 0x000be80000100a00 */
[----:B------:R-:W2:Y:S04]  /*33e20*/  LDL.LU R64, [R1+0x4b0] ;  /* 0x0004b00001407983 */ /* 0x000ea80000300800 */
[----:B------:R1:W-:Y:S04]  /*33e30*/  STL.64 [R1+0x2f0], R8 ;  /* 0x0002f00801007387 */ /* 0x0003e80000100a00 */
[----:B------:R1:W-:Y:S05]  /*33e40*/  STL.64 [R1+0x2f8], R10 ;  /* 0x0002f80a01007387 */ /* 0x0003ea0000100a00 */
[----:B------:R1:W-:Y:S04]  /*33e50*/  STL.64 [R1+0x2e0], R4 ;  /* 0x0002e00401007387 */ /* 0x0003e80000100a00 */
[----:B------:R1:W-:Y:S04]  /*33e60*/  STL.64 [R1+0x2e8], R6 ;  /* 0x0002e80601007387 */ /* 0x0003e80000100a00 */
        /* <DEDUP_REMOVED lines=31> */
[----:B-1----:R-:W2:Y:S04]  /*34060*/  LDL.LU R12, [R1+0x280] ;  /* 0x00028000010c7983 */ /* 0x002ea80000300800 */
[----:B------:R-:W2:Y:S04]  /*34070*/  LDL.LU R13, [R1+0x284] ;  /* 0x00028400010d7983 */ /* 0x000ea80000300800 */
[----:B-----5:R-:W2:Y:S04]  /*34080*/  LDL.LU R14, [R1+0x288] ;  /* 0x00028800010e7983 */ /* 0x020ea80000300800 */
[----:B------:R-:W2:Y:S04]  /*34090*/  LDL.LU R15, [R1+0x28c] ;  /* 0x00028c00010f7983 */ /* 0x000ea80000300800 */
        /* <DEDUP_REMOVED lines=48> */
[C---:B--2---:R-:W-:Y:S08]  /*343a0*/  HMMA.1688.F32.TF32 R12, R236.reuse, R226, R12 ;  /* 0x000000e2ec0c723c */ /* 0x044ff0000008100c */
[C---:B-----5:R-:W-:Y:S08]  /*343b0*/  HMMA.1688.F32.TF32 R8, R236.reuse, R222, R8 ;  /* 0x000000deec08723c */ /* 0x060ff00000081008 */
[C---:B---3--:R-:W-:Y:S08]  /*343c0*/  HMMA.1688.F32.TF32 R4, R236.reuse, R218, R4 ;  /* 0x000000daec04723c */ /* 0x048ff00000081004 */
[C---:B----4-:R-:W-:Y:S08]  /*343d0*/  HMMA.1688.F32.TF32 R80, R236.reuse, R210, R80 ;  /* 0x000000d2ec50723c */ /* 0x050ff00000081050 */
[C---:B------:R-:W-:Y:S08]  /*343e0*/  HMMA.1688.F32.TF32 R84, R236.reuse, R206, R84 ;  /* 0x000000ceec54723c */ /* 0x040ff00000081054 */
[C---:B------:R-:W-:Y:S11]  /*343f0*/  HMMA.1688.F32.TF32 R76, R236.reuse, R214, R76 ;  /* 0x000000d6ec4c723c */ /* 0x040ff6000008104c */
[----:B------:R-:W-:Y:S04]  /*34400*/  @!UPT UIADD3 URZ, URZ, URZ, URZ ;  /* 0x0000003f3f3ff290 */ /* 0x000fe8000fffe03f */
[----:B------:R-:W-:Y:S04]  /*34410*/  STL.64 [R1+0x2d0], R84 ;  /* 0x0002d05401007387 */ /* 0x000fe80000100a00 */
[----:B------:R1:W-:Y:S01]  /*34420*/  STL.64 [R1+0x2d8], R86 ;  /* 0x0002d85601007387 */ /* 0x0003e20000100a00 */
[C---:B------:R-:W-:Y:S03]  /*34430*/  HMMA.1688.F32.TF32 R16, R236.reuse, R230, R16 ;  /* 0x000000e6ec10723c */ /* 0x040fe60000081010 */
[----:B-1----:R-:W2:Y:S05]  /*34440*/  LDL.LU.64 R86, [R1+0x1a20] ;  /* 0x001a200001567983 */ /* 0x002eaa0000300a00 */
[----:B------:R-:W-:Y:S01]  /*34450*/  HMMA.1688.F32.TF32 R236, R236, R234, R20 ;  /* 0x000000eaecec723c */ /* 0x000fe20000081014 */
[----:B------:R-:W2:Y:S04]  /*34460*/  LDL.LU.64 R84, [R1+0x1a18] ;  /* 0x001a180001547983 */ /* 0x000ea80000300a00 */
[----:B------:R-:W-:Y:S04]  /*34470*/  STL.64 [R1+0x2c0], R80 ;  /* 0x0002c05001007387 */ /* 0x000fe80000100a00 */
[----:B------:R1:W-:Y:S04]  /*34480*/  STL.64 [R1+0x2c8], R82 ;  /* 0x0002c85201007387 */ /* 0x0003e80000100a00 */
[----:B-1----:R-:W3:Y:S01]  /*34490*/  LDL.LU.64 R82, [R1+0x1a10] ;  /* 0x001a100001527983 */ /* 0x002ee20000300a00 */
[----:B------:R-:W-:Y:S03]  /*344a0*/  HMMA.1688.F32.TF32 R244, R240, R174, R244 ;  /* 0x000000aef0f4723c */ /* 0x000fe600000810f4 */
        /* <DEDUP_REMOVED lines=9> */
[----:B------:R-:W-:Y:S04]  /*34540*/  STL.64 [R1+0x290], R8 ;  /* 0x0002900801007387 */ /* 0x000fe80000100a00 */
[----:B------:R1:W-:Y:S01]  /*34550*/  STL.64 [R1+0x298], R10 ;  /* 0x0002980a01007387 */ /* 0x0003e20000100a00 */
[----:B------:R-:W-:-:S02]  /*34560*/  IMAD.MOV.U32 R228, RZ, RZ, R236 ;  /* 0x000000ffffe47224 */ /* 0x000fc400078e00ec */
[----:B------:R-:W-:Y:S01]  /*34570*/  IMAD.MOV.U32 R229, RZ, RZ, R237 ;  /* 0x000000ffffe57224 */ /* 0x000fe200078e00ed */
[----:B------:R-:W-:Y:S04]  /*34580*/  LDS R236, [R172+0x45100] ;  /* 0x04510000acec7984 */ /* 0x000fe80000000800 */
[----:B------:R-:W-:Y:S04]  /*34590*/  LDS R237, [R173+0x45100] ;  /* 0x04510000aded7984 */ /* 0x000fe80000000800 */
        /* <DEDUP_REMOVED lines=10> */
[----:B------:R-:W2:Y:S04]  /*34640*/  LDL.LU.64 R22, [R1+0x19b0] ;  /* 0x0019b00001167983 */ /* 0x000ea80000300a00 */
[----:B------:R-:W2:Y:S04]  /*34650*/  LDL.LU.64 R20, [R1+0x19a8] ;  /* 0x0019a80001147983 */ /* 0x000ea80000300a00 */
[----:B------:R-:W-:Y:S04]  /*34660*/  STL.64 [R1+0x268], R238 ;  /* 0x000268ee01007387 */ /* 0x000fe80000100a00 */
[----:B------:R1:W-:Y:S04]  /*34670*/  STL [R1+0x18ac], R228 ;  /* 0x0018ace401007387 */ /* 0x0003e80000100800 */
[----:B------:R-:W-:Y:S04]  /*34680*/  LDS R238, [R172+0x45900] ;  /* 0x04590000acee7984 */ /* 0x000fe80000000800 */
[----:B------:R-:W2:Y:S04]  /*34690*/  LDS R239, [R173+0x45900] ;  /* 0x04590000adef7984 */ /* 0x000ea80000000800 */
[----:B-1----:R-:W2:Y:S04]  /*346a0*/  LDL R228, [R1+0x998] ;  /* 0x0009980001e47983 */ /* 0x002ea80000100800 */
[----:B------:R-:W-:Y:S04]  /*346b0*/  STL.64 [R1+0x360], R244 ;  /* 0x000360f401007387 */ /* 0x000fe80000100a00 */
[----:B------:R1:W-:Y:S02]  /*346c0*/  STL.64 [R1+0x368], R246 ;  /* 0x000368f601007387 */ /* 0x0003e40000100a00 */
[C---:B-1----:R-:W-:Y:S08]  /*346d0*/  HMMA.1688.F32.TF32 R244, R240.reuse, R178, R24 ;  /* 0x000000b2f0f4723c */ /* 0x042ff00000081018 */
[C---:B------:R-:W-:Y:S11]  /*346e0*/  HMMA.1688.F32.TF32 R24, R240.reuse, R182, R28 ;  /* 0x000000b6f018723c */ /* 0x040ff6000008101c */
[----:B------:R-:W-:Y:S04]  /*346f0*/  @!UPT UIADD3 URZ, URZ, URZ, URZ ;  /* 0x0000003f3f3ff290 */ /* 0x000fe8000fffe03f */
[----:B------:R-:W-:Y:S04]  /*34700*/  STL.64 [R1+0x3a0], R244 ;  /* 0x0003a0f401007387 */ /* 0x000fe80000100a00 */
[----:B------:R-:W-:Y:S04]  /*34710*/  STL.64 [R1+0x3a8], R246 ;  /* 0x0003a8f601007387 */ /* 0x000fe80000100a00 */
[----:B------:R1:W-:Y:S01]  /*34720*/  STL.64 [R1+0x3b8], R26 ;  /* 0x0003b81a01007387 */ /* 0x0003e20000100a00 */
[----:B------:R-:W-:Y:S02]  /*34730*/  IMAD.MOV.U32 R176, RZ, RZ, R24 ;  /* 0x000000ffffb07224 */ /* 0x000fe400078e0018 */
[----:B------:R-:W-:Y:S01]  /*34740*/  IMAD.MOV.U32 R177, RZ, RZ, R25 ;  /* 0x000000ffffb17224 */ /* 0x000fe200078e0019 */
[C---:B------:R-:W-:Y:S01]  /*34750*/  HMMA.1688.F32.TF32 R28, R240.reuse, R194, R40 ;  /* 0x000000c2f01c723c */ /* 0x040fe20000081028 */
[----:B------:R-:W-:Y:S04]  /*34760*/  LDS R244, [R172+0x45180] ;  /* 0x04518000acf47984 */ /* 0x000fe80000000800 */
[----:B------:R-:W-:Y:S03]  /*34770*/  LDS R246, [R172+0x45980] ;  /* 0x04598000acf67984 */ /* 0x000fe60000000800 */
[C---:B-1----:R-:W-:Y:S01]  /*34780*/  HMMA.1688.F32.TF32 R24, R240.reuse, R186, R32 ;  /* 0x000000baf018723c */ /* 0x042fe20000081020 */
[----:B------:R-:W-:Y:S04]  /*34790*/  LDS R245, [R173+0x45180] ;  /* 0x04518000adf57984 */ /* 0x000fe80000000800 */
[----:B------:R-:W-:Y:S03]  /*347a0*/  LDS R247, [R173+0x45980] ;  /* 0x04598000adf77984 */ /* 0x000fe60000000800 */
[C---:B------:R-:W-:Y:S01]  /*347b0*/  HMMA.1688.F32.TF32 R32, R240.reuse, R190, R36 ;  /* 0x000000bef020723c */ /* 0x040fe20000081024 */
[----:B------:R-:W-:Y:S11]  /*347c0*/  LDS R173, [R252+0x46000] ;  /* 0x04600000fcad7984 */ /* 0x000ff60000000800 */
[----:B------:R-:W-:Y:S03]  /*347d0*/  @!UPT UIADD3 URZ, URZ, URZ, URZ ;  /* 0x0000003f3f3ff290 */ /* 0x000fe6000fffe03f */
[----:B------:R-:W-:Y:S04]  /*347e0*/  STL.64 [R1+0x3c0], R24 ;  /* 0x0003c01801007387 */ /* 0x000fe80000100a00 */
[----:B------:R1:W-:Y:S02]  /*347f0*/  STL.64 [R1+0x3c8], R26 ;  /* 0x0003c81a01007387 */ /* 0x0003e40000100a00 */
[C---:B-1----:R-:W-:Y:S02]  /*34800*/  HMMA.1688.F32.TF32 R24, R240.reuse, R198, R44 ;  /* 0x000000c6f018723c */ /* 0x042fe4000008102c */
[----:B------:R-:W-:Y:S04]  /*34810*/  STL.64 [R1+0x3d0], R32 ;  /* 0x0003d02001007387 */ /* 0x000fe80000100a00 */
[----:B------:R1:W-:Y:S04]  /*34820*/  STL.64 [R1+0x3d8], R34 ;  /* 0x0003d82201007387 */ /* 0x0003e80000100a00 */
[----:B------:R-:W-:Y:S04]  /*34830*/  STL.64 [R1+0x3e0], R28 ;  /* 0x0003e01c01007387 */ /* 0x000fe80000100a00 */
[----:B------:R1:W-:Y:S02]  /*34840*/  STL.64 [R1+0x3e8], R30 ;  /* 0x0003e81e01007387 */ /* 0x0003e40000100a00 */
[C---:B-1----:R-:W-:Y:S07]  /*34850*/  HMMA.1688.F32.TF32 R32, R240.reuse, R202, R48 ;  /* 0x000000caf020723c */ /* 0x042fee0000081030 */
[----:B------:R-:W-:Y:S01]  /*34860*/  STL.64 [R1+0x3f0], R24 ;  /* 0x0003f01801007387 */ /* 0x000fe20000100a00 */
[C---:B------:R-:W-:Y:S03]  /*34870*/  HMMA.1688.F32.TF32 R28, R240.reuse, R206, R52 ;  /* 0x000000cef01c723c */ /* 0x040fe60000081034 */
[----:B------:R1:W-:Y:S05]  /*34880*/  STL.64 [R1+0x3f8], R26 ;  /* 0x0003f81a01007387 */ /* 0x0003ea0000100a00 */
[C---:B-1----:R-:W-:Y:S07]  /*34890*/  HMMA.1688.F32.TF32 R24, R240.reuse, R210, R56 ;  /* 0x000000d2f018723c */ /* 0x042fee0000081038 */
[----:B------:R-:W-:Y:S04]  /*348a0*/  STL.64 [R1+0x400], R32 ;  /* 0x0004002001007387 */ /* 0x000fe80000100a00 */
[----:B------:R1:W-:Y:S04]  /*348b0*/  STL.64 [R1+0x408], R34 ;  /* 0x0004082201007387 */ /* 0x0003e80000100a00 */
[----:B------:R-:W-:Y:S04]  /*348c0*/  STL.64 [R1+0x420], R28 ;  /* 0x0004201c01007387 */ /* 0x000fe80000100a00 */
[----:B------:R3:W-:Y:S01]  /*348d0*/  STL.64 [R1+0x428], R30 ;  /* 0x0004281e01007387 */ /* 0x0007e20000100a00 */
[C---:B-1----:R-:W-:Y:S03]  /*348e0*/  HMMA.1688.F32.TF32 R32, R240.reuse, R214, R60 ;  /* 0x000000d6f020723c */ /* 0x042fe6000008103c */
[----:B------:R-:W-:Y:S05]  /*348f0*/  STL.64 [R1+0x440], R24 ;  /* 0x0004401801007387 */ /* 0x000fea0000100a00 */
[C---:B---3--:R-:W-:Y:S01]  /*34900*/  HMMA.1688.F32.TF32 R28, R240.reuse, R218, R64 ;  /* 0x000000daf01c723c */ /* 0x048fe20000081040 */
[----:B------:R1:W-:Y:S07]  /*34910*/  STL.64 [R1+0x448], R26 ;  /* 0x0004481a01007387 */ /* 0x0003ee0000100a00 */
[----:B-1----:R-:W-:Y:S07]  /*34920*/  HMMA.1688.F32.TF32 R24, R240, R222, R248 ;  /* 0x000000def018723c */ /* 0x002fee00000810f8 */
[----:B------:R-:W-:Y:S04]  /*34930*/  STL.64 [R1+0x490], R32 ;  /* 0x0004902001007387 */ /* 0x000fe80000100a00 */
[----:B------:R-:W-:Y:S04]  /*34940*/  STL.64 [R1+0x498], R34 ;  /* 0x0004982201007387 */ /* 0x000fe80000100a00 */
[----:B------:R-:W-:Y:S04]  /*34950*/  STL.64 [R1+0x540], R28 ;  /* 0x0005401c01007387 */ /* 0x000fe80000100a00 */
[----:B------:R-:W-:Y:S04]  /*34960*/  STL.64 [R1+0x548], R30 ;  /* 0x0005481e01007387 */ /* 0x000fe80000100a00 */
[----:B------:R1:W-:Y:S04]  /*34970*/  STL.64 [R1+0x558], R26 ;  /* 0x0005581a01007387 */ /* 0x0003e80000100a00 */
        /* <DEDUP_REMOVED lines=35> */
[----:B------:R-:W5:Y:S01]  /*34bb0*/  LDL.LU R67, [R1+0x25c] ;  /* 0x00025c0001437983 */ /* 0x000f620000300800 */
[----:B------:R-:W-:-:S02]  /*34bc0*/  IMAD.MOV.U32 R184, RZ, RZ, R24 ;  /* 0x000000ffffb87224 */ /* 0x000fc400078e0018 */
[----:B------:R-:W-:Y:S01]  /*34bd0*/  IMAD.MOV.U32 R185, RZ, RZ, R25 ;  /* 0x000000ffffb97224 */ /* 0x000fe200078e0019 */
[----:B--2---:R-:W-:Y:S01]  /*34be0*/  LDS R172, [R228+0x46000] ;  /* 0x04600000e4ac7984 */ /* 0x004fe20000000800 */
[C---:B-1----:R-:W-:Y:S11]  /*34bf0*/  HMMA.1688.F32.TF32 R24, R240.reuse, R226, R36 ;  /* 0x000000e2f018723c */ /* 0x042ff60000081024 */
[----:B------:R-:W-:Y:S11]  /*34c00*/  @!UPT UIADD3 URZ, URZ, URZ, URZ ;  /* 0x0000003f3f3ff290 */ /* 0x000ff6000fffe03f */
[----:B------:R-:W-:Y:S01]  /*34c10*/  @!UPT UIADD3 URZ, URZ, URZ, URZ ;  /* 0x0000003f3f3ff290 */ /* 0x000fe2000fffe03f */
[----:B------:R3:W-:Y:S01]  /*34c20*/  STL.64 [R1+0x568], R26 ;  /* 0x0005681a01007387 */ /* 0x0007e20000100a00 */
[----:B------:R-:W-:Y:S02]  /*34c30*/  IMAD.MOV.U32 R188, RZ, RZ, R24 ;  /* 0x000000ffffbc7224 */ /* 0x000fe400078e0018 */
[----:B------:R-:W-:Y:S02]  /*34c40*/  IMAD.MOV.U32 R189, RZ, RZ, R25 ;  /* 0x000000ffffbd7224 */ /* 0x000fe400078e0019 */
[C---:B---3--:R-:W-:Y:S11]  /*34c50*/  HMMA.1688.F32.TF32 R24, R240.reuse, R230, R40 ;  /* 0x000000e6f018723c */ /* 0x048ff60000081028 */
[----:B------:R-:W-:Y:S11]  /*34c60*/  @!UPT UIADD3 URZ, URZ, URZ, URZ ;  /* 0x0000003f3f3ff290 */ /* 0x000ff6000fffe03f */
[----:B------:R-:W-:Y:S01]  /*34c70*/  @!UPT UIADD3 URZ, URZ, URZ, URZ ;  /* 0x0000003f3f3ff290 */ /* 0x000fe2000fffe03f */
[----:B------:R1:W-:Y:S01]  /*34c80*/  STL.64 [R1+0x598], R26 ;  /* 0x0005981a01007387 */ /* 0x0003e20000100a00 */
[----:B------:R-:W-:Y:S02]  /*34c90*/  IMAD.MOV.U32 R192, RZ, RZ, R24 ;  /* 0x000000ffffc07224 */ /* 0x000fe400078e0018 */
[----:B------:R-:W-:Y:S02]  /*34ca0*/  IMAD.MOV.U32 R193, RZ, RZ, R25 ;  /* 0x000000ffffc17224 */ /* 0x000fe400078e0019 */
[----:B-1----:R-:W-:Y:S01]  /*34cb0*/  HMMA.1688.F32.TF32 R24, R240, R234, R44 ;  /* 0x000000eaf018723c */ /* 0x002fe2000008102c */
[----:B------:R-:W-:Y:S04]  /*34cc0*/  LDS R240, [R228+0x45180] ;  /* 0x04518000e4f07984 */ /* 0x000fe80000000800 */
[----:B------:R-:W-:Y:S04]  /*34cd0*/  LDS R242, [R228+0x45980] ;  /* 0x04598000e4f27984 */ /* 0x000fe80000000800 */
[----:B------:R-:W-:Y:S04]  /*34ce0*/  LDS R241, [R252+0x45180] ;  /* 0x04518000fcf17984 */ /* 0x000fe80000000800 */
[----:B------:R-:W1:Y:S10]  /*34cf0*/  LDS R243, [R252+0x45980] ;  /* 0x04598000fcf37984 */ /* 0x000e740000000800 */
[----:B------:R-:W-:Y:S04]  /*34d00*/  STL.64 [R1+0x580], R24 ;  /* 0x0005801801007387 */ /* 0x000fe80000100a00 */
[----:B------:R4:W-:Y:S02]  /*34d10*/  STL.64 [R1+0x588], R26 ;  /* 0x0005881a01007387 */ /* 0x0009e40000100a00 */
[C---:B----4-:R-:W-:Y:S11]  /*34d20*/  HMMA.1688.F32.TF32 R24, R236.reuse, R174, R48 ;  /* 0x000000aeec18723c */ /* 0x050ff60000081030 */
[----:B------:R-:W-:Y:S11]  /*34d30*/  @!UPT UIADD3 URZ, URZ, URZ, URZ ;  /* 0x0000003f3f3ff290 */ /* 0x000ff6000fffe03f */
[----:B------:R-:W-:Y:S01]  /*34d40*/  @!UPT UIADD3 URZ, URZ, URZ, URZ ;  /* 0x0000003f3f3ff290 */ /* 0x000fe2000fffe03f */
[----:B------:R2:W-:Y:S01]  /*34d50*/  STL.64 [R1+0x5a8], R26 ;  /* 0x0005a81a01007387 */ /* 0x0005e20000100a00 */
[----:B------:R-:W-:Y:S02]  /*34d60*/  IMAD.MOV.U32 R200, RZ, RZ, R24 ;  /* 0x000000ffffc87224 */ /* 0x000fe400078e0018 */
[----:B------:R-:W-:Y:S02]  /*34d70*/  IMAD.MOV.U32 R201, RZ, RZ, R25 ;  /* 0x000000ffffc97224 */ /* 0x000fe400078e0019 */
[C---:B--2---:R-:W-:Y:S11]  /*34d80*/  HMMA.1688.F32.TF32 R24, R236.reuse, R178, R52 ;  /* 0x000000b2ec18723c */ /* 0x044ff60000081034 */
[----:B------:R-:W-:Y:S11]  /*34d90*/  @!UPT UIADD3 URZ, URZ, URZ, URZ ;  /* 0x0000003f3f3ff290 */ /* 0x000ff6000fffe03f */
[----:B------:R-:W-:Y:S01]  /*34da0*/  @!UPT UIADD3 URZ, URZ, URZ, URZ ;  /* 0x0000003f3f3ff290 */ /* 0x000fe2000fffe03f */
[----:B------:R2:W-:Y:S01]  /*34db0*/  STL.64 [R1+0x688], R26 ;  /* 0x0006881a01007387 */ /* 0x0005e20000100a00 */
[----:B------:R-:W-:Y:S02]  /*34dc0*/  IMAD.MOV.U32 R204, RZ, RZ, R24 ;  /* 0x000000ffffcc7224 */ /* 0x000fe400078e0018 */
[----:B------:R-:W-:Y:S02]  /*34dd0*/  IMAD.MOV.U32 R205, RZ, RZ, R25 ;  /* 0x000000ffffcd7224 */ /* 0x000fe400078e0019 */
[C---:B--2---:R-:W-:Y:S08]  /*34de0*/  HMMA.1688.F32.TF32 R24, R236.reuse, R182, R56 ;  /* 0x000000b6ec18723c */ /* 0x044ff00000081038 */
[C---:B-----5:R-:W-:Y:S11]  /*34df0*/  HMMA.1688.F32.TF32 R28, R236.reuse, R190, R64 ;  /* 0x000000beec1c723c */ /* 0x060ff60000081040 */
[----:B------:R-:W-:Y:S04]  /*34e00*/  @!UPT UIADD3 URZ, URZ, URZ, URZ ;  /* 0x0000003f3f3ff290 */ /* 0x000fe8000fffe03f */
[----:B------:R2:W-:Y:S01]  /*34e10*/  STL.64 [R1+0x678], R26 ;  /* 0x0006781a01007387 */ /* 0x0005e20000100a00 */
[----:B------:R-:W-:Y:S02]  /*34e20*/  IMAD.MOV.U32 R208, RZ, RZ, R24 ;  /* 0x000000ffffd07224 */ /* 0x000fe400078e0018 */
[----:B------:R-:W-:Y:S02]  /*34e30*/  IMAD.MOV.U32 R209, RZ, RZ, R25 ;  /* 0x000000ffffd17224 */ /* 0x000fe400078e0019 */
[----:B--2---:R-:W-:Y:S03]  /*34e40*/  HMMA.1688.F32.TF32 R24, R236, R186, R60 ;  /* 0x000000baec18723c */ /* 0x004fe6000008103c */
[----:B------:R-:W-:Y:S04]  /*34e50*/  STL [R1+0x18a8], R209 ;  /* 0x0018a8d101007387 */ /* 0x000fe80000100800 */
[----:B------:R-:W-:Y:S11]  /*34e60*/  STL [R1+0x18a4], R208 ;  /* 0x0018a4d001007387 */ /* 0x000ff60000100800 */
[----:B------:R-:W-:Y:S05]  /*34e70*/  @!UPT UIADD3 URZ, URZ, URZ, URZ ;  /* 0x0000003f3f3ff290 */ /* 0x000fea000fffe03f */
[----:B------:R2:W-:Y:S01]  /*34e80*/  STL.64 [R1+0x668], R26 ;  /* 0x0006681a01007387 */ /* 0x0005e20000100a00 */
[----:B------:R-:W-:Y:S02]  /*34e90*/  IMAD.MOV.U32 R212, RZ, RZ, R24 ;  /* 0x000000ffffd47224 */ /* 0x000fe400078e0018 */
[----:B------:R-:W-:-:S05]  /*34ea0*/  IMAD.MOV.U32 R213, RZ, RZ, R25 ;  /* 0x000000ffffd57224 */ /* 0x000fca00078e0019 */
[----:B------:R3:W-:Y:S01]  /*34eb0*/  STL [R1+0x18a0], R213 ;  /* 0x0018a0d501007387 */ /* 0x0007e20000100800 */
[----:B--2---:R-:W-:Y:S03]  /*34ec0*/  HMMA.1688.F32.TF32 R24, R236, R194, R248 ;  /* 0x000000c2ec18723c */ /* 0x004fe600000810f8 */
[----:B------:R2:W-:Y:S04]  /*34ed0*/  STL [R1+0x189c], R212 ;  /* 0x00189cd401007387 */ /* 0x0005e80000100800 */
        /* <DEDUP_REMOVED lines=18> */
[----:B---3--:R-:W-:-:S03]  /*35000*/  IMAD.MOV.U32 R213, RZ, RZ, R26 ;  /* 0x000000ffffd57224 */ /* 0x008fc600078e001a */
[----:B------:R-:W3:Y:S01]  /*35010*/  LDL.LU R250, [R1+0xf8] ;  /* 0x0000f80001fa7983 */ /* 0x000ee20000300800 */
[----:B--2---:R-:W-:-:S03]  /*35020*/  IMAD.MOV.U32 R212, RZ, RZ, R27 ;  /* 0x000000ffffd47224 */ /* 0x004fc600078e001b */
[----:B------:R-:W3:Y:S04]  /*35030*/  LDL.LU R251, [R1+0xfc] ;  /* 0x0000fc0001fb7983 */ /* 0x000ee80000300800 */
[----:B------:R-:W2:Y:S04]  /*35040*/  LDL.LU R24, [R1+0x120] ;  /* 0x0001200001187983 */ /* 0x000ea80000300800 */
[----:B------:R-:W2:Y:S04]  /*35050*/  LDL.LU R25, [R1+0x124] ;  /* 0x0001240001197983 */ /* 0x000ea80000300800 */
[----:B------:R-:W2:Y:S04]  /*35060*/  LDL.LU R26, [R1+0x128] ;  /* 0x00012800011a7983 */ /* 0x000ea80000300800 */
[----:B------:R-:W2:Y:S04]  /*35070*/  LDL.LU R27, [R1+0x12c] ;  /* 0x00012c00011b7983 */ /* 0x000ea80000300800 */
[----:B----4-:R-:W2:Y:S04]  /*35080*/  LDL.LU R28, [R1+0x100] ;  /* 0x00010000011c7983 */ /* 0x010ea80000300800 */
        /* <DEDUP_REMOVED lines=12> */
[----:B------:R-:W-:Y:S01]  /*35150*/  IMAD.MOV.U32 R50, RZ, RZ, R2 ;  /* 0x000000ffff327224 */ /* 0x000fe200078e0002 */
[----:B------:R-:W2:Y:S01]  /*35160*/  LDL.LU R48, [R1+0x20] ;  /* 0x0000200001307983 */ /* 0x000ea20000300800 */
[----:B------:R-:W-:-:S03]  /*35170*/  IMAD.MOV.U32 R51, RZ, RZ, R0 ;  /* 0x000000ffff337224 */ /* 0x000fc600078e0000 */
[----:B------:R-:W2:Y:S04]  /*35180*/  LDL.LU R3, [R1+0x19a0] ;  /* 0x0019a00001037983 */ /* 0x000ea80000300800 */
[----:B------:R-:W2:Y:S04]  /*35190*/  LDL.LU R2, [R1+0x199c] ;  /* 0x00199c0001027983 */ /* 0x000ea80000300800 */
[----:B------:R-:W2:Y:S04]  /*351a0*/  LDL.LU R0, [R1+0x1998] ;  /* 0x0019980001007983 */ /* 0x000ea80000300800 */
[----:B------:R-:W2:Y:S01]  /*351b0*/  LDL.LU R60, [R1+0x6b0] ;  /* 0x0006b000013c7983 */ /* 0x000ea20000300800 */
[C---:B-----5:R-:W-:Y:S11]  /*351c0*/  HMMA.1688.F32.TF32 R52, R236.reuse, R198, R64 ;  /* 0x000000c6ec34723c */ /* 0x060ff60000081040 */
[----:B------:R-:W-:Y:S11]  /*351d0*/  @!UPT UIADD3 URZ, URZ, URZ, URZ ;  /* 0x0000003f3f3ff290 */ /* 0x000ff6000fffe03f */
[----:B------:R-:W-:Y:S01]  /*351e0*/  @!UPT UIADD3 URZ, URZ, URZ, URZ ;  /* 0x0000003f3f3ff290 */ /* 0x000fe2000fffe03f */
[----:B------:R5:W-:Y:S04]  /*351f0*/  STL.64 [R1+0x630], R52 ;  /* 0x0006303401007387 */ /* 0x000be80000100a00 */
[----:B------:R1:W-:Y:S04]  /*35200*/  STL.64 [R1+0x638], R54 ;  /* 0x0006383601007387 */ /* 0x0003e80000100a00 */
[----:B------:R-:W4:Y:S04]  /*35210*/  LDL.LU R61, [R1+0x6b4] ;  /* 0x0006b400013d7983 */ /* 0x000f280000300800 */
[----:B------:R-:W4:Y:S04]  /*35220*/  LDL.LU R62, [R1+0x6b8] ;  /* 0x0006b800013e7983 */ /* 0x000f280000300800 */
[----:B------:R-:W4:Y:S04]  /*35230*/  LDL.LU R63, [R1+0x6bc] ;  /* 0x0006bc00013f7983 */ /* 0x000f280000300800 */
[----:B-----5:R-:W5:Y:S04]  /*35240*/  LDL.LU R52, [R1+0x780] ;  /* 0x0007800001347983 */ /* 0x020f680000300800 */
[----:B------:R-:W5:Y:S01]  /*35250*/  LDL.LU R53, [R1+0x784] ;  /* 0x0007840001357983 */ /* 0x000f620000300800 */
[C---:B---3--:R-:W-:Y:S03]  /*35260*/  HMMA.1688.F32.TF32 R248, R236.reuse, R210, R248 ;  /* 0x000000d2ecf8723c */ /* 0x048fe600000810f8 */
[----:B-1----:R-:W5:Y:S04]  /*35270*/  LDL.LU R54, [R1+0x788] ;  /* 0x0007880001367983 */ /* 0x002f680000300800 */
[----:B------:R-:W5:Y:S04]  /*35280*/  LDL.LU R55, [R1+0x78c] ;  /* 0x00078c0001377983 */ /* 0x000f680000300800 */
[----:B------:R-:W3:Y:S04]  /*35290*/  LDL.LU R56, [R1+0x690] ;  /* 0x0006900001387983 */ /* 0x000ee80000300800 */
[----:B------:R-:W3:Y:S01]  /*352a0*/  LDL.LU R57, [R1+0x694] ;  /* 0x0006940001397983 */ /* 0x000ee20000300800 */
[C---:B--2---:R-:W-:Y:S03]  /*352b0*/  HMMA.1688.F32.TF32 R24, R236.reuse, R202, R24 ;  /* 0x000000caec18723c */ /* 0x044fe60000081018 */
[----:B------:R-:W3:Y:S04]  /*352c0*/  LDL.LU R58, [R1+0x698] ;  /* 0x00069800013a7983 */ /* 0x000ee80000300800 */
[----:B------:R-:W3:Y:S04]  /*352d0*/  LDL.LU R59, [R1+0x69c] ;  /* 0x00069c00013b7983 */ /* 0x000ee80000300800 */
[----:B------:R-:W2:Y:S04]  /*352e0*/  LDL.LU R64, [R1+0x6d0] ;  /* 0x0006d00001407983 */ /* 0x000ea80000300800 */
[----:B------:R-:W2:Y:S01]  /*352f0*/  LDL.LU R65, [R1+0x6d4] ;  /* 0x0006d40001417983 */ /* 0x000ea20000300800 */
[C---:B------:R-:W-:Y:S03]  /*35300*/  HMMA.1688.F32.TF32 R28, R236.reuse, R206, R28 ;  /* 0x000000ceec1c723c */ /* 0x040fe6000008101c */
[----:B------:R-:W2:Y:S04]  /*35310*/  LDL.LU R66, [R1+0x6d8] ;  /* 0x0006d80001427983 */ /* 0x000ea80000300800 */
[----:B------:R-:W2:Y:S04]  /*35320*/  LDL.LU R67, [R1+0x6dc] ;  /* 0x0006dc0001437983 */ /* 0x000ea80000300800 */
        /* <DEDUP_REMOVED lines=11> */
[----:B------:R-:W2:Y:S01]  /*353e0*/  LDL.LU.64 R248, [R1+0x1968] ;  /* 0x0019680001f87983 */ /* 0x000ea20000300a00 */
[C---:B------:R-:W-:Y:S08]  /*353f0*/  HMMA.1688.F32.TF32 R32, R236.reuse, R214, R32 ;  /* 0x000000d6ec20723c */ /* 0x040ff00000081020 */
[C---:B------:R-:W-:Y:S11]  /*35400*/  HMMA.1688.F32.TF32 R36, R236.reuse, R218, R36 ;  /* 0x000000daec24723c */ /* 0x040ff60000081024 */
[----:B------:R-:W-:Y:S04]  /*35410*/  @!UPT UIADD3 URZ, URZ, URZ, URZ ;  /* 0x0000003f3f3ff290 */ /* 0x000fe8000fffe03f */
[----:B------:R-:W-:Y:S04]  /*35420*/  STL.64 [R1+0x5f0], R32 ;  /* 0x0005f02001007387 */ /* 0x000fe80000100a00 */
[----:B------:R1:W-:Y:S02]  /*35430*/  STL.64 [R1+0x5f8], R34 ;  /* 0x0005f82201007387 */ /* 0x0003e40000100a00 */
[C---:B-1----:R-:W-:Y:S02]  /*35440*/  HMMA.1688.F32.TF32 R32, R236.reuse, R222, R40 ;  /* 0x000000deec20723c */ /* 0x042fe40000081028 */
[----:B------:R-:W-:Y:S04]  /*35450*/  STL.64 [R1+0x5e0], R36 ;  /* 0x0005e02401007387 */ /* 0x000fe80000100a00 */
[----:B------:R-:W-:Y:S11]  /*35460*/  STL.64 [R1+0x5e8], R38 ;  /* 0x0005e82601007387 */ /* 0x000ff60000100a00 */
        /* <DEDUP_REMOVED lines=11> */
[----:B-1----:R-:W-:Y:S11]  /*35520*/  HMMA.1688.F32.TF32 R32, R236, R230, R48 ;  /* 0x000000e6ec20723c */ /* 0x002ff60000081030 */
[----:B------:R-:W-:Y:S11]  /*35530*/  @!UPT UIADD3 URZ, URZ, URZ, URZ ;  /* 0x0000003f3f3ff290 */ /* 0x000ff6000fffe03f */
[----:B------:R-:W-:Y:S02]  /*35540*/  @!UPT UIADD3 URZ, URZ, URZ, URZ ;  /* 0x0000003f3f3ff290 */ /* 0x000fe4000fffe03f */
[----:B------:R-:W-:Y:S02]  /*35550*/  IMAD.MOV.U32 R224, RZ, RZ, R32 ;  /* 0x000000ffffe07224 */ /* 0x000fe400078e0020 */
[----:B------:R-:W-:Y:S02]  /*35560*/  IMAD.MOV.U32 R225, RZ, RZ, R33 ;  /* 0x000000ffffe17224 */ /* 0x000fe400078e0021 */
[----:B------:R-:W-:Y:S02]  /*35570*/  IMAD.MOV.U32 R217, RZ, RZ, R34 ;  /* 0x000000ffffd97224 */ /* 0x000fe400078e0022 */
[----:B------:R-:W-:Y:S02]  /*35580*/  IMAD.MOV.U32 R216, RZ, RZ, R35 ;  /* 0x000000ffffd87224 */ /* 0x000fe400078e0023 */
[C---:B-----5:R-:W-:Y:S08]  /*35590*/  HMMA.1688.F32.TF32 R32, R240.reuse, R174, R52 ;  /* 0x000000aef020723c */ /* 0x060ff00000081034 */
[C---:B----4-:R-:W-:Y:S08]  /*355a0*/  HMMA.1688.F32.TF32 R36, R240.reuse, R182, R60 ;  /* 0x000000b6f024723c */ /* 0x050ff0000008103c */
[----:B---3--:R-:W-:Y:S08]  /*355b0*/  HMMA.1688.F32.TF32 R40, R240, R178, R56 ;  /* 0x000000b2f028723c */ /* 0x008ff00000081038 */
[----:B------:R-:W-:-:S02]  /*355c0*/  IMAD.MOV.U32 R232, RZ, RZ, R32 ;  /* 0x000000ffffe87224 */ /* 0x000fc400078e0020 */
[----:B------:R-:W-:Y:S01]  /*355d0*/  IMAD.MOV.U32 R233, RZ, RZ, R33 ;  /* 0x000000ffffe97224 */ /* 0x000fe200078e0021 */
[----:B--2---:R-:W-:Y:S11]  /*355e0*/  HMMA.1688.F32.TF32 R236, R236, R234, R248 ;  /* 0x000000eaecec723c */ /* 0x004ff600000810f8 */
[----:B------:R-:W-:Y:S11]  /*355f0*/  @!UPT UIADD3 URZ, URZ, URZ, URZ ;  /* 0x0000003f3f3ff290 */ /* 0x000ff6000fffe03f */
[----:B------:R-:W-:Y:S01]  /*35600*/  @!UPT UIADD3 URZ, URZ, URZ, URZ ;  /* 0x0000003f3f3ff290 */ /* 0x000fe2000fffe03f */
[----:B------:R-:W-:Y:S04]  /*35610*/  STL [R1+0x186c], R236 ;  /* 0x00186cec01007387 */ /* 0x000fe80000100800 */
[----:B------:R-:W-:Y:S04]  /*35620*/  STL [R1+0x1868], R237 ;  /* 0x001868ed01007387 */ /* 0x000fe80000100800 */
[----:B------:R-:W-:Y:S04]  /*35630*/  STL [R1+0x1864], R238 ;  /* 0x001864ee01007387 */ /* 0x000fe80000100800 */
[----:B------:R-:W-:Y:S04]  /*35640*/  STL [R1+0x1860], R239 ;  /* 0x001860ef01007387 */ /* 0x000fe80000100800 */
[----:B------:R1:W-:Y:S02]  /*35650*/  STL.64 [R1+0x248], R34 ;  /* 0x0002482201007387 */ /* 0x0003e40000100a00 */
[----:B-1----:R-:W-:Y:S02]  /*35660*/  HMMA.1688.F32.TF32 R32, R240, R186, R64 ;  /* 0x000000baf020723c */ /* 0x002fe40000081040 */
[----:B------:R-:W-:Y:S04]  /*35670*/  STL [R1+0x188c], R233 ;  /* 0x00188ce901007387 */ /* 0x000fe80000100800 */
[----:B------:R-:W-:Y:S04]  /*35680*/  STL [R1+0x1888], R232 ;  /* 0x001888e801007387 */ /* 0x000fe80000100800 */
[----:B------:R-:W-:Y:S04]  /*35690*/  STL.64 [R1+0x690], R40 ;  /* 0x0006902801007387 */ /* 0x000fe80000100a00 */
[----:B------:R-:W-:Y:S09]  /*356a0*/  STL.64 [R1+0x698], R42 ;  /* 0x0006982a01007387 */ /* 0x000ff20000100a00 */
[----:B------:R1:W-:Y:S04]  /*356b0*/  STL.64 [R1+0x6d0], R32 ;  /* 0x0006d02001007387 */ /* 0x0003e80000100a00 */
[----:B------:R-:W-:Y:S04]  /*356c0*/  STL.64 [R1+0x6b0], R36 ;  /* 0x0006b02401007387 */ /* 0x000fe80000100a00 */
[----:B------:R-:W-:Y:S04]  /*356d0*/  STL.64 [R1+0x6b8], R38 ;  /* 0x0006b82601007387 */ /* 0x000fe80000100a00 */
[----:B------:R2:W-:Y:S04]  /*356e0*/  STL [R1+0x6d8], R34 ;  /* 0x0006d82201007387 */ /* 0x0005e80000100800 */
[----:B------:R-:W3:Y:S04]  /*356f0*/  LDL.LU R64, [R1+0x6c0] ;  /* 0x0006c00001407983 */ /* 0x000ee80000300800 */
[----:B------:R-:W3:Y:S04]  /*35700*/  LDL.LU R65, [R1+0x6c4] ;  /* 0x0006c40001417983 */ /* 0x000ee80000300800 */
[----:B------:R-:W3:Y:S04]  /*35710*/  LDL.LU R66, [R1+0x6c8] ;  /* 0x0006c80001427983 */ /* 0x000ee80000300800 */
[----:B------:R-:W3:Y:S04]  /*35720*/  LDL.LU R67, [R1+0x6cc] ;  /* 0x0006cc0001437983 */ /* 0x000ee80000300800 */
[----:B------:R-:W4:Y:S04]  /*35730*/  LDL.LU R60, [R1+0x6e0] ;  /* 0x0006e000013c7983 */ /* 0x000f280000300800 */
[----:B------:R-:W4:Y:S04]  /*35740*/  LDL.LU R61, [R1+0x6e4] ;  /* 0x0006e400013d7983 */ /* 0x000f280000300800 */
[----:B------:R-:W4:Y:S01]  /*35750*/  LDL.LU R62, [R1+0x6e8] ;  /* 0x0006e800013e7983 */ /* 0x000f220000300800 */
[----:B------:R-:W-:-:S03]  /*35760*/  IMAD.MOV.U32 R236, RZ, RZ, R35 ;  /* 0x000000ffffec7224 */ /* 0x000fc600078e0023 */
[----:B------:R-:W4:Y:S04]  /*35770*/  LDL.LU R63, [R1+0x6ec] ;  /* 0x0006ec00013f7983 */ /* 0x000f280000300800 */
[----:B-1----:R-:W5:Y:S04]  /*35780*/  LDL.LU R32, [R1+0x710] ;  /* 0x0007100001207983 */ /* 0x002f680000300800 */
[----:B------:R-:W5:Y:S04]  /*35790*/  LDL.LU R33, [R1+0x714] ;  /* 0x0007140001217983 */ /* 0x000f680000300800 */
[----:B--2---:R-:W5:Y:S04]  /*357a0*/  LDL.LU R34, [R1+0x718] ;  /* 0x0007180001227983 */ /* 0x004f680000300800 */
        /* <DEDUP_REMOVED lines=32> */
[----:B------:R1:W-:Y:S04]  /*359b0*/  STL [R1+0x1870], R236 ;  /* 0x001870ec01007387 */ /* 0x0003e80000100800 */
[----:B-1----:R-:W2:Y:S04]  /*359c0*/  LDL.LU R236, [R1+0x6f0] ;  /* 0x0006f00001ec7983 */ /* 0x002ea80000300800 */
[----:B------:R-:W2:Y:S04]  /*359d0*/  LDL.LU R237, [R1+0x6f4] ;  /* 0x0006f40001ed7983 */ /* 0x000ea80000300800 */
[----:B------:R-:W2:Y:S04]  /*359e0*/  LDL.LU R238, [R1+0x6f8] ;  /* 0x0006f80001ee7983 */ /* 0x000ea80000300800 */
[----:B------:R-:W2:Y:S01]  /*359f0*/  LDL.LU R239, [R1+0x6fc] ;  /* 0x0006fc0001ef7983 */ /* 0x000ea20000300800 */
[C---:B-----5:R-:W-:Y:S08]  /*35a00*/  HMMA.1688.F32.TF32 R32, R240.reuse, R194, R32 ;  /* 0x000000c2f020723c */ /* 0x060ff00000081020 */
[----:B--2---:R-:W-:Y:S11]  /*35a10*/  HMMA.1688.F32.TF32 R236, R240, R190, R236 ;  /* 0x000000bef0ec723c */ /* 0x004ff600000810ec */
[----:B------:R-:W-:Y:S11]  /*35a20*/  @!UPT UIADD3 URZ, URZ, URZ, URZ ;  /* 0x0000003f3f3ff290 */ /* 0x000ff6000fffe03f */
[----:B------:R-:W-:Y:S01]  /*35a30*/  @!UPT UIADD3 URZ, URZ, URZ, URZ ;  /* 0x0000003f3f3ff290 */ /* 0x000fe2000fffe03f */
[----:B------:R1:W-:Y:S04]  /*35a40*/  STL.64 [R1+0x6f0], R236 ;  /* 0x0006f0ec01007387 */ /* 0x0003e80000100a00 */
[----:B------:R2:W-:Y:S04]  /*35a50*/  STL.64 [R1+0x6f8], R238 ;  /* 0x0006f8ee01007387 */ /* 0x0005e80000100a00 */
[----:B------:R5:W-:Y:S01]  /*35a60*/  STL [R1+0x71c], R35 ;  /* 0x00071c2301007387 */ /* 0x000be20000100800 */
[----:B-1----:R-:W-:Y:S02]  /*35a70*/  IMAD.MOV.U32 R237, RZ, RZ, R32 ;  /* 0x000000ffffed7224 */ /* 0x002fe400078e0020 */
[----:B--2---:R-:W-:-:S02]  /*35a80*/  IMAD.MOV.U32 R239, RZ, RZ, R34 ;  /* 0x000000ffffef7224 */ /* 0x004fc400078e0022 */
[----:B------:R-:W-:Y:S01]  /*35a90*/  IMAD.MOV.U32 R238, RZ, RZ, R33 ;  /* 0x000000ffffee7224 */ /* 0x000fe200078e0021 */
[----:B-----5:R-:W2:Y:S04]  /*35aa0*/  LDL.LU.64 R34, [R1+0x1950] ;  /* 0x0019500001227983 */ /* 0x020ea80000300a00 */
[----:B------:R-:W2:Y:S04]  /*35ab0*/  LDL.LU.64 R32, [R1+0x1948] ;  /* 0x0019480001207983 */ /* 0x000ea80000300a00 */
[----:B------:R1:W-:Y:S04]  /*35ac0*/  STL [R1+0x187c], R239 ;  /* 0x00187cef01007387 */ /* 0x0003e80000100800 */
[----:B------:R5:W-:Y:S04]  /*35ad0*/  STL [R1+0x1878], R238 ;  /* 0x001878ee01007387 */ /* 0x000be80000100800 */
[----:B------:R3:W-:Y:S04]  /*35ae0*/  STL [R1+0x1874], R237 ;  /* 0x001874ed01007387 */ /* 0x0007e80000100800 */
[----:B------:R-:W2:Y:S01]  /*35af0*/  LDL.LU R236, [R1+0x730] ;  /* 0x0007300001ec7983 */ /* 0x000ea20000300800 */
[----:B-1----:R-:W-:-:S02]  /*35b00*/  IMAD.MOV.U32 R239, RZ, RZ, R0 ;  /* 0x000000ffffef7224 */ /* 0x002fc400078e0000 */
[----:B-----5:R-:W-:Y:S02]  /*35b10*/  IMAD.MOV.U32 R238, RZ, RZ, R2 ;  /* 0x000000ffffee7224 */ /* 0x020fe400078e0002 */
[----:B---3--:R-:W-:Y:S01]  /*35b20*/  IMAD.MOV.U32 R237, RZ, RZ, R3 ;  /* 0x000000ffffed7224 */ /* 0x008fe200078e0003 */
[C---:B------:R-:W-:Y:S01]  /*35b30*/  HMMA.1688.F32.TF32 R36, R240.reuse, R202, R36 ;  /* 0x000000caf024723c */ /* 0x040fe20000081024 */
[----:B------:R-:W3:Y:S07]  /*35b40*/  LDL.LU R3, [R1+0x1940] ;  /* 0x0019400001037983 */ /* 0x000eee0000300800 */
[C---:B------:R-:W-:Y:S08]  /*35b50*/  HMMA.1688.F32.TF32 R40, R240.reuse, R206, R40 ;  /* 0x000000cef028723c */ /* 0x040ff00000081028 */
[C---:B------:R-:W-:Y:S08]  /*35b60*/  HMMA.1688.F32.TF32 R44, R240.reuse, R210, R44 ;  /* 0x000000d2f02c723c */ /* 0x040ff0000008102c */
[C---:B------:R-:W-:Y:S08]  /*35b70*/  HMMA.1688.F32.TF32 R48, R240.reuse, R214, R48 ;  /* 0x000000d6f030723c */ /* 0x040ff00000081030 */
[C---:B------:R-:W-:Y:S08]  /*35b80*/  HMMA.1688.F32.TF32 R52, R240.reuse, R218, R52 ;  /* 0x000000daf034723c */ /* 0x040ff00000081034 */
[C---:B------:R-:W-:Y:S08]  /*35b90*/  HMMA.1688.F32.TF32 R56, R240.reuse, R222, R56 ;  /* 0x000000def038723c */ /* 0x040ff00000081038 */
[C---:B----4-:R-:W-:Y:S08]  /*35ba0*/  HMMA.1688.F32.TF32 R60, R240.reuse, R226, R60 ;  /* 0x000000e2f03c723c */ /* 0x050ff0000008103c */
[----:B------:R-:W-:Y:S01]  /*35bb0*/  HMMA.1688.F32.TF32 R64, R240, R230, R64 ;  /* 0x000000e6f040723c */ /* 0x000fe20000081040 */
[----:B------:R-:W-:-:S02]  /*35bc0*/  IMAD.MOV.U32 R232, RZ, RZ, R50 ;  /* 0x000000ffffe87224 */ /* 0x000fc400078e0032 */
[----:B------:R-:W-:-:S05]  /*35bd0*/  IMAD.MOV.U32 R233, RZ, RZ, R49 ;  /* 0x000000ffffe97224 */ /* 0x000fca00078e0031 */
[----:B--2---:R-:W-:Y:S11]  /*35be0*/  HMMA.1688.F32.TF32 R236, R240, R198, R236 ;  /* 0x000000c6f0ec723c */ /* 0x004ff600000810ec */
[----:B------:R-:W-:Y:S11]  /*35bf0*/  @!UPT UIADD3 URZ, URZ, URZ, URZ ;  /* 0x0000003f3f3ff290 */ /* 0x000ff6000fffe03f */
[----:B------:R-:W-:Y:S01]  /*35c00*/  @!UPT UIADD3 URZ, URZ, URZ, URZ ;  /* 0x0000003f3f3ff290 */ /* 0x000fe2000fffe03f */
[----:B------:R1:W-:Y:S04]  /*35c10*/  STL.64 [R1+0x730], R236 ;  /* 0x000730ec01007387 */ /* 0x0003e80000100a00 */
[----:B------:R2:W-:Y:S01]  /*35c20*/  STL [R1+0x738], R238 ;  /* 0x000738ee01007387 */ /* 0x0005e20000100800 */
[----:B-1----:R-:W-:Y:S02]  /*35c30*/  IMAD.MOV.U32 R236, RZ, RZ, R239 ;  /* 0x000000ffffec7224 */ /* 0x002fe400078e00ef */
[----:B--2---:R-:W-:Y:S02]  /*35c40*/  IMAD.MOV.U32 R238, RZ, RZ, R38 ;  /* 0x000000ffffee7224 */ /* 0x004fe400078e0026 */
[----:B------:R-:W-:Y:S01]  /*35c50*/  IMAD.MOV.U32 R239, RZ, RZ, R37 ;  /* 0x000000ffffef7224 */ /* 0x000fe200078e0025 */
[----:B------:R1:W-:Y:S01]  /*35c60*/  STL [R1+0x1880], R236 ;  /* 0x001880ec01007387 */ /* 0x0003e20000100800 */
[----:B------:R-:W-:-:S03]  /*35c70*/  IMAD.MOV.U32 R237, RZ, RZ, R39 ;  /* 0x000000ffffed7224 */ /* 0x000fc600078e0027 */
[----:B------:R2:W-:Y:S04]  /*35c80*/  STL [R1+0x750], R36 ;  /* 0x0007502401007387 */ /* 0x0005e80000100800 */
[----:B------:R-:W4:Y:S01]  /*35c90*/  LDL.LU.64 R38, [R1+0x1938] ;  /* 0x0019380001267983 */ /* 0x000f220000300a00 */
[----:B-1----:R-:W-:-:S03]  /*35ca0*/  IMAD.MOV.U32 R236, RZ, RZ, R43 ;  /* 0x000000ffffec7224 */ /* 0x002fc600078e002b */
[----:B--2---:R-:W4:Y:S04]  /*35cb0*/  LDL.LU.64 R36, [R1+0x1930] ;  /* 0x0019300001247983 */ /* 0x004f280000300a00 */
[----:B------:R1:W-:Y:S04]  /*35cc0*/  STL [R1+0x1890], R238 ;  /* 0x001890ee01007387 */ /* 0x0003e80000100800 */
[----:B------:R2:W-:Y:S04]  /*35cd0*/  STL [R1+0x1884], R239 ;  /* 0x001884ef01007387 */ /* 0x0005e80000100800 */
[----:B------:R-:W-:Y:S04]  /*35ce0*/  STL.64 [R1+0x770], R40 ;  /* 0x0007702801007387 */ /* 0x000fe80000100a00 */
[----:B------:R5:W-:Y:S01]  /*35cf0*/  STL [R1+0x778], R42 ;  /* 0x0007782a01007387 */ /* 0x000be20000100800 */
[----:B-1----:R-:W-:-:S02]  /*35d00*/  IMAD.MOV.U32 R238, RZ, RZ, R48 ;  /* 0x000000ffffee7224 */ /* 0x002fc400078e0030 */
[----:B--2---:R-:W-:Y:S01]  /*35d10*/  IMAD.MOV.U32 R239, RZ, RZ, R51 ;  /* 0x000000ffffef7224 */ /* 0x004fe200078e0033 */
[----:B-----5:R-:W2:Y:S04]  /*35d20*/  LDL.LU.64 R42, [R1+0x1928] ;  /* 0x00192800012a7983 */ /* 0x020ea80000300a00 */
[----:B------:R-:W2:Y:S04]  /*35d30*/  LDL.LU.64 R40, [R1+0x1920] ;  /* 0x0019200001287983 */ /* 0x000ea80000300a00 */
[----:B------:R-:W-:Y:S04]  /*35d40*/  STL.64 [R1+0x7a0], R44 ;  /* 0x0007a02c01007387 */ /* 0x000fe80000100a00 */
[----:B------:R1:W-:Y:S04]  /*35d50*/  STL.64 [R1+0x7a8], R46 ;  /* 0x0007a82e01007387 */ /* 0x0003e80000100a00 */
[----:B-1----:R-:W5:Y:S04]  /*35d60*/  LDL.LU.64 R46, [R1+0x1918] ;  /* 0x00191800012e7983 */ /* 0x002f680000300a00 */
[----:B------:R-:W5:Y:S04]  /*35d70*/  LDL.LU.64 R44, [R1+0x1910] ;  /* 0x00191000012c7983 */ /* 0x000f680000300a00 */
        /* <DEDUP_REMOVED lines=18> */
[----:B------:R-:W-:Y:S08]  /*35ea0*/  HMMA.1688.F32.TF32 R240, R240, R234, R248 ;  /* 0x000000eaf0f0723c */ /* 0x000ff000000810f8 */
[C---:B------:R-:W-:Y:S08]  /*35eb0*/  HMMA.1688.F32.TF32 R32, R244.reuse, R206, R32 ;  /* 0x000000cef420723c */ /* 0x040ff00000081020 */
[C---:B------:R-:W-:Y:S07]  /*35ec0*/  HMMA.1688.F32.TF32 R28, R244.reuse, R210, R28 ;  /* 0x000000d2f41c723c */ /* 0x040fee000008101c */
[----:B------:R-:W-:Y:S01]  /*35ed0*/  STL.64 [R1+0x830], R240 ;  /* 0x000830f001007387 */ /* 0x000fe20000100a00 */
[C---:B------:R-:W-:Y:S03]  /*35ee0*/  HMMA.1688.F32.TF32 R24, R244.reuse, R214, R24 ;  /* 0x000000d6f418723c */ /* 0x040fe60000081018 */
[----:B------:R-:W-:Y:S05]  /*35ef0*/  STL.64 [R1+0x838], R242 ;  /* 0x000838f201007387 */ /* 0x000fea0000100a00 */
[C---:B------:R-:W-:Y:S08]  /*35f00*/  HMMA.1688.F32.TF32 R20, R244.reuse, R218, R20 ;  /* 0x000000daf414723c */ /* 0x040ff00000081014 */
[C---:B------:R-:W-:Y:S08]  /*35f10*/  HMMA.1688.F32.TF32 R16, R244.reuse, R222, R16 ;  /* 0x000000def410723c */ /* 0x040ff00000081010 */
[C---:B------:R-:W-:Y:S08]  /*35f20*/  HMMA.1688.F32.TF32 R12, R244.reuse, R226, R12 ;  /* 0x000000e2f40c723c */ /* 0x040ff0000008100c */
[C---:B------:R-:W-:Y:S08]  /*35f30*/  HMMA.1688.F32.TF32 R8, R244.reuse, R230, R8 ;  /* 0x000000e6f408723c */ /* 0x040ff00000081008 */
[C---:B----4-:R-:W-:Y:S08]  /*35f40*/  HMMA.1688.F32.TF32 R36, R244.reuse, R202, R36 ;  /* 0x000000caf424723c */ /* 0x050ff00000081024 */
[C---:B--2---:R-:W-:Y:S01]  /*35f50*/  HMMA.1688.F32.TF32 R40, R244.reuse, R198, R40 ;  /* 0x000000c6f428723c */ /* 0x044fe20000081028 */
[----:B------:R-:W-:Y:S04]  /*35f60*/  LDS R198, [R228+0x46900] ;  /* 0x04690000e4c67984 */ /* 0x000fe80000000800 */
[----:B------:R-:W-:Y:S03]  /*35f70*/  LDS R199, [R252+0x46900] ;  /* 0x04690000fcc77984 */ /* 0x000fe60000000800 */
[C---:B-----5:R-:W-:Y:S08]  /*35f80*/  HMMA.1688.F32.TF32 R44, R244.reuse, R194, R44 ;  /* 0x000000c2f42c723c */ /* 0x060ff0000008102c */
[C---:B---3--:R-:W-:Y:S08]  /*35f90*/  HMMA.1688.F32.TF32 R48, R244.reuse, R190, R48 ;  /* 0x000000bef430723c */ /* 0x048ff00000081030 */
[C---:B------:R-:W-:Y:S08]  /*35fa0*/  HMMA.1688.F32.TF32 R52, R244.reuse, R186, R52 ;  /* 0x000000baf434723c */ /* 0x040ff00000081034 */
[C---:B------:R-:W-:Y:S08]  /*35fb0*/  HMMA.1688.F32.TF32 R56, R244.reuse, R182, R56 ;  /* 0x000000b6f438723c */ /* 0x040ff00000081038 */
[C---:B------:R-:W-:Y:S08]  /*35fc0*/  HMMA.1688.F32.TF32 R60, R244.reuse, R178, R60 ;  /* 0x000000b2f43c723c */ /* 0x040ff0000008103c */
[C---:B------:R-:W-:Y:S01]  /*35fd0*/  HMMA.1688.F32.TF32 R64, R244.reuse, R174, R64 ;  /* 0x000000aef440723c */ /* 0x040fe20000081040 */
[----:B------:R-:W-:Y:S01]  /*35fe0*/  IMAD.MOV.U32 R2, RZ, RZ, R55 ;  /* 0x000000ffff027224 */ /* 0x000fe200078e0037 */
[----:B------:R-:W-:Y:S04]  /*35ff0*/  LDS R174, [R228+0x46800] ;  /* 0x04680000e4ae7984 */ /* 0x000fe80000000800 */
[----:B------:R-:W-:Y:S11]  /*36000*/  LDS R175, [R252+0x46800] ;  /* 0x04680000fcaf7984 */ /* 0x000ff60000000800 */
[----:B------:R-:W-:Y:S06]  /*36010*/  @!UPT UIADD3 URZ, URZ, URZ, URZ ;  /* 0x0000003f3f3ff290 */ /* 0x000fec000fffe03f */
[----:B------:R-:W-:Y:S04]  /*36020*/  STL.64 [R1+0x810], R64 ;  /* 0x0008104001007387 */ /* 0x000fe80000100a00 */
[----:B------:R-:W-:Y:S04]  /*36030*/  STL.64 [R1+0x818], R66 ;  /* 0x0008184201007387 */ /* 0x000fe80000100a00 */
[----:B------:R-:W-:Y:S04]  /*36040*/  STL.64 [R1+0x7f0], R60 ;  /* 0x0007f03c01007387 */ /* 0x000fe80000100a00 */
[----:B------:R-:W-:Y:S04]  /*36050*/  STL.64 [R1+0x7f8], R62 ;  /* 0x0007f83e01007387 */ /* 0x000fe80000100a00 */
[----:B------:R-:W-:Y:S04]  /*36060*/  STL.64 [R1+0x7b0], R52 ;  /* 0x0007b03401007387 */ /* 0x000fe80000100a00 */
[----:B------:R-:W-:Y:S04]  /*36070*/  STL.64 [R1+0x7d0], R56 ;  /* 0x0007d03801007387 */ /* 0x000fe80000100a00 */
[----:B------:R-:W-:Y:S04]  /*36080*/  STL.64 [R1+0x7d8], R58 ;  /* 0x0007d83a01007387 */ /* 0x000fe80000100a00 */
        /* <DEDUP_REMOVED lines=21> */
[----:B------:R-:W2:Y:S04]  /*361e0*/  LDL R218, [R1+0x990] ;  /* 0x0009900001da7983 */ /* 0x000ea80000100800 */
[----:B------:R-:W-:Y:S04]  /*361f0*/  STL.64 [R1+0x570], R8 ;  /* 0x0005700801007387 */ /* 0x000fe80000100a00 */
[----:B------:R-:W-:Y:S04]  /*36200*/  STL.64 [R1+0x578], R10 ;  /* 0x0005780a01007387 */ /* 0x000fe80000100a00 */
[----:B------:R-:W3:Y:S04]  /*36210*/  LDL R219, [R1+0x994] ;  /* 0x0009940001db7983 */ /* 0x000ee80000100800 */
[----:B------:R-:W1:Y:S01]  /*36220*/  LDSM.16.M88.4 R64, [R3+0x80] ;  /* 0x000080000340783b */ /* 0x000e620000000200 */
[----:B------:R-:W-:Y:S03]  /*36230*/  HMMA.1688.F32.TF32 R4, R244, R234, R4 ;  /* 0x000000eaf404723c */ /* 0x000fe60000081004 */
[----:B------:R-:W4:Y:S04]  /*36240*/  LDSM.16.M88.4 R60, [R3+0x2080] ;  /* 0x00208000033c783b */ /* 0x000f280000000200 */
[----:B------:R-:W5:Y:S04]  /*36250*/  LDSM.16.M88.4 R56, [R3+0x4080] ;  /* 0x004080000338783b */ /* 0x000f680000000200 */
[----:B------:R-:W1:Y:S04]  /*36260*/  LDSM.16.M88.4 R52, [R3+0x6080] ;  /* 0x006080000334783b */ /* 0x000e680000000200 */
[----:B------:R-:W1:Y:S04]  /*36270*/  LDSM.16.M88.4 R48, [R3+0x8080] ;  /* 0x008080000330783b */ /* 0x000e680000000200 */
[----:B------:R-:W1:Y:S04]  /*36280*/  LDSM.16.M88.4 R44, [R3+0xa080] ;  /* 0x00a08000032c783b */ /* 0x000e680000000200 */
[----:B------:R-:W1:Y:S04]  /*36290*/  LDSM.16.M88.4 R40, [R3+0xc080] ;  /* 0x00c080000328783b */ /* 0x000e680000000200 */
[----:B------:R-:W1:Y:S04]  /*362a0*/  LDSM.16.M88.4 R36, [R3+0xe080] ;  /* 0x00e080000324783b */ /* 0x000e680000000200 */
[----:B------:R-:W1:Y:S04]  /*362b0*/  LDSM.16.M88.4 R32, [R3+0x10080] ;  /* 0x010080000320783b */ /* 0x000e680000000200 */
[----:B------:R-:W4:Y:S04]  /*362c0*/  LDSM.16.M88.4 R28, [R3+0x12080] ;  /* 0x01208000031c783b */ /* 0x000f280000000200 */
[----:B------:R-:W4:Y:S04]  /*362d0*/  LDSM.16.M88.4 R24, [R3+0x14080] ;  /* 0x014080000318783b */ /* 0x000f280000000200 */
[----:B------:R-:W5:Y:S04]  /*362e0*/  LDSM.16.M88.4 R20, [R3+0x16080] ;  /* 0x016080000314783b */ /* 0x000f680000000200 */
[----:B------:R-:W5:Y:S04]  /*362f0*/  LDSM.16.M88.4 R16, [R3+0x18080] ;  /* 0x018080000310783b */ /* 0x000f680000000200 */
[----:B------:R-:W5:Y:S04]  /*36300*/  LDSM.16.M88.4 R12, [R3+0x1a080] ;  /* 0x01a08000030c783b */ /* 0x000f680000000200 */
[----:B------:R-:W-:Y:S04]  /*36310*/  STL.64 [R1+0x530], R4 ;  /* 0x0005300401007387 */ /* 0x000fe80000100a00 */
[----:B------:R-:W5:Y:S04]  /*36320*/  LDSM.16.M88.4 R8, [R3+0x1c080] ;  /* 0x01c080000308783b */ /* 0x000f680000000200 */
[----:B------:R-:W-:Y:S04]  /*36330*/  STL.64 [R1+0x538], R6 ;  /* 0x0005380601007387 */ /* 0x000fe80000100a00 */
[----:B------:R-:W5:Y:S04]  /*36340*/  LDSM.16.M88.4 R4, [R3+0x1e080] ;  /* 0x01e080000304783b */ /* 0x000f680000000200 */
[----:B-1----:R-:W-:Y:S04]  /*36350*/  STL [R1+0x1844], R66 ;  /* 0x0018444201007387 */ /* 0x002fe80000100800 */
[----:B------:R-:W-:Y:S04]  /*36360*/  STL [R1+0x1840], R67 ;  /* 0x0018404301007387 */ /* 0x000fe80000100800 */
[----:B----4-:R-:W-:Y:S04]  /*36370*/  STL [R1+0x184c], R62 ;  /* 0x00184c3e01007387 */ /* 0x010fe80000100800 */
[----:B------:R-:W-:Y:S04]  /*36380*/  STL [R1+0x1848], R63 ;  /* 0x0018483f01007387 */ /* 0x000fe80000100800 */
[----:B-----5:R-:W-:Y:S04]  /*36390*/  STL [R1+0x1854], R58 ;  /* 0x0018543a01007387 */ /* 0x020fe80000100800 */
[----:B------:R-:W-:Y:S01]  /*363a0*/  STL [R1+0x1850], R59 ;  /* 0x0018503b01007387 */ /* 0x000fe20000100800 */
[C---:B------:R-:W-:Y:S03]  /*363b0*/  HMMA.1688.F32.TF32 R76, R172.reuse, R64, R76 ;  /* 0x00000040ac4c723c */ /* 0x040fe6000008104c */
        /* <DEDUP_REMOVED lines=27> */
[----:B------:R1:W-:Y:S02]  /*36570*/  STL.64 [R1+0x528], R78 ;  /* 0x0005284e01007387 */ /* 0x0003e40000100a00 */
[C---:B-1----:R-:W-:Y:S08]  /*36580*/  HMMA.1688.F32.TF32 R76, R172.reuse, R56, R84 ;  /* 0x00000038ac4c723c */ /* 0x042ff00000081054 */
[----:B------:R-:W-:Y:S11]  /*36590*/  HMMA.1688.F32.TF32 R80, R172, R60, R80 ;  /* 0x0000003cac50723c */ /* 0x000ff60000081050 */
[----:B------:R-:W-:Y:S04]  /*365a0*/  @!UPT UIADD3 URZ, URZ, URZ, URZ ;  /* 0x0000003f3f3ff290 */ /* 0x000fe8000fffe03f */
[----:B------:R-:W-:Y:S01]  /*365b0*/  STL.64 [R1+0x500], R76 ;  /* 0x0005004c01007387 */ /* 0x000fe20000100a00 */
[----:B------:R-:W-:-:S03]  /*365c0*/  IMAD.MOV.U32 R54, RZ, RZ, R79 ;  /* 0x000000ffff367224 */ /* 0x000fc600078e004f */
[----:B------:R1:W-:Y:S02]  /*365d0*/  STL [R1+0x508], R78 ;  /* 0x0005084e01007387 */ /* 0x0003e40000100800 */
[----:B-1----:R-:W-:Y:S03]  /*365e0*/  HMMA.1688.F32.TF32 R76, R172, R52, R88 ;  /* 0x00000034ac4c723c */ /* 0x002fe60000081058 */
[----:B------:R-:W-:Y:S02]  /*365f0*/  IMAD.MOV.U32 R55, RZ, RZ, R80 ;  /* 0x000000ffff377224 */ /* 0x000fe400078e0050 */
[----:B------:R-:W-:Y:S02]  /*36600*/  IMAD.MOV.U32 R58, RZ, RZ, R81 ;  /* 0x000000ffff3a7224 */ /* 0x000fe400078e0051 */
[----:B------:R-:W-:Y:S02]  /*36610*/  IMAD.MOV.U32 R59, RZ, RZ, R82 ;  /* 0x000000ffff3b7224 */ /* 0x000fe400078e0052 */
[----:B------:R-:W-:-:S02]  /*36620*/  IMAD.MOV.U32 R62, RZ, RZ, R83 ;  /* 0x000000ffff3e7224 */ /* 0x000fc400078e0053 */
[C---:B------:R-:W-:Y:S11]  /*36630*/  HMMA.1688.F32.TF32 R80, R172.reuse, R48, R92 ;  /* 0x00000030ac50723c */ /* 0x040ff6000008105c */
[----:B------:R-:W-:Y:S02]  /*36640*/  @!UPT UIADD3 URZ, URZ, URZ, URZ ;  /* 0x0000003f3f3ff290 */ /* 0x000fe4000fffe03f */
[----:B------:R-:W-:Y:S02]  /*36650*/  IMAD.MOV.U32 R63, RZ, RZ, R76 ;  /* 0x000000ffff3f7224 */ /* 0x000fe400078e004c */
[----:B------:R-:W-:Y:S02]  /*36660*/  IMAD.MOV.U32 R66, RZ, RZ, R77 ;  /* 0x000000ffff427224 */ /* 0x000fe400078e004d */
[----:B------:R-:W-:Y:S02]  /*36670*/  IMAD.MOV.U32 R67, RZ, RZ, R78 ;  /* 0x000000ffff437224 */ /* 0x000fe400078e004e */
[----:B------:R-:W-:Y:S01]  /*36680*/  IMAD.MOV.U32 R0, RZ, RZ, R79 ;  /* 0x000000ffff007224 */ /* 0x000fe200078e004f */
[----:B--2---:R-:W-:Y:S01]  /*36690*/  LDS R248, [R218+0x46000] ;  /* 0x04600000daf87984 */ /* 0x004fe20000000800 */
[C---:B------:R-:W-:Y:S03]  /*366a0*/  HMMA.1688.F32.TF32 R76, R172.reuse, R44, R96 ;  /* 0x0000002cac4c723c */ /* 0x040fe60000081060 */
[----:B------:R-:W-:Y:S04]  /*366b0*/  STL.64 [R1+0x4e0], R80 ;  /* 0x0004e05001007387 */ /* 0x000fe80000100a00 */
[----:B------:R1:W-:Y:S01]  /*366c0*/  STL.64 [R1+0x4e8], R82 ;  /* 0x0004e85201007387 */ /* 0x0003e20000100a00 */
[C---:B------:R-:W-:Y:S03]  /*366d0*/  HMMA.1688.F32.TF32 R84, R172.reuse, R40, R100 ;  /* 0x00000028ac54723c */ /* 0x040fe60000081064 */
[----:B------:R-:W-:Y:S04]  /*366e0*/  LDS R250, [R218+0x46800] ;  /* 0x04680000dafa7984 */ /* 0x000fe80000000800 */
[----:B---3--:R-:W-:Y:S01]  /*366f0*/  LDS R249, [R219+0x46000] ;  /* 0x04600000dbf97984 */ /* 0x008fe20000000800 */
[C---:B-1----:R-:W-:Y:S03]  /*36700*/  HMMA.1688.F32.TF32 R80, R172.reuse, R36, R104 ;  /* 0x00000024ac50723c */ /* 0x042fe60000081068 */
[----:B------:R-:W1:Y:S04]  /*36710*/  LDS R251, [R219+0x46800] ;  /* 0x04680000dbfb7984 */ /* 0x000e680000000800 */
[----:B------:R-:W-:Y:S04]  /*36720*/  STL.64 [R1+0x4d0], R76 ;  /* 0x0004d04c01007387 */ /* 0x000fe80000100a00 */
[----:B------:R2:W-:Y:S02]  /*36730*/  STL.64 [R1+0x4d8], R78 ;  /* 0x0004d84e01007387 */ /* 0x0005e40000100a00 */
[C---:B--2---:R-:W-:Y:S02]  /*36740*/  HMMA.1688.F32.TF32 R76, R172.reuse, R32, R108 ;  /* 0x00000020ac4c723c */ /* 0x044fe4000008106c */
[----:B------:R-:W-:Y:S04]  /*36750*/  STL.64 [R1+0x4c0], R84 ;  /* 0x0004c05401007387 */ /* 0x000fe80000100a00 */
[----:B------:R2:W-:Y:S04]  /*36760*/  STL.64 [R1+0x4c8], R86 ;  /* 0x0004c85601007387 */ /* 0x0005e80000100a00 */
[----:B------:R-:W-:Y:S04]  /*36770*/  STL.64 [R1+0x4b0], R80 ;  /* 0x0004b05001007387 */ /* 0x000fe80000100a00 */
[----:B------:R3:W-:Y:S01]  /*36780*/  STL.64 [R1+0x4b8], R82 ;  /* 0x0004b85201007387 */ /* 0x0007e20000100a00 */
[C---:B--2---:R-:W-:Y:S08]  /*36790*/  HMMA.1688.F32.TF32 R84, R172.reuse, R28, R112 ;  /* 0x0000001cac54723c */ /* 0x044ff00000081070 */
[----:B------:R-:W-:Y:S01]  /*367a0*/  STL.64 [R1+0x4a0], R76 ;  /* 0x0004a04c01007387 */ /* 0x000fe20000100a00 */
[C---:B---3--:R-:W-:Y:S03]  /*367b0*/  HMMA.1688.F32.TF32 R80, R172.reuse, R24, R116 ;  /* 0x00000018ac50723c */ /* 0x048fe60000081074 */
[----:B------:R2:W-:Y:S05]  /*367c0*/  STL.64 [R1+0x4a8], R78 ;  /* 0x0004a84e01007387 */ /* 0x0005ea0000100a00 */
[C---:B--2---:R-:W-:Y:S06]  /*367d0*/  HMMA.1688.F32.TF32 R76, R172.reuse, R20, R120 ;  /* 0x00000014ac4c723c */ /* 0x044fec0000081078 */
[----:B------:R-:W-:Y:S04]  /*367e0*/  STL.64 [R1+0x480], R84 ;  /* 0x0004805401007387 */ /* 0x000fe80000100a00 */
[----:B------:R-:W-:Y:S05]  /*367f0*/  STL.64 [R1+0x488], R86 ;  /* 0x0004885601007387 */ /* 0x000fea0000100a00 */
[----:B------:R-:W-:Y:S04]  /*36800*/  STL.64 [R1+0x470], R80 ;  /* 0x0004705001007387 */ /* 0x000fe80000100a00 */
[----:B------:R-:W-:Y:S04]  /*36810*/  STL.64 [R1+0x478], R82 ;  /* 0x0004785201007387 */ /* 0x000fe80000100a00 */
[----:B------:R-:W-:Y:S04]  /*36820*/  STL.64 [R1+0x460], R76 ;  /* 0x0004604c01007387 */ /* 0x000fe80000100a00 */
[----:B------:R2:W-:Y:S02]  /*36830*/  STL.64 [R1+0x468], R78 ;  /* 0x0004684e01007387 */ /* 0x0005e40000100a00 */
[C---:B--2---:R-:W-:Y:S08]  /*36840*/  HMMA.1688.F32.TF32 R76, R172.reuse, R8, R132 ;  /* 0x00000008ac4c723c */ /* 0x044ff00000081084 */
[C---:B------:R-:W-:Y:S01]  /*36850*/  HMMA.1688.F32.TF32 R84, R172.reuse, R16, R124 ;  /* 0x00000010ac54723c */ /* 0x040fe2000008107c */
[----:B------:R-:W-:Y:S01]  /*36860*/  IMAD.MOV.U32 R244, RZ, RZ, R71 ;  /* 0x000000fffff47224 */ /* 0x000fe200078e0047 */
[----:B------:R-:W-:Y:S04]  /*36870*/  LDS R124, [R228+0x46080] ;  /* 0x04608000e47c7984 */ /* 0x000fe80000000800 */
[----:B------:R-:W-:Y:S02]  /*36880*/  LDS R126, [R228+0x46880] ;  /* 0x04688000e47e7984 */ /* 0x000fe40000000800 */
[----:B------:R-:W-:Y:S02]  /*36890*/  HMMA.1688.F32.TF32 R80, R172, R12, R128 ;  /* 0x0000000cac50723c */ /* 0x000fe40000081080 */
[----:B------:R-:W-:Y:S04]  /*368a0*/  LDS R125, [R252+0x46080] ;  /* 0x04608000fc7d7984 */ /* 0x000fe80000000800 */
[----:B------:R-:W2:Y:S02]  /*368b0*/  LDS R127, [R252+0x46880] ;  /* 0x04688000fc7f7984 */ /* 0x000ea40000000800 */
        /* <DEDUP_REMOVED lines=8> */
[----:B------:R-:W-:Y:S04]  /*36940*/  STL.64 [R1+0x438], R82 ;  /* 0x0004385201007387 */ /* 0x000fe80000100a00 */
[----:B------:R-:W-:Y:S04]  /*36950*/  STL [R1+0x17ac], R11 ;  /* 0x0017ac0b01007387 */ /* 0x000fe80000100800 */
[----:B------:R-:W-:Y:S04]  /*36960*/  STL [R1+0x17a8], R10 ;  /* 0x0017a80a01007387 */ /* 0x000fe80000100800 */
[----:B------:R-:W-:Y:S04]  /*36970*/  STL [R1+0x17a4], R7 ;  /* 0x0017a40701007387 */ /* 0x000fe80000100800 */
[----:B------:R-:W-:Y:S04]  /*36980*/  STL [R1+0x17a0], R6 ;  /* 0x0017a00601007387 */ /* 0x000fe80000100800 */
[----:B------:R-:W-:Y:S04]  /*36990*/  STL.64 [R1+0x390], R76 ;  /* 0x0003904c01007387 */ /* 0x000fe80000100a00 */
[----:B------:R1:W-:Y:S02]  /*369a0*/  STL.64 [R1+0x398], R78 ;  /* 0x0003984e01007387 */ /* 0x0003e40000100a00 */
[C---:B-1----:R-:W-:Y:S11]  /*369b0*/  HMMA.1688.F32.TF32 R76, R248.reuse, R64, R140 ;  /* 0x00000040f84c723c */ /* 0x042ff6000008108c */
        /* <DEDUP_REMOVED lines=21> */
[C---:B------:R-:W-:Y:S01]  /*36b10*/  HMMA.1688.F32.TF32 R76, R248.reuse, R52, R152 ;  /* 0x00000034f84c723c */ /* 0x040fe20000081098 */
[----:B------:R3:W-:Y:S04]  /*36b20*/  STL [R1+0x17b8], R18 ;  /* 0x0017b81201007387 */ /* 0x0007e80000100800 */
[----:B------:R4:W-:Y:S04]  /*36b30*/  STL [R1+0x17b4], R15 ;  /* 0x0017b40f01007387 */ /* 0x0009e80000100800 */
[----:B------:R5:W-:Y:S11]  /*36b40*/  STL [R1+0x17b0], R14 ;  /* 0x0017b00e01007387 */ /* 0x000bf60000100800 */
[----:B------:R-:W-:Y:S04]  /*36b50*/  @!UPT UIADD3 URZ, URZ, URZ, URZ ;  /* 0x0000003f3f3ff290 */ /* 0x000fe8000fffe03f */
[----:B-1----:R-:W-:Y:S02]  /*36b60*/  IMAD.MOV.U32 R19, RZ, RZ, R76 ;  /* 0x000000ffff137224 */ /* 0x002fe400078e004c */
[----:B---3--:R-:W-:Y:S02]  /*36b70*/  IMAD.MOV.U32 R18, RZ, RZ, R77 ;  /* 0x000000ffff127224 */ /* 0x008fe400078e004d */
[----:B----4-:R-:W-:Y:S02]  /*36b80*/  IMAD.MOV.U32 R15, RZ, RZ, R78 ;  /* 0x000000ffff0f7224 */ /* 0x010fe400078e004e */
[----:B-----5:R-:W-:Y:S02]  /*36b90*/  IMAD.MOV.U32 R14, RZ, RZ, R79 ;  /* 0x000000ffff0e7224 */ /* 0x020fe400078e004f */
[----:B------:R-:W-:Y:S01]  /*36ba0*/  HMMA.1688.F32.TF32 R76, R248, R48, R156 ;  /* 0x00000030f84c723c */ /* 0x000fe2000008109c */
[----:B------:R1:W-:Y:S04]  /*36bb0*/  STL [R1+0x17cc], R6 ;  /* 0x0017cc0601007387 */ /* 0x0003e80000100800 */
[----:B------:R3:W-:Y:S04]  /*36bc0*/  STL [R1+0x17c8], R7 ;  /* 0x0017c80701007387 */ /* 0x0007e80000100800 */
[----:B------:R4:W-:Y:S04]  /*36bd0*/  STL [R1+0x17c4], R11 ;  /* 0x0017c40b01007387 */ /* 0x0009e80000100800 */
[----:B------:R5:W-:Y:S11]  /*36be0*/  STL [R1+0x17c0], R10 ;  /* 0x0017c00a01007387 */ /* 0x000bf60000100800 */
[----:B-1----:R-:W-:-:S02]  /*36bf0*/  IMAD.MOV.U32 R6, RZ, RZ, R76 ;  /* 0x000000ffff067224 */ /* 0x002fc400078e004c */
[----:B---3--:R-:W-:Y:S02]  /*36c00*/  IMAD.MOV.U32 R7, RZ, RZ, R77 ;  /* 0x000000ffff077224 */ /* 0x008fe400078e004d */
[----:B----4-:R-:W-:Y:S02]  /*36c10*/  IMAD.MOV.U32 R11, RZ, RZ, R78 ;  /* 0x000000ffff0b7224 */ /* 0x010fe400078e004e */
[----:B-----5:R-:W-:Y:S02]  /*36c20*/  IMAD.MOV.U32 R10, RZ, RZ, R79 ;  /* 0x000000ffff0a7224 */ /* 0x020fe400078e004f */
[C---:B------:R-:W-:Y:S01]  /*36c30*/  HMMA.1688.F32.TF32 R76, R248.reuse, R44, R160 ;  /* 0x0000002cf84c723c */ /* 0x040fe200000810a0 */
[----:B------:R1:W-:Y:S04]  /*36c40*/  STL [R1+0x17dc], R27 ;  /* 0x0017dc1b01007387 */ /* 0x0003e80000100800 */
[----:B------:R3:W-:Y:S04]  /*36c50*/  STL [R1+0x17d8], R26 ;  /* 0x0017d81a01007387 */ /* 0x0007e80000100800 */
[----:B------:R4:W-:Y:S04]  /*36c60*/  STL [R1+0x17d4], R23 ;  /* 0x0017d41701007387 */ /* 0x0009e80000100800 */
[----:B------:R5:W-:Y:S01]  /*36c70*/  STL [R1+0x17d0], R22 ;  /* 0x0017d01601007387 */ /* 0x000be20000100800 */
[----:B------:R-:W-:Y:S03]  /*36c80*/  HMMA.1688.F32.TF32 R72, R248, R32, R72 ;  /* 0x00000020f848723c */ /* 0x000fe60000081048 */
[----:B------:R-:W-:Y:S04]  /*36c90*/  LDS R160, [R218+0x46080] ;  /* 0x04608000daa07984 */ /* 0x000fe80000000800 */
[----:B------:R-:W-:Y:S03]  /*36ca0*/  LDS R162, [R218+0x46880] ;  /* 0x04688000daa27984 */ /* 0x000fe60000000800 */
[----:B-1----:R-:W-:Y:S01]  /*36cb0*/  IMAD.MOV.U32 R27, RZ, RZ, R76 ;  /* 0x000000ffff1b7224 */ /* 0x002fe200078e004c */
[----:B------:R-:W-:Y:S01]  /*36cc0*/  LDS R161, [R219+0x46080] ;  /* 0x04608000dba17984 */ /* 0x000fe20000000800 */
[----:B---3--:R-:W-:-:S02]  /*36cd0*/  IMAD.MOV.U32 R26, RZ, RZ, R77 ;  /* 0x000000ffff1a7224 */ /* 0x008fc400078e004d */
[----:B----4-:R-:W-:Y:S01]  /*36ce0*/  IMAD.MOV.U32 R23, RZ, RZ, R78 ;  /* 0x000000ffff177224 */ /* 0x010fe200078e004e */
[----:B------:R-:W1:Y:S01]  /*36cf0*/  LDS R163, [R219+0x46880] ;  /* 0x04688000dba37984 */ /* 0x000e620000000800 */
[----:B-----5:R-:W-:Y:S02]  /*36d00*/  IMAD.MOV.U32 R22, RZ, RZ, R79 ;  /* 0x000000ffff167224 */ /* 0x020fe400078e004f */
[C---:B------:R-:W-:Y:S01]  /*36d10*/  HMMA.1688.F32.TF32 R76, R248.reuse, R40, R164 ;  /* 0x00000028f84c723c */ /* 0x040fe200000810a4 */
[----:B------:R-:W-:Y:S04]  /*36d20*/  STL [R1+0x17ec], R14 ;  /* 0x0017ec0e01007387 */ /* 0x000fe80000100800 */
[----:B------:R-:W-:Y:S04]  /*36d30*/  STL [R1+0x17e8], R15 ;  /* 0x0017e80f01007387 */ /* 0x000fe80000100800 */
[----:B------:R-:W-:Y:S11]  /*36d40*/  STL [R1+0x17e4], R18 ;  /* 0x0017e41201007387 */ /* 0x000ff60000100800 */
[----:B------:R-:W-:Y:S04]  /*36d50*/  @!UPT UIADD3 URZ, URZ, URZ, URZ ;  /* 0x0000003f3f3ff290 */ /* 0x000fe8000fffe03f */
[----:B------:R-:W-:Y:S02]  /*36d60*/  IMAD.MOV.U32 R30, RZ, RZ, R76 ;  /* 0x000000ffff1e7224 */ /* 0x000fe400078e004c */
[----:B------:R-:W-:Y:S02]  /*36d70*/  IMAD.MOV.U32 R31, RZ, RZ, R77 ;  /* 0x000000ffff1f7224 */ /* 0x000fe400078e004d */
[----:B------:R-:W-:Y:S02]  /*36d80*/  IMAD.MOV.U32 R34, RZ, RZ, R78 ;  /* 0x000000ffff227224 */ /* 0x000fe400078e004e */
[----:B------:R-:W-:Y:S02]  /*36d90*/  IMAD.MOV.U32 R35, RZ, RZ, R79 ;  /* 0x000000ffff237224 */ /* 0x000fe400078e004f */
[----:B------:R-:W-:Y:S01]  /*36da0*/  HMMA.1688.F32.TF32 R76, R248, R36, R168 ;  /* 0x00000024f84c723c */ /* 0x000fe200000810a8 */
[----:B------:R3:W-:Y:S04]  /*36db0*/  STL [R1+0x17e0], R19 ;  /* 0x0017e01301007387 */ /* 0x0007e80000100800 */
[----:B------:R-:W-:Y:S04]  /*36dc0*/  STL [R1+0x17fc], R10 ;  /* 0x0017fc0a01007387 */ /* 0x000fe80000100800 */
[----:B------:R-:W-:Y:S04]  /*36dd0*/  STL [R1+0x17f8], R11 ;  /* 0x0017f80b01007387 */ /* 0x000fe80000100800 */
[----:B------:R-:W-:Y:S04]  /*36de0*/  STL [R1+0x17f4], R7 ;  /* 0x0017f40701007387 */ /* 0x000fe80000100800 */
[----:B------:R4:W-:Y:S04]  /*36df0*/  STL [R1+0x17f0], R6 ;  /* 0x0017f00601007387 */ /* 0x0009e80000100800 */
[----:B------:R5:W-:Y:S04]  /*36e00*/  STL [R1+0x180c], R22 ;  /* 0x00180c1601007387 */ /* 0x000be80000100800 */
[----:B------:R1:W-:Y:S04]  /*36e10*/  STL [R1+0x1808], R23 ;  /* 0x0018081701007387 */ /* 0x0003e80000100800 */
[----:B------:R1:W-:Y:S04]  /*36e20*/  STL [R1+0x1804], R26 ;  /* 0x0018041a01007387 */ /* 0x0003e80000100800 */
[----:B------:R1:W-:Y:S01]  /*36e30*/  STL [R1+0x1800], R27 ;  /* 0x0018001b01007387 */ /* 0x0003e20000100800 */
[----:B---3--:R-:W-:-:S03]  /*36e40*/  IMAD.MOV.U32 R19, RZ, RZ, R79 ;  /* 0x000000ffff137224 */ /* 0x008fc600078e004f */
[----:B------:R3:W-:Y:S01]  /*36e50*/  STL [R1+0x181c], R35 ;  /* 0x00181c2301007387 */ /* 0x0007e20000100800 */
[----:B------:R-:W-:-:S03]  /*36e60*/  IMAD.MOV.U32 R18, RZ, RZ, R78 ;  /* 0x000000ffff127224 */ /* 0x000fc600078e004e */
[----:B------:R1:W-:Y:S01]  /*36e70*/  STL [R1+0x1818], R34 ;  /* 0x0018182201007387 */ /* 0x0003e20000100800 */
[----:B------:R-:W-:-:S03]  /*36e80*/  IMAD.MOV.U32 R15, RZ, RZ, R77 ;  /* 0x000000ffff0f7224 */ /* 0x000fc600078e004d */
[----:B------:R1:W-:Y:S01]  /*36e90*/  STL [R1+0x1814], R31 ;  /* 0x0018141f01007387 */ /* 0x0003e20000100800 */
[----:B------:R-:W-:-:S03]  /*36ea0*/  IMAD.MOV.U32 R14, RZ, RZ, R76 ;  /* 0x000000ffff0e7224 */ /* 0x000fc600078e004c */
[----:B------:R1:W-:Y:S04]  /*36eb0*/  STL [R1+0x1810], R30 ;  /* 0x0018101e01007387 */ /* 0x0003e80000100800 */
[----:B------:R-:W2:Y:S04]  /*36ec0*/  LDL.LU R88, [R1] ;  /* 0x0000000001587983 */ /* 0x000ea80000300800 */
[----:B------:R-:W2:Y:S04]  /*36ed0*/  LDL.LU R89, [R1+0x4] ;  /* 0x0000040001597983 */ /* 0x000ea80000300800 */
[----:B------:R-:W2:Y:S04]  /*36ee0*/  LDL.LU R90, [R1+0x8] ;  /* 0x00000800015a7983 */ /* 0x000ea80000300800 */
[----:B------:R-:W2:Y:S04]  /*36ef0*/  LDL.LU R91, [R1+0xc] ;  /* 0x00000c00015b7983 */ /* 0x000ea80000300800 */
[----:B------:R1:W-:Y:S04]  /*36f00*/  STL [R1+0x182c], R19 ;  /* 0x00182c1301007387 */ /* 0x0003e80000100800 */
[----:B------:R1:W-:Y:S04]  /*36f10*/  STL [R1+0x1828], R18 ;  /* 0x0018281201007387 */ /* 0x0003e80000100800 */
[----:B------:R1:W-:Y:S04]  /*36f20*/  STL [R1+0x1824], R15 ;  /* 0x0018240f01007387 */ /* 0x0003e80000100800 */
[----:B------:R1:W-:Y:S04]  /*36f30*/  STL [R1+0x1820], R14 ;  /* 0x0018200e01007387 */ /* 0x0003e80000100800 */
        /* <DEDUP_REMOVED lines=18> */
[----:B------:R-:W3:Y:S01]  /*37060*/  LDL.LU R247, [R1+0xbc] ;  /* 0x0000bc0001f77983 */ /* 0x000ee20000300800 */
[----:B----4-:R-:W-:-:S02]  /*37070*/  IMAD.MOV.U32 R6, RZ, RZ, R75 ;  /* 0x000000ffff067224 */ /* 0x010fc400078e004b */
[----:B------:R-:W-:Y:S02]  /*37080*/  IMAD.MOV.U32 R7, RZ, RZ, R74 ;  /* 0x000000ffff077224 */ /* 0x000fe400078e004a */
[----:B------:R-:W-:Y:S02]  /*37090*/  IMAD.MOV.U32 R11, RZ, RZ, R73 ;  /* 0x000000ffff0b7224 */ /* 0x000fe400078e0049 */
[----:B------:R-:W-:Y:S01]  /*370a0*/  IMAD.MOV.U32 R10, RZ, RZ, R72 ;  /* 0x000000ffff0a7224 */ /* 0x000fe200078e0048 */
[----:B------:R4:W-:Y:S04]  /*370b0*/  STL [R1+0x183c], R6 ;  /* 0x00183c0601007387 */ /* 0x0009e80000100800 */
[----:B------:R1:W-:Y:S04]  /*370c0*/  STL [R1+0x1838], R7 ;  /* 0x0018380701007387 */ /* 0x0003e80000100800 */
[----:B------:R1:W-:Y:S04]  /*370d0*/  STL [R1+0x1834], R11 ;  /* 0x0018340b01007387 */ /* 0x0003e80000100800 */
[----:B------:R1:W-:Y:S04]  /*370e0*/  STL [R1+0x1830], R10 ;  /* 0x0018300a01007387 */ /* 0x0003e80000100800 */
[----:B------:R-:W3:Y:S04]  /*370f0*/  LDL.LU R240, [R1+0xa0] ;  /* 0x0000a00001f07983 */ /* 0x000ee80000300800 */
[----:B------:R-:W3:Y:S04]  /*37100*/  LDL.LU R241, [R1+0xa4] ;  /* 0x0000a40001f17983 */ /* 0x000ee80000300800 */
[----:B------:R-:W3:Y:S04]  /*37110*/  LDL.LU R242, [R1+0xa8] ;  /* 0x0000a80001f27983 */ /* 0x000ee80000300800 */
[----:B------:R-:W3:Y:S01]  /*37120*/  LDL.LU R243, [R1+0xac] ;  /* 0x0000ac0001f37983 */ /* 0x000ee20000300800 */
[C---:B--2---:R-:W-:Y:S11]  /*37130*/  HMMA.1688.F32.TF32 R68, R248.reuse, R28, R68 ;  /* 0x0000001cf844723c */ /* 0x044ff60000081044 */
[----:B------:R-:W-:Y:S11]  /*37140*/  @!UPT UIADD3 URZ, URZ, URZ, URZ ;  /* 0x0000003f3f3ff290 */ /* 0x000ff6000fffe03f */
[----:B------:R-:W-:Y:S02]  /*37150*/  @!UPT UIADD3 URZ, URZ, URZ, URZ ;  /* 0x0000003f3f3ff290 */ /* 0x000fe4000fffe03f */
[----:B-----5:R-:W-:Y:S02]  /*37160*/  IMAD.MOV.U32 R22, RZ, RZ, R68 ;  /* 0x000000ffff167224 */ /* 0x020fe400078e0044 */
[----:B-1----:R-:W-:Y:S02]  /*37170*/  IMAD.MOV.U32 R23, RZ, RZ, R69 ;  /* 0x000000ffff177224 */ /* 0x002fe400078e0045 */
[----:B------:R-:W-:Y:S02]  /*37180*/  IMAD.MOV.U32 R26, RZ, RZ, R70 ;  /* 0x000000ffff1a7224 */ /* 0x000fe400078e0046 */
[----:B------:R-:W-:Y:S02]  /*37190*/  IMAD.MOV.U32 R27, RZ, RZ, R71 ;  /* 0x000000ffff1b7224 */ /* 0x000fe400078e0047 */
[----:B------:R-:W-:Y:S01]  /*371a0*/  HMMA.1688.F32.TF32 R68, R248, R24, R88 ;  /* 0x00000018f844723c */ /* 0x000fe20000081058 */
[----:B------:R-:W2:Y:S04]  /*371b0*/  LDL.LU R88, [R1+0xc0] ;  /* 0x0000c00001587983 */ /* 0x000ea80000300800 */
[----:B------:R-:W2:Y:S04]  /*371c0*/  LDL.LU R89, [R1+0xc4] ;  /* 0x0000c40001597983 */ /* 0x000ea80000300800 */
[----:B------:R-:W2:Y:S04]  /*371d0*/  LDL.LU R90, [R1+0xc8] ;  /* 0x0000c800015a7983 */ /* 0x000ea80000300800 */
[----:B------:R-:W2:Y:S04]  /*371e0*/  LDL.LU R91, [R1+0xcc] ;  /* 0x0000cc00015b7983 */ /* 0x000ea80000300800 */
[----:B------:R-:W5:Y:S04]  /*371f0*/  LDL.LU R182, [R1+0xd8] ;  /* 0x0000d80001b67983 */ /* 0x000f680000300800 */
[----:B------:R-:W5:Y:S03]  /*37200*/  LDL.LU R183, [R1+0xdc] ;  /* 0x0000dc0001b77983 */ /* 0x000f660000300800 */
[----:B------:R-:W-:-:S02]  /*37210*/  IMAD.MOV.U32 R38, RZ, RZ, R68 ;  /* 0x000000ffff267224 */ /* 0x000fc400078e0044 */
[----:B------:R-:W-:Y:S02]  /*37220*/  IMAD.MOV.U32 R50, RZ, RZ, R69 ;  /* 0x000000ffff327224 */ /* 0x000fe400078e0045 */
[----:B------:R-:W-:Y:S02]  /*37230*/  IMAD.MOV.U32 R51, RZ, RZ, R70 ;  /* 0x000000ffff337224 */ /* 0x000fe400078e0046 */
[----:B------:R-:W-:Y:S02]  /*37240*/  IMAD.MOV.U32 R46, RZ, RZ, R71 ;  /* 0x000000ffff2e7224 */ /* 0x000fe400078e0047 */
[C---:B------:R-:W-:Y:S11]  /*37250*/  HMMA.1688.F32.TF32 R68, R248.reuse, R20, R84 ;  /* 0x00000014f844723c */ /* 0x040ff60000081054 */
[----:B------:R-:W-:Y:S11]  /*37260*/  @!UPT UIADD3 URZ, URZ, URZ, URZ ;  /* 0x0000003f3f3ff290 */ /* 0x000ff6000fffe03f */
[----:B------:R-:W-:Y:S02]  /*37270*/  @!UPT UIADD3 URZ, URZ, URZ, URZ ;  /* 0x0000003f3f3ff290 */ /* 0x000fe4000fffe03f */
[----:B---3--:R-:W-:Y:S02]  /*37280*/  IMAD.MOV.U32 R35, RZ, RZ, R68 ;  /* 0x000000ffff237224 */ /* 0x008fe400078e0044 */
        /* <DEDUP_REMOVED lines=13> */
[----:B----4-:R-:W-:Y:S02]  /*37360*/  IMAD.MOV.U32 R6, RZ, RZ, R68 ;  /* 0x000000ffff067224 */ /* 0x010fe400078e0044 */
[----:B------:R-:W-:Y:S02]  /*37370*/  IMAD.MOV.U32 R7, RZ, RZ, R69 ;  /* 0x000000ffff077224 */ /* 0x000fe400078e0045 */
[----:B------:R-:W-:Y:S02]  /*37380*/  IMAD.MOV.U32 R11, RZ, RZ, R70 ;  /* 0x000000ffff0b7224 */ /* 0x000fe400078e0046 */
[----:B------:R-:W-:Y:S02]  /*37390*/  IMAD.MOV.U32 R10, RZ, RZ, R71 ;  /* 0x000000ffff0a7224 */ /* 0x000fe400078e0047 */
[C---:B------:R-:W-:Y:S01]  /*373a0*/  HMMA.1688.F32.TF32 R68, R248.reuse, R8, R244 ;  /* 0x00000008f844723c */ /* 0x040fe200000810f4 */
        /* <DEDUP_REMOVED lines=16> */
[----:B------:R-:W-:Y:S03]  /*374b0*/  HMMA.1688.F32.TF32 R248, R248, R4, R240 ;  /* 0x00000004f8f8723c */ /* 0x000fe600000810f0 */
[----:B------:R-:W3:Y:S04]  /*374c0*/  LDL.LU R240, [R1+0x150] ;  /* 0x0001500001f07983 */ /* 0x000ee80000300800 */
[----:B------:R-:W3:Y:S04]  /*374d0*/  LDL.LU R241, [R1+0x154] ;  /* 0x0001540001f17983 */ /* 0x000ee80000300800 */
[----:B------:R-:W3:Y:S04]  /*374e0*/  LDL.LU R242, [R1+0x158] ;  /* 0x0001580001f27983 */ /* 0x000ee80000300800 */
[----:B------:R-:W3:Y:S01]  /*374f0*/  LDL.LU R243, [R1+0x15c] ;  /* 0x00015c0001f37983 */ /* 0x000ee20000300800 */
[----:B------:R-:W-:-:S02]  /*37500*/  IMAD.MOV.U32 R47, RZ, RZ, R68 ;  /* 0x000000ffff2f7224 */ /* 0x000fc400078e0044 */
[----:B------:R-:W-:Y:S02]  /*37510*/  IMAD.MOV.U32 R39, RZ, RZ, R69 ;  /* 0x000000ffff277224 */ /* 0x000fe400078e0045 */
[----:B------:R-:W-:Y:S02]  /*37520*/  IMAD.MOV.U32 R42, RZ, RZ, R70 ;  /* 0x000000ffff2a7224 */ /* 0x000fe400078e0046 */
[----:B------:R-:W-:Y:S01]  /*37530*/  IMAD.MOV.U32 R43, RZ, RZ, R71 ;  /* 0x000000ffff2b7224 */ /* 0x000fe200078e0047 */
[----:B------:R-:W-:Y:S04]  /*37540*/  STL.64 [R1+0x1598], R250 ;  /* 0x001598fa01007387 */ /* 0x000fe80000100a00 */
[----:B------:R-:W-:Y:S01]  /*37550*/  STL.64 [R1+0x1590], R248 ;  /* 0x001590f801007387 */ /* 0x000fe20000100a00 */
[C---:B--2---:R-:W-:Y:S11]  /*37560*/  HMMA.1688.F32.TF32 R68, R124.reuse, R64, R88 ;  /* 0x000000407c44723c */ /* 0x044ff60000081058 */
[----:B------:R-:W-:Y:S11]  /*37570*/  @!UPT UIADD3 URZ, URZ, URZ, URZ ;  /* 0x0000003f3f3ff290 */ /* 0x000ff6000fffe03f */
[----:B------:R-:W-:Y:S01]  /*37580*/  @!UPT UIADD3 URZ, URZ, URZ, URZ ;  /* 0x0000003f3f3ff290 */ /* 0x000fe2000fffe03f */
[----:B------:R-:W-:Y:S04]  /*37590*/  STL.64 [R1+0x15a8], R70 ;  /* 0x0015a84601007387 */ /* 0x000fe80000100a00 */
[----:B------:R-:W-:Y:S04]  /*375a0*/  STL.64 [R1+0x15a0], R68 ;  /* 0x0015a04401007387 */ /* 0x000fe80000100a00 */
[----:B------:R-:W2:Y:S04]  /*375b0*/  LDL.LU R92, [R1+0x160] ;  /* 0x00016000015c7983 */ /* 0x000ea80000300800 */
[----:B------:R-:W2:Y:S04]  /*375c0*/  LDL.LU R93, [R1+0x164] ;  /* 0x00016400015d7983 */ /* 0x000ea80000300800 */
[----:B------:R-:W2:Y:S04]  /*375d0*/  LDL.LU R94, [R1+0x168] ;  /* 0x00016800015e7983 */ /* 0x000ea80000300800 */
[----:B------:R-:W2:Y:S01]  /*375e0*/  LDL.LU R95, [R1+0x16c] ;  /* 0x00016c00015f7983 */ /* 0x000ea20000300800 */
[C---:B-----5:R-:W-:Y:S03]  /*375f0*/  HMMA.1688.F32.TF32 R180, R124.reuse, R60, R180 ;  /* 0x0000003c7cb4723c */ /* 0x060fe600000810b4 */
[----:B------:R-:W5:Y:S04]  /*37600*/  LDL.LU R96, [R1+0x170] ;  /* 0x0001700001607983 */ /* 0x000f680000300800 */
[----:B------:R-:W5:Y:S04]  /*37610*/  LDL.LU R97, [R1+0x174] ;  /* 0x0001740001617983 */ /* 0x000f680000300800 */
[----:B------:R-:W5:Y:S04]  /*37620*/  LDL.LU R98, [R1+0x178] ;  /* 0x0001780001627983 */ /* 0x000f680000300800 */
[----:B------:R-:W5:Y:S08]  /*37630*/  LDL.LU R99, [R1+0x17c] ;  /* 0x00017c0001637983 */ /* 0x000f700000300800 */
[----:B------:R-:W-:Y:S04]  /*37640*/  STL.64 [R1+0x15b8], R182 ;  /* 0x0015b8b601007387 */ /* 0x000fe80000100a00 */
[----:B------:R-:W-:Y:S01]  /*37650*/  STL.64 [R1+0x15b0], R180 ;  /* 0x0015b0b401007387 */ /* 0x000fe20000100a00 */
[C---:B----4-:R-:W-:Y:S08]  /*37660*/  HMMA.1688.F32.TF32 R72, R124.reuse, R56, R84 ;  /* 0x000000387c48723c */ /* 0x050ff00000081054 */
[C---:B---3--:R-:W-:Y:S08]  /*37670*/  HMMA.1688.F32.TF32 R84, R124.reuse, R44, R244 ;  /* 0x0000002c7c54723c */ /* 0x048ff000000810f4 */
[C---:B------:R-:W-:Y:S08]  /*37680*/  HMMA.1688.F32.TF32 R76, R124.reuse, R52, R76 ;  /* 0x000000347c4c723c */ /* 0x040ff0000008104c */
[C---:B------:R-:W-:Y:S01]  /*37690*/  HMMA.1688.F32.TF32 R80, R124.reuse, R48, R80 ;  /* 0x000000307c50723c */ /* 0x040fe20000081050 */
        /* <DEDUP_REMOVED lines=16> */
[----:B------:R-:W4:Y:S08]  /*377a0*/  LDL.LU R243, [R1+0x19c] ;  /* 0x00019c0001f37983 */ /* 0x000f300000300800 */
[----:B------:R-:W-:Y:S04]  /*377b0*/  STL [R1+0x1588], R88 ;  /* 0x0015885801007387 */ /* 0x000fe80000100800 */
[----:B------:R-:W-:Y:S04]  /*377c0*/  STL [R1+0x1584], R89 ;  /* 0x0015845901007387 */ /* 0x000fe80000100800 */
[----:B------:R-:W-:Y:S04]  /*377d0*/  STL [R1+0x1580], R90 ;  /* 0x0015805a01007387 */ /* 0x000fe80000100800 */
[----:B------:R-:W-:Y:S01]  /*377e0*/  STL [R1+0x157c], R91 ;  /* 0x00157c5b01007387 */ /* 0x000fe20000100800 */
[C---:B--2---:R-:W-:Y:S11]  /*377f0*/  HMMA.1688.F32.TF32 R92, R124.reuse, R36, R92 ;  /* 0x000000247c5c723c */ /* 0x044ff6000008105c */
        /* <DEDUP_REMOVED lines=19> */
[----:B------:R-:W-:Y:S04]  /*37930*/  STL [R1+0x1548], R96 ;  /* 0x0015486001007387 */ /* 0x000fe80000100800 */
[----:B------:R-:W-:Y:S04]  /*37940*/  STL [R1+0x1544], R97 ;  /* 0x0015446101007387 */ /* 0x000fe80000100800 */
[----:B------:R-:W-:Y:S04]  /*37950*/  STL [R1+0x1540], R98 ;  /* 0x0015406201007387 */ /* 0x000fe80000100800 */
[----:B------:R-:W-:Y:S01]  /*37960*/  STL [R1+0x153c], R99 ;  /* 0x00153c6301007387 */ /* 0x000fe20000100800 */
[C---:B---3--:R-:W-:Y:S11]  /*37970*/  HMMA.1688.F32.TF32 R100, R124.reuse, R28, R244 ;  /* 0x0000001c7c64723c */ /* 0x048ff600000810f4 */
[----:B------:R-:W-:Y:S11]  /*37980*/  @!UPT UIADD3 URZ, URZ, URZ, URZ ;  /* 0x0000003f3f3ff290 */ /* 0x000ff6000fffe03f */
[----:B------:R-:W-:Y:S01]  /*37990*/  @!UPT UIADD3 URZ, URZ, URZ, URZ ;  /* 0x0000003f3f3ff290 */ /* 0x000fe2000fffe03f */
[----:B------:R-:W-:Y:S04]  /*379a0*/  STL [R1+0x1538], R100 ;  /* 0x0015386401007387 */ /* 0x000fe80000100800 */
[----:B------:R-:W-:Y:S04]  /*379b0*/  STL [R1+0x1534], R101 ;  /* 0x0015346501007387 */ /* 0x000fe80000100800 */
[----:B------:R-:W-:Y:S04]  /*379c0*/  STL [R1+0x1530], R102 ;  /* 0x0015306601007387 */ /* 0x000fe80000100800 */
[----:B------:R-:W-:Y:S04]  /*379d0*/  STL [R1+0x152c], R103 ;  /* 0x00152c6701007387 */ /* 0x000fe80000100800 */
[----:B------:R-:W3:Y:S01]  /*379e0*/  LDL.LU R244, [R1+0x1e0] ;  /* 0x0001e00001f47983 */ /* 0x000ee20000300800 */
[C---:B----4-:R-:W-:Y:S03]  /*379f0*/  HMMA.1688.F32.TF32 R104, R124.reuse, R24, R240 ;  /* 0x000000187c68723c */ /* 0x050fe600000810f0 */
[----:B------:R-:W3:Y:S04]  /*37a00*/  LDL.LU R245, [R1+0x1e4] ;  /* 0x0001e40001f57983 */ /* 0x000ee80000300800 */
[----:B------:R-:W3:Y:S04]  /*37a10*/  LDL.LU R246, [R1+0x1e8] ;  /* 0x0001e80001f67983 */ /* 0x000ee80000300800 */
[----:B------:R-:W3:Y:S04]  /*37a20*/  LDL.LU R247, [R1+0x1ec] ;  /* 0x0001ec0001f77983 */ /* 0x000ee80000300800 */
[----:B------:R-:W4:Y:S04]  /*37a30*/  LDL.LU R240, [R1+0x1d0] ;  /* 0x0001d00001f07983 */ /* 0x000f280000300800 */
[----:B------:R-:W4:Y:S04]  /*37a40*/  LDL.LU R241, [R1+0x1d4] ;  /* 0x0001d40001f17983 */ /* 0x000f280000300800 */
[----:B------:R-:W4:Y:S04]  /*37a50*/  LDL.LU R242, [R1+0x1d8] ;  /* 0x0001d80001f27983 */ /* 0x000f280000300800 */
[----:B------:R-:W4:Y:S04]  /*37a60*/  LDL.LU R243, [R1+0x1dc] ;  /* 0x0001dc0001f37983 */ /* 0x000f280000300800 */
[----:B------:R-:W-:Y:S04]  /*37a70*/  STL [R1+0x1528], R104 ;  /* 0x0015286801007387 */ /* 0x000fe80000100800 */
[----:B------:R-:W-:Y:S04]  /*37a80*/  STL [R1+0x1524], R105 ;  /* 0x0015246901007387 */ /* 0x000fe80000100800 */
[----:B------:R-:W-:Y:S04]  /*37a90*/  STL [R1+0x1520], R106 ;  /* 0x0015206a01007387 */ /* 0x000fe80000100800 */
[----:B------:R-:W-:Y:S01]  /*37aa0*/  STL [R1+0x151c], R107 ;  /* 0x00151c6b01007387 */ /* 0x000fe20000100800 */
[C---:B--2---:R-:W-:Y:S08]  /*37ab0*/  HMMA.1688.F32.TF32 R108, R124.reuse, R20, R108 ;  /* 0x000000147c6c723c */ /* 0x044ff0000008106c */
[C---:B------:R-:W-:Y:S11]  /*37ac0*/  HMMA.1688.F32.TF32 R112, R124.reuse, R16, R112 ;  /* 0x000000107c70723c */ /* 0x040ff60000081070 */
        /* <DEDUP_REMOVED lines=21> */
[----:B------:R-:W-:Y:S04]  /*37c20*/  STL [R1+0x156c], R119 ;  /* 0x00156c7701007387 */ /* 0x000fe80000100800 */
[----:B------:R-:W5:Y:S04]  /*37c30*/  LDL.LU R136, [R1+0x220] ;  /* 0x0002200001887983 */ /* 0x000f680000300800 */
[----:B------:R-:W5:Y:S04]  /*37c40*/  LDL.LU R137, [R1+0x224] ;  /* 0x0002240001897983 */ /* 0x000f680000300800 */
[----:B------:R-:W5:Y:S04]  /*37c50*/  LDL.LU R138, [R1+0x228] ;  /* 0x00022800018a7983 */ /* 0x000f680000300800 */
[----:B------:R-:W5:Y:S01]  /*37c60*/  LDL.LU R139, [R1+0x22c] ;  /* 0x00022c00018b7983 */ /* 0x000f620000300800 */
[C---:B---3--:R-:W-:Y:S08]  /*37c70*/  HMMA.1688.F32.TF32 R120, R124.reuse, R8, R244 ;  /* 0x000000087c78723c */ /* 0x048ff000000810f4 */
[----:B----4-:R-:W-:Y:S01]  /*37c80*/  HMMA.1688.F32.TF32 R124, R124, R4, R240 ;  /* 0x000000047c7c723c */ /* 0x010fe200000810f0 */
[----:B------:R-:W-:-:S02]  /*37c90*/  IMAD.MOV.U32 R247, RZ, RZ, R196 ;  /* 0x000000fffff77224 */ /* 0x000fc400078e00c4 */
[----:B------:R1:W-:Y:S11]  /*37ca0*/  LDS R196, [R228+0x46100] ;  /* 0x04610000e4c47984 */ /* 0x0003f60000000800 */
[----:B------:R-:W-:Y:S01]  /*37cb0*/  @!UPT UIADD3 URZ, URZ, URZ, URZ ;  /* 0x0000003f3f3ff290 */ /* 0x000fe2000fffe03f */
[----:B------:R-:W-:Y:S04]  /*37cc0*/  STL.64 [R1+0x1608], R122 ;  /* 0x0016087a01007387 */ /* 0x000fe80000100a00 */
[----:B------:R-:W-:Y:S04]  /*37cd0*/  STL.64 [R1+0x1600], R120 ;  /* 0x0016007801007387 */ /* 0x000fe80000100a00 */
[----:B------:R-:W3:Y:S04]  /*37ce0*/  LDL.LU R244, [R1+0x230] ;  /* 0x0002300001f47983 */ /* 0x000ee80000300800 */
[----:B------:R-:W3:Y:S04]  /*37cf0*/  LDL.LU R245, [R1+0x234] ;  /* 0x0002340001f57983 */ /* 0x000ee80000300800 */
[----:B------:R-:W3:Y:S04]  /*37d00*/  LDL.LU R246, [R1+0x238] ;  /* 0x0002380001f67983 */ /* 0x000ee80000300800 */
[----:B------:R-:W-:Y:S04]  /*37d10*/  STL.64 [R1+0x1618], R126 ;  /* 0x0016187e01007387 */ /* 0x000fe80000100a00 */
[----:B------:R-:W-:Y:S04]  /*37d20*/  STL.64 [R1+0x1610], R124 ;  /* 0x0016107c01007387 */ /* 0x000fe80000100a00 */
[----:B-1----:R-:W4:Y:S04]  /*37d30*/  LDL.LU R228, [R1+0x18ac] ;  /* 0x0018ac0001e47983 */ /* 0x002f280000300800 */
        /* <DEDUP_REMOVED lines=8> */
[----:B------:R-:W1:Y:S01]  /*37dc0*/  LDS R197, [R252+0x46100] ;  /* 0x04610000fcc57984 */ /* 0x000e620000000800 */
[C---:B--2---:R-:W-:Y:S08]  /*37dd0*/  HMMA.1688.F32.TF32 R128, R160.reuse, R64, R128 ;  /* 0x00000040a080723c */ /* 0x044ff00000081080 */
[C---:B-----5:R-:W-:Y:S11]  /*37de0*/  HMMA.1688.F32.TF32 R132, R160.reuse, R60, R132 ;  /* 0x0000003ca084723c */ /* 0x060ff60000081084 */
[----:B------:R-:W-:Y:S04]  /*37df0*/  @!UPT UIADD3 URZ, URZ, URZ, URZ ;  /* 0x0000003f3f3ff290 */ /* 0x000fe8000fffe03f */
[----:B------:R-:W-:Y:S04]  /*37e00*/  STL.64 [R1+0x1628], R130 ;  /* 0x0016288201007387 */ /* 0x000fe80000100a00 */
[----:B------:R-:W-:Y:S04]  /*37e10*/  STL.64 [R1+0x1620], R128 ;  /* 0x0016208001007387 */ /* 0x000fe80000100a00 */
[----:B------:R-:W2:Y:S04]  /*37e20*/  LDL.LU R148, [R1+0x2f0] ;  /* 0x0002f00001947983 */ /* 0x000ea80000300800 */
[----:B------:R-:W2:Y:S04]  /*37e30*/  LDL.LU R149, [R1+0x2f4] ;  /* 0x0002f40001957983 */ /* 0x000ea80000300800 */
[----:B------:R-:W2:Y:S04]  /*37e40*/  LDL.LU R150, [R1+0x2f8] ;  /* 0x0002f80001967983 */ /* 0x000ea80000300800 */
[----:B------:R-:W2:Y:S04]  /*37e50*/  LDL.LU R151, [R1+0x2fc] ;  /* 0x0002fc0001977983 */ /* 0x000ea80000300800 */
[----:B------:R-:W-:Y:S04]  /*37e60*/  STL.64 [R1+0x1638], R134 ;  /* 0x0016388601007387 */ /* 0x000fe80000100a00 */
[----:B------:R-:W-:Y:S01]  /*37e70*/  STL.64 [R1+0x1630], R132 ;  /* 0x0016308401007387 */ /* 0x000fe20000100a00 */
[C---:B------:R-:W-:Y:S03]  /*37e80*/  HMMA.1688.F32.TF32 R136, R160.reuse, R56, R136 ;  /* 0x00000038a088723c */ /* 0x040fe60000081088 */
[----:B------:R-:W5:Y:S04]  /*37e90*/  LDL.LU R144, [R1+0x2e0] ;  /* 0x0002e00001907983 */ /* 0x000f680000300800 */
[----:B------:R-:W5:Y:S04]  /*37ea0*/  LDL.LU R145, [R1+0x2e4] ;  /* 0x0002e40001917983 */ /* 0x000f680000300800 */
[----:B------:R-:W5:Y:S04]  /*37eb0*/  LDL.LU R146, [R1+0x2e8] ;  /* 0x0002e80001927983 */ /* 0x000f680000300800 */
[----:B------:R-:W5:Y:S08]  /*37ec0*/  LDL.LU R147, [R1+0x2ec] ;  /* 0x0002ec0001937983 */ /* 0x000f700000300800 */
[----:B------:R-:W-:Y:S04]  /*37ed0*/  STL.64 [R1+0x1648], R138 ;  /* 0x0016488a01007387 */ /* 0x000fe80000100a00 */
[----:B------:R-:W-:Y:S04]  /*37ee0*/  STL.64 [R1+0x1640], R136 ;  /* 0x0016408801007387 */ /* 0x000fe80000100a00 */
[----:B------:R-:W5:Y:S04]  /*37ef0*/  LDL.LU R172, [R1+0x2d0] ;  /* 0x0002d00001ac7983 */ /* 0x000f680000300800 */
[----:B------:R-:W5:Y:S04]  /*37f00*/  LDL.LU R173, [R1+0x2d4] ;  /* 0x0002d40001ad7983 */ /* 0x000f680000300800 */
[----:B------:R-:W5:Y:S04]  /*37f10*/  LDL.LU R174, [R1+0x2d8] ;  /* 0x0002d80001ae7983 */ /* 0x000f680000300800 */
[----:B------:R-:W5:Y:S01]  /*37f20*/  LDL.LU R175, [R1+0x2dc] ;  /* 0x0002dc0001af7983 */ /* 0x000f620000300800 */
[C---:B---3--:R-:W-:Y:S08]  /*37f30*/  HMMA.1688.F32.TF32 R140, R160.reuse, R52, R244 ;  /* 0x00000034a08c723c */ /* 0x048ff000000810f4 */
[C---:B----4-:R-:W-:Y:S11]  /*37f40*/  HMMA.1688.F32.TF32 R68, R160.reuse, R48, R240 ;  /* 0x00000030a044723c */ /* 0x050ff600000810f0 */
[----:B------:R-:W-:Y:S04]  /*37f50*/  @!UPT UIADD3 URZ, URZ, URZ, URZ ;  /* 0x0000003f3f3ff290 */ /* 0x000fe8000fffe03f */
[----:B------:R-:W-:Y:S04]  /*37f60*/  STL.64 [R1+0x1658], R142 ;  /* 0x0016588e01007387 */ /* 0x000fe80000100a00 */
[----:B------:R-:W-:Y:S04]  /*37f70*/  STL.64 [R1+0x1650], R140 ;  /* 0x0016508c01007387 */ /* 0x000fe80000100a00 */
[----:B------:R-:W3:Y:S04]  /*37f80*/  LDL.LU R244, [R1+0x2c0] ;  /* 0x0002c00001f47983 */ /* 0x000ee80000300800 */
[----:B------:R-:W-:Y:S04]  /*37f90*/  STL.64 [R1+0xe0], R68 ;  /* 0x0000e04401007387 */ /* 0x000fe80000100a00 */
[----:B------:R4:W-:Y:S04]  /*37fa0*/  STL.64 [R1+0xe8], R70 ;  /* 0x0000e84601007387 */ /* 0x0009e80000100a00 */
[----:B------:R-:W3:Y:S04]  /*37fb0*/  LDL.LU R245, [R1+0x2c4] ;  /* 0x0002c40001f57983 */ /* 0x000ee80000300800 */
[----:B------:R-:W3:Y:S04]  /*37fc0*/  LDL.LU R246, [R1+0x2c8] ;  /* 0x0002c80001f67983 */ /* 0x000ee80000300800 */
[----:B------:R-:W3:Y:S04]  /*37fd0*/  LDL.LU R247, [R1+0x2cc] ;  /* 0x0002cc0001f77983 */ /* 0x000ee80000300800 */
[----:B------:R-:W3:Y:S04]  /*37fe0*/  LDL.LU R240, [R1+0x2b0] ;  /* 0x0002b00001f07983 */ /* 0x000ee80000300800 */
[----:B------:R-:W3:Y:S04]  /*37ff0*/  LDL.LU R241, [R1+0x2b4] ;  /* 0x0002b40001f17983 */ /* 0x000ee80000300800 */
[----:B------:R-:W3:Y:S04]  /*38000*/  LDL.LU R242, [R1+0x2b8] ;  /* 0x0002b80001f27983 */ /* 0x000ee80000300800 */
[----:B------:R-:W3:Y:S01]  /*38010*/  LDL.LU R243, [R1+0x2bc] ;  /* 0x0002bc0001f37983 */ /* 0x000ee20000300800 */
[C---:B----4-:R-:W-:Y:S11]  /*38020*/  HMMA.1688.F32.TF32 R68, R160.reuse, R44, R152 ;  /* 0x0000002ca044723c */ /* 0x050ff60000081098 */
[----:B------:R-:W-:Y:S11]  /*38030*/  @!UPT UIADD3 URZ, URZ, URZ, URZ ;  /* 0x0000003f3f3ff290 */ /* 0x000ff6000fffe03f */
[----:B------:R-:W-:Y:S02]  /*38040*/  @!UPT UIADD3 URZ, URZ, URZ, URZ ;  /* 0x0000003f3f3ff290 */ /* 0x000fe4000fffe03f */
[----:B------:R-:W-:Y:S02]  /*38050*/  IMAD.MOV.U32 R108, RZ, RZ, R68 ;  /* 0x000000ffff6c7224 */ /* 0x000fe400078e0044 */
        /* <DEDUP_REMOVED lines=23> */
[----:B------:R-:W-:Y:S01]  /*381d0*/  IMAD.MOV.U32 R92, RZ, RZ, R71 ;  /* 0x000000ffff5c7224 */ /* 0x000fe200078e0047 */
[----:B------:R-:W-:Y:S04]  /*381e0*/  STL.64 [R1+0x1668], R110 ;  /* 0x0016686e01007387 */ /* 0x000fe80000100a00 */
[----:B------:R-:W-:Y:S04]  /*381f0*/  STL.64 [R1+0x1660], R108 ;  /* 0x0016606c01007387 */ /* 0x000fe80000100a00 */
[----:B------:R-:W-:Y:S04]  /*38200*/  STL.64 [R1+0x1678], R106 ;  /* 0x0016786a01007387 */ /* 0x000fe80000100a00 */
[----:B------:R-:W-:Y:S04]  /*38210*/  STL.64 [R1+0x1670], R104 ;  /* 0x0016706801007387 */ /* 0x000fe80000100a00 */
[----:B------:R-:W-:Y:S04]  /*38220*/  STL.64 [R1+0x1688], R102 ;  /* 0x0016886601007387 */ /* 0x000fe80000100a00 */
[----:B------:R-:W-:Y:S01]  /*38230*/  STL.64 [R1+0x1680], R100 ;  /* 0x0016806401007387 */ /* 0x000fe20000100a00 */
[C---:B---3--:R-:W-:Y:S11]  /*38240*/  HMMA.1688.F32.TF32 R68, R160.reuse, R28, R244 ;  /* 0x0000001ca044723c */ /* 0x048ff600000810f4 */
        /* <DEDUP_REMOVED lines=26> */
[----:B------:R-:W1:Y:S04]  /*383f0*/  LDL.LU R172, [R1+0x360] ;  /* 0x0003600001ac7983 */ /* 0x000e680000300800 */
[----:B------:R-:W1:Y:S04]  /*38400*/  LDL.LU R173, [R1+0x364] ;  /* 0x0003640001ad7983 */ /* 0x000e680000300800 */
[----:B------:R-:W1:Y:S04]  /*38410*/  LDL.LU R174, [R1+0x368] ;  /* 0x0003680001ae7983 */ /* 0x000e680000300800 */
[----:B------:R-:W1:Y:S04]  /*38420*/  LDL.LU R175, [R1+0x36c] ;  /* 0x00036c0001af7983 */ /* 0x000e680000300800 */
[----:B------:R-:W5:Y:S04]  /*38430*/  LDL.LU R244, [R1+0x3a0] ;  /* 0x0003a00001f47983 */ /* 0x000f680000300800 */
[----:B------:R-:W5:Y:S04]  /*38440*/  LDL.LU R245, [R1+0x3a4] ;  /* 0x0003a40001f57983 */ /* 0x000f680000300800 */
[----:B------:R-:W5:Y:S04]  /*38450*/  LDL.LU R246, [R1+0x3a8] ;  /* 0x0003a80001f67983 */ /* 0x000f680000300800 */
[----:B------:R-:W5:Y:S04]  /*38460*/  LDL.LU R247, [R1+0x3ac] ;  /* 0x0003ac0001f77983 */ /* 0x000f680000300800 */
[----:B------:R-:W5:Y:S04]  /*38470*/  LDL.LU R178, [R1+0x3b8] ;  /* 0x0003b80001b27983 */ /* 0x000f680000300800 */
[----:B------:R-:W5:Y:S01]  /*38480*/  LDL.LU R179, [R1+0x3bc] ;  /* 0x0003bc0001b37983 */ /* 0x000f620000300800 */
[----:B------:R-:W-:Y:S03]  /*38490*/  HMMA.1688.F32.TF32 R68, R160, R24, R240 ;  /* 0x00000018a044723c */ /* 0x000fe600000810f0 */
[----:B------:R-:W5:Y:S04]  /*384a0*/  LDL.LU R240, [R1+0x3c0] ;  /* 0x0003c00001f07983 */ /* 0x000f680000300800 */
[----:B------:R-:W5:Y:S04]  /*384b0*/  LDL.LU R241, [R1+0x3c4] ;  /* 0x0003c40001f17983 */ /* 0x000f680000300800 */
[----:B------:R-:W5:Y:S04]  /*384c0*/  LDL.LU R242, [R1+0x3c8] ;  /* 0x0003c80001f27983 */ /* 0x000f680000300800 */
[----:B------:R-:W5:Y:S09]  /*384d0*/  LDL.LU R243, [R1+0x3cc] ;  /* 0x0003cc0001f37983 */ /* 0x000f720000300800 */
[----:B------:R-:W-:-:S02]  /*384e0*/  IMAD.MOV.U32 R90, RZ, RZ, R70 ;  /* 0x000000ffff5a7224 */ /* 0x000fc400078e0046 */
[----:B------:R-:W-:Y:S02]  /*384f0*/  IMAD.MOV.U32 R91, RZ, RZ, R71 ;  /* 0x000000ffff5b7224 */ /* 0x000fe400078e0047 */
[----:B------:R-:W-:Y:S02]  /*38500*/  IMAD.MOV.U32 R88, RZ, RZ, R68 ;  /* 0x000000ffff587224 */ /* 0x000fe400078e0044 */
[----:B------:R-:W-:Y:S01]  /*38510*/  IMAD.MOV.U32 R89, RZ, RZ, R69 ;  /* 0x000000ffff597224 */ /* 0x000fe200078e0045 */
[----:B------:R-:W-:Y:S04]  /*38520*/  STL.64 [R1+0x16a8], R90 ;  /* 0x0016a85a01007387 */ /* 0x000fe80000100a00 */
[----:B------:R-:W-:Y:S01]  /*38530*/  STL.64 [R1+0x16a0], R88 ;  /* 0x0016a05801007387 */ /* 0x000fe20000100a00 */
[C---:B--2---:R-:W-:Y:S08]  /*38540*/  HMMA.1688.F32.TF32 R148, R160.reuse, R16, R148 ;  /* 0x00000010a094723c */ /* 0x044ff00000081094 */
[C---:B---3--:R-:W-:Y:S08]  /*38550*/  HMMA.1688.F32.TF32 R144, R160.reuse, R20, R144 ;  /* 0x00000014a090723c */ /* 0x048ff00000081090 */
[C---:B----4-:R-:W-:Y:S08]  /*38560*/  HMMA.1688.F32.TF32 R152, R160.reuse, R12, R152 ;  /* 0x0000000ca098723c */ /* 0x050ff00000081098 */
[C---:B-----5:R-:W-:Y:S08]  /*38570*/  HMMA.1688.F32.TF32 R156, R160.reuse, R8, R156 ;  /* 0x00000008a09c723c */ /* 0x060ff0000008109c */
[----:B------:R-:W-:Y:S01]  /*38580*/  HMMA.1688.F32.TF32 R160, R160, R4, R228 ;  /* 0x00000004a0a0723c */ /* 0x000fe200000810e4 */
[----:B------:R-:W-:Y:S07]  /*38590*/  STL.64 [R1+0x16b8], R146 ;  /* 0x0016b89201007387 */ /* 0x000fee0000100a00 */
[C---:B-1----:R-:W-:Y:S01]  /*385a0*/  HMMA.1688.F32.TF32 R164, R196.reuse, R64, R172 ;  /* 0x00000040c4a4723c */ /* 0x042fe200000810ac */
[----:B------:R-:W-:Y:S07]  /*385b0*/  STL.64 [R1+0x16b0], R144 ;  /* 0x0016b09001007387 */ /* 0x000fee0000100a00 */
[C---:B------:R-:W-:Y:S01]  /*385c0*/  HMMA.1688.F32.TF32 R168, R196.reuse, R60, R244 ;  /* 0x0000003cc4a8723c */ /* 0x040fe200000810f4 */
[----:B------:R-:W-:Y:S04]  /*385d0*/  LDS R228, [R218+0x46100] ;  /* 0x04610000dae47984 */ /* 0x000fe80000000800 */
[----:B------:R-:W-:Y:S03]  /*385e0*/  LDS R230, [R218+0x46900] ;  /* 0x04690000dae67984 */ /* 0x000fe60000000800 */
        /* <DEDUP_REMOVED lines=55> */
[----:B------:R-:W-:Y:S04]  /*38960*/  STL.64 [R1+0x1730], R176 ;  /* 0x001730b001007387 */ /* 0x000fe80000100a00 */
[----:B------:R-:W-:Y:S04]  /*38970*/  LDS R229, [R219+0x46100] ;  /* 0x04610000dbe57984 */ /* 0x000fe80000000800 */
[----:B------:R-:W1:Y:S01]  /*38980*/  LDS R231, [R219+0x46900] ;  /* 0x04690000dbe77984 */ /* 0x000e620000000800 */
[C---:B-----5:R-:W-:Y:S03]  /*38990*/  HMMA.1688.F32.TF32 R84, R196.reuse, R48, R240 ;  /* 0x00000030c454723c */ /* 0x060fe600000810f0 */
[----:B------:R-:W5:Y:S04]  /*389a0*/  LDL.LU R240, [R1+0x580] ;  /* 0x0005800001f07983 */ /* 0x000f680000300800 */
[----:B------:R-:W5:Y:S04]  /*389b0*/  LDL.LU R241, [R1+0x584] ;  /* 0x0005840001f17983 */ /* 0x000f680000300800 */
[----:B------:R-:W5:Y:S04]  /*389c0*/  LDL.LU R242, [R1+0x588] ;  /* 0x0005880001f27983 */ /* 0x000f680000300800 */
[----:B------:R-:W5:Y:S01]  /*389d0*/  LDL.LU R243, [R1+0x58c] ;  /* 0x00058c0001f37983 */ /* 0x000f620000300800 */
[C---:B--2---:R-:W-:Y:S08]  /*389e0*/  HMMA.1688.F32.TF32 R72, R196.reuse, R36, R72 ;  /* 0x00000024c448723c */ /* 0x044ff00000081048 */
[C---:B---3--:R-:W-:Y:S08]  /*389f0*/  HMMA.1688.F32.TF32 R80, R196.reuse, R44, R80 ;  /* 0x0000002cc450723c */ /* 0x048ff00000081050 */
[C---:B----4-:R-:W-:Y:S11]  /*38a00*/  HMMA.1688.F32.TF32 R76, R196.reuse, R40, R76 ;  /* 0x00000028c44c723c */ /* 0x050ff6000008104c */
[----:B------:R-:W-:Y:S05]  /*38a10*/  @!UPT UIADD3 URZ, URZ, URZ, URZ ;  /* 0x0000003f3f3ff290 */ /* 0x000fea000fffe03f */
[----:B------:R-:W-:Y:S02]  /*38a20*/  IMAD.MOV.U32 R96, RZ, RZ, R80 ;  /* 0x000000ffff607224 */ /* 0x000fe400078e0050 */
[----:B------:R-:W-:Y:S02]  /*38a30*/  IMAD.MOV.U32 R97, RZ, RZ, R81 ;  /* 0x000000ffff617224 */ /* 0x000fe400078e0051 */
[----:B------:R-:W-:Y:S02]  /*38a40*/  IMAD.MOV.U32 R98, RZ, RZ, R82 ;  /* 0x000000ffff627224 */ /* 0x000fe400078e0052 */
[----:B------:R-:W-:Y:S02]  /*38a50*/  IMAD.MOV.U32 R99, RZ, RZ, R83 ;  /* 0x000000ffff637224 */ /* 0x000fe400078e0053 */
[C---:B------:R-:W-:Y:S01]  /*38a60*/  HMMA.1688.F32.TF32 R80, R196.reuse, R32, R180 ;  /* 0x00000020c450723c */ /* 0x040fe200000810b4 */
[----:B------:R-:W-:Y:S04]  /*38a70*/  STL.64 [R1+0x140], R76 ;  /* 0x0001404c01007387 */ /* 0x000fe80000100a00 */
[----:B------:R2:W-:Y:S04]  /*38a80*/  STL.64 [R1+0x148], R78 ;  /* 0x0001484e01007387 */ /* 0x0005e80000100a00 */
[----:B------:R-:W-:Y:S01]  /*38a90*/  STL.64 [R1+0x130], R72 ;  /* 0x0001304801007387 */ /* 0x000fe20000100a00 */
[C---:B------:R-:W-:Y:S03]  /*38aa0*/  HMMA.1688.F32.TF32 R184, R196.reuse, R16, R184 ;  /* 0x00000010c4b8723c */ /* 0x040fe600000810b8 */
[----:B------:R3:W-:Y:S05]  /*38ab0*/  STL.64 [R1+0x138], R74 ;  /* 0x0001384a01007387 */ /* 0x0007ea0000100a00 */
[C---:B--2---:R-:W-:Y:S08]  /*38ac0*/  HMMA.1688.F32.TF32 R76, R196.reuse, R28, R68 ;  /* 0x0000001cc44c723c */ /* 0x044ff00000081044 */
[C---:B---3--:R-:W-:Y:S08]  /*38ad0*/  HMMA.1688.F32.TF32 R72, R196.reuse, R24, R248 ;  /* 0x00000018c448723c */ /* 0x048ff000000810f8 */
[C---:B------:R-:W-:Y:S08]  /*38ae0*/  HMMA.1688.F32.TF32 R68, R196.reuse, R20, R244 ;  /* 0x00000014c444723c */ /* 0x040ff000000810f4 */
        /* <DEDUP_REMOVED lines=8> */
[----:B------:R-:W-:Y:S04]  /*38b70*/  STL [R1+0x14a8], R184 ;  /* 0x0014a8b801007387 */ /* 0x000fe80000100800 */
[----:B------:R2:W-:Y:S04]  /*38b80*/  STL.64 [R1+0xf0], R68 ;  /* 0x0000f04401007387 */ /* 0x0005e80000100a00 */
[----:B------:R3:W-:Y:S04]  /*38b90*/  STL.64 [R1+0xf8], R70 ;  /* 0x0000f84601007387 */ /* 0x0007e80000100a00 */
[----:B------:R-:W-:Y:S04]  /*38ba0*/  STL [R1+0x14a4], R185 ;  /* 0x0014a4b901007387 */ /* 0x000fe80000100800 */
[----:B------:R-:W-:Y:S04]  /*38bb0*/  STL [R1+0x14a0], R186 ;  /* 0x0014a0ba01007387 */ /* 0x000fe80000100800 */
[----:B------:R-:W-:Y:S04]  /*38bc0*/  STL [R1+0x149c], R187 ;  /* 0x00149cbb01007387 */ /* 0x000fe80000100800 */
[----:B------:R-:W-:Y:S04]  /*38bd0*/  STL [R1+0x14b8], R188 ;  /* 0x0014b8bc01007387 */ /* 0x000fe80000100800 */
[----:B------:R-:W-:Y:S04]  /*38be0*/  STL [R1+0x14b4], R189 ;  /* 0x0014b4bd01007387 */ /* 0x000fe80000100800 */
[----:B------:R-:W-:Y:S04]  /*38bf0*/  STL [R1+0x14b0], R190 ;  /* 0x0014b0be01007387 */ /* 0x000fe80000100800 */
[----:B------:R-:W-:Y:S04]  /*38c00*/  STL [R1+0x14ac], R191 ;  /* 0x0014acbf01007387 */ /* 0x000fe80000100800 */
[----:B------:R-:W1:Y:S04]  /*38c10*/  LDL.LU R202, [R1+0x5a8] ;  /* 0x0005a80001ca7983 */ /* 0x000e680000300800 */
[----:B------:R-:W1:Y:S01]  /*38c20*/  LDL.LU R203, [R1+0x5ac] ;  /* 0x0005ac0001cb7983 */ /* 0x000e620000300800 */
[----:B------:R-:W-:-:S03]  /*38c30*/  IMAD.MOV.U32 R248, RZ, RZ, R209 ;  /* 0x000000fffff87224 */ /* 0x000fc600078e00d1 */
[----:B------:R-:W-:Y:S01]  /*38c40*/  STL [R1+0x14c8], R192 ;  /* 0x0014c8c001007387 */ /* 0x000fe20000100800 */
[----:B------:R-:W-:-:S03]  /*38c50*/  IMAD.MOV.U32 R249, RZ, RZ, R208 ;  /* 0x000000fffff97224 */ /* 0x000fc600078e00d0 */
[----:B------:R-:W-:Y:S01]  /*38c60*/  STL [R1+0x14c4], R193 ;  /* 0x0014c4c101007387 */ /* 0x000fe20000100800 */
[----:B------:R-:W-:-:S03]  /*38c70*/  IMAD.MOV.U32 R250, RZ, RZ, R213 ;  /* 0x000000fffffa7224 */ /* 0x000fc600078e00d5 */
[----:B------:R-:W-:Y:S01]  /*38c80*/  STL [R1+0x14c0], R194 ;  /* 0x0014c0c201007387 */ /* 0x000fe20000100800 */
[----:B------:R-:W-:-:S03]  /*38c90*/  IMAD.MOV.U32 R251, RZ, RZ, R212 ;  /* 0x000000fffffb7224 */ /* 0x000fc600078e00d4 */
[----:B------:R-:W-:Y:S04]  /*38ca0*/  STL [R1+0x14bc], R195 ;  /* 0x0014bcc301007387 */ /* 0x000fe80000100800 */
        /* <DEDUP_REMOVED lines=10> */
[----:B--2---:R-:W2:Y:S04]  /*38d50*/  LDL.LU R68, [R1+0x650] ;  /* 0x0006500001447983 */ /* 0x004ea80000300800 */
[----:B------:R-:W2:Y:S04]  /*38d60*/  LDL.LU R69, [R1+0x654] ;  /* 0x0006540001457983 */ /* 0x000ea80000300800 */
[----:B---3--:R-:W2:Y:S04]  /*38d70*/  LDL.LU R70, [R1+0x658] ;  /* 0x0006580001467983 */ /* 0x008ea80000300800 */
[----:B------:R-:W2:Y:S01]  /*38d80*/  LDL.LU R71, [R1+0x65c] ;  /* 0x00065c0001477983 */ /* 0x000ea20000300800 */
[----:B------:R-:W-:-:S02]  /*38d90*/  IMAD.MOV.U32 R226, RZ, RZ, R217 ;  /* 0x000000ffffe27224 */ /* 0x000fc400078e00d9 */
[----:B------:R-:W-:Y:S01]  /*38da0*/  IMAD.MOV.U32 R227, RZ, RZ, R216 ;  /* 0x000000ffffe37224 */ /* 0x000fe200078e00d8 */
[----:B------:R-:W-:Y:S04]  /*38db0*/  LDS R244, [R218+0x46180] ;  /* 0x04618000daf47984 */ /* 0x000fe80000000800 */
[----:B------:R-:W-:Y:S04]  /*38dc0*/  LDS R246, [R218+0x46980] ;  /* 0x04698000daf67984 */ /* 0x000fe80000000800 */
[----:B------:R-:W-:Y:S04]  /*38dd0*/  LDS R245, [R219+0x46180] ;  /* 0x04618000dbf57984 */ /* 0x000fe80000000800 */
[----:B------:R-:W-:Y:S01]  /*38de0*/  LDS R247, [R219+0x46980] ;  /* 0x04698000dbf77984 */ /* 0x000fe20000000800 */
[----:B-----5:R-:W-:Y:S01]  /*38df0*/  HMMA.1688.F32.TF32 R196, R196, R4, R240 ;  /* 0x00000004c4c4723c */ /* 0x020fe200000810f0 */
[----:B------:R-:W-:-:S02]  /*38e00*/  IMAD.MOV.U32 R93, RZ, RZ, R84 ;  /* 0x000000ffff5d7224 */ /* 0x000fc400078e0054 */
[----:B------:R-:W-:Y:S01]  /*38e10*/  LDS R241, [R252+0x46180] ;  /* 0x04618000fcf17984 */ /* 0x000fe20000000800 */
[----:B------:R-:W-:Y:S02]  /*38e20*/  IMAD.MOV.U32 R94, RZ, RZ, R85 ;  /* 0x000000ffff5e7224 */ /* 0x000fe400078e0055 */
[----:B------:R-:W-:Y:S01]  /*38e30*/  IMAD.MOV.U32 R95, RZ, RZ, R86 ;  /* 0x000000ffff5f7224 */ /* 0x000fe200078e0056 */
[----:B------:R-:W-:Y:S11]  /*38e40*/  LDS R243, [R252+0x46980] ;  /* 0x04698000fcf37984 */ /* 0x000ff60000000800 */
[----:B------:R-:W-:Y:S05]  /*38e50*/  @!UPT UIADD3 URZ, URZ, URZ, URZ ;  /* 0x0000003f3f3ff290 */ /* 0x000fea000fffe03f */
[----:B------:R-:W-:Y:S04]  /*38e60*/  STL [R1+0x14d4], R196 ;  /* 0x0014d4c401007387 */ /* 0x000fe80000100800 */
[----:B------:R-:W-:Y:S04]  /*38e70*/  STL [R1+0x14d0], R197 ;  /* 0x0014d0c501007387 */ /* 0x000fe80000100800 */
[----:B------:R-:W-:Y:S04]  /*38e80*/  STL [R1+0x14cc], R198 ;  /* 0x0014ccc601007387 */ /* 0x000fe80000100800 */
[----:B------:R3:W-:Y:S04]  /*38e90*/  STL [R1+0x1498], R199 ;  /* 0x001498c701007387 */ /* 0x0007e80000100800 */
[----:B---3--:R-:W3:Y:S01]  /*38ea0*/  LDL.LU R199, [R1+0x998] ;  /* 0x0009980001c77983 */ /* 0x008ee20000300800 */
[C---:B-1----:R-:W-:Y:S08]  /*38eb0*/  HMMA.1688.F32.TF32 R200, R228.reuse, R64, R200 ;  /* 0x00000040e4c8723c */ /* 0x042ff000000810c8 */
[C---:B----4-:R-:W-:Y:S08]  /*38ec0*/  HMMA.1688.F32.TF32 R204, R228.reuse, R60, R204 ;  /* 0x0000003ce4cc723c */ /* 0x050ff000000810cc */
[C---:B------:R-:W-:Y:S08]  /*38ed0*/  HMMA.1688.F32.TF32 R208, R228.reuse, R56, R208 ;  /* 0x00000038e4d0723c */ /* 0x040ff000000810d0 */
[C---:B------:R-:W-:Y:S01]  /*38ee0*/  HMMA.1688.F32.TF32 R212, R228.reuse, R52, R212 ;  /* 0x00000034e4d4723c */ /* 0x040fe200000810d4 */
[----:B------:R-:W-:Y:S04]  /*38ef0*/  STL [R1+0x14e4], R200 ;  /* 0x0014e4c801007387 */ /* 0x000fe80000100800 */
[----:B------:R-:W-:Y:S03]  /*38f00*/  STL [R1+0x14e0], R201 ;  /* 0x0014e0c901007387 */ /* 0x000fe60000100800 */
[C---:B--2---:R-:W-:Y:S01]  /*38f10*/  HMMA.1688.F32.TF32 R72, R228.reuse, R48, R68 ;  /* 0x00000030e448723c */ /* 0x044fe20000081044 */
        /* <DEDUP_REMOVED lines=11> */
[----:B------:R1:W-:Y:S04]  /*38fd0*/  STL.64 [R1+0x1e0], R72 ;  /* 0x0001e04801007387 */ /* 0x0003e80000100a00 */
[----:B------:R2:W-:Y:S04]  /*38fe0*/  STL.64 [R1+0x1e8], R74 ;  /* 0x0001e84a01007387 */ /* 0x0005e80000100a00 */
        /* <DEDUP_REMOVED lines=10> */
[----:B-1----:R-:W5:Y:S04]  /*39090*/  LDL.LU R72, [R1+0x610] ;  /* 0x0006100001487983 */ /* 0x002f680000300800 */
[----:B------:R-:W5:Y:S04]  /*390a0*/  LDL.LU R73, [R1+0x614] ;  /* 0x0006140001497983 */ /* 0x000f680000300800 */
[----:B--2---:R-:W5:Y:S04]  /*390b0*/  LDL.LU R74, [R1+0x618] ;  /* 0x00061800014a7983 */ /* 0x004f680000300800 */
[----:B------:R-:W5:Y:S04]  /*390c0*/  LDL.LU R75, [R1+0x61c] ;  /* 0x00061c00014b7983 */ /* 0x000f680000300800 */
[----:B------:R-:W2:Y:S04]  /*390d0*/  LDL.LU R180, [R1+0x600] ;  /* 0x0006000001b47983 */ /* 0x000ea80000300800 */
[----:B------:R-:W2:Y:S04]  /*390e0*/  LDL.LU R181, [R1+0x604] ;  /* 0x0006040001b57983 */ /* 0x000ea80000300800 */
[----:B------:R-:W2:Y:S04]  /*390f0*/  LDL.LU R182, [R1+0x608] ;  /* 0x0006080001b67983 */ /* 0x000ea80000300800 */
[----:B------:R-:W2:Y:S01]  /*39100*/  LDL.LU R183, [R1+0x60c] ;  /* 0x00060c0001b77983 */ /* 0x000ea20000300800 */
[----:B------:R-:W-:Y:S01]  /*39110*/  HMMA.1688.F32.TF32 R68, R228, R44, R248 ;  /* 0x0000002ce444723c */ /* 0x000fe200000810f8 */
[----:B------:R-:W-:-:S02]  /*39120*/  IMAD.MOV.U32 R115, RZ, RZ, R87 ;  /* 0x000000ffff737224 */ /* 0x000fc400078e0057 */
[----:B---3--:R-:W-:Y:S04]  /*39130*/  LDS R240, [R199+0x46180] ;  /* 0x04618000c7f07984 */ /* 0x008fe80000000800 */
[----:B------:R-:W1:Y:S11]  /*39140*/  LDS R242, [R199+0x46980] ;  /* 0x04698000c7f27984 */ /* 0x000e760000000800 */
[----:B------:R-:W-:Y:S06]  /*39150*/  @!UPT UIADD3 URZ, URZ, URZ, URZ ;  /* 0x0000003f3f3ff290 */ /* 0x000fec000fffe03f */
[----:B------:R-:W-:Y:S02]  /*39160*/  IMAD.MOV.U32 R188, RZ, RZ, R68 ;  /* 0x000000ffffbc7224 */ /* 0x000fe400078e0044 */
[----:B------:R-:W-:Y:S01]  /*39170*/  IMAD.MOV.U32 R189, RZ, RZ, R69 ;  /* 0x000000ffffbd7224 */ /* 0x000fe200078e0045 */
[----:B------:R-:W3:Y:S01]  /*39180*/  LDL.LU R68, [R1+0x5f0] ;  /* 0x0005f00001447983 */ /* 0x000ee20000300800 */
[----:B------:R-:W-:Y:S02]  /*39190*/  IMAD.MOV.U32 R190, RZ, RZ, R70 ;  /* 0x000000ffffbe7224 */ /* 0x000fe400078e0046 */
[----:B------:R-:W-:Y:S01]  /*391a0*/  IMAD.MOV.U32 R191, RZ, RZ, R71 ;  /* 0x000000ffffbf7224 */ /* 0x000fe200078e0047 */
        /* <DEDUP_REMOVED lines=14> */
[----:B------:R-:W-:Y:S02]  /*39290*/  @!UPT UIADD3 URZ, URZ, URZ, URZ ;  /* 0x0000003f3f3ff290 */ /* 0x000fe4000fffe03f */
[----:B------:R-:W-:Y:S02]  /*392a0*/  IMAD.MOV.U32 R184, RZ, RZ, R72 ;  /* 0x000000ffffb87224 */ /* 0x000fe400078e0048 */
[----:B------:R-:W-:Y:S02]  /*392b0*/  IMAD.MOV.U32 R185, RZ, RZ, R73 ;  /* 0x000000ffffb97224 */ /* 0x000fe400078e0049 */
[----:B------:R-:W-:Y:S02]  /*392c0*/  IMAD.MOV.U32 R186, RZ, RZ, R74 ;  /* 0x000000ffffba7224 */ /* 0x000fe400078e004a */
[----:B------:R-:W-:Y:S02]  /*392d0*/  IMAD.MOV.U32 R187, RZ, RZ, R75 ;  /* 0x000000ffffbb7224 */ /* 0x000fe400078e004b */
[----:B--2---:R-:W-:Y:S01]  /*392e0*/  HMMA.1688.F32.TF32 R72, R228, R28, R180 ;  /* 0x0000001ce448723c */ /* 0x004fe200000810b4 */
[----:B------:R-:W-:Y:S02]  /*392f0*/  IMAD.MOV.U32 R192, RZ, RZ, R80 ;  /* 0x000000ffffc07224 */ /* 0x000fe400078e0050 */
[----:B------:R-:W-:-:S02]  /*39300*/  IMAD.MOV.U32 R193, RZ, RZ, R81 ;  /* 0x000000ffffc17224 */ /* 0x000fc400078e0051 */
[----:B------:R-:W-:Y:S02]  /*39310*/  IMAD.MOV.U32 R194, RZ, RZ, R82 ;  /* 0x000000ffffc27224 */ /* 0x000fe400078e0052 */
[----:B------:R-:W-:Y:S02]  /*39320*/  IMAD.MOV.U32 R195, RZ, RZ, R83 ;  /* 0x000000ffffc37224 */ /* 0x000fe400078e0053 */
[----:B------:R-:W-:Y:S11]  /*39330*/  IMAD.MOV.U32 R83, RZ, RZ, R236 ;  /* 0x000000ffff537224 */ /* 0x000ff600078e00ec */
[----:B------:R-:W-:Y:S04]  /*39340*/  @!UPT UIADD3 URZ, URZ, URZ, URZ ;  /* 0x0000003f3f3ff290 */ /* 0x000fe8000fffe03f */
[----:B------:R-:W-:Y:S02]  /*39350*/  IMAD.MOV.U32 R207, RZ, RZ, R72 ;  /* 0x000000ffffcf7224 */ /* 0x000fe400078e0048 */
[----:B------:R-:W-:Y:S02]  /*39360*/  IMAD.MOV.U32 R200, RZ, RZ, R73 ;  /* 0x000000ffffc87224 */ /* 0x000fe400078e0049 */
[----:B------:R-:W-:Y:S02]  /*39370*/  IMAD.MOV.U32 R72, RZ, RZ, R238 ;  /* 0x000000ffff487224 */ /* 0x000fe400078e00ee */
[----:B------:R-:W-:Y:S01]  /*39380*/  IMAD.MOV.U32 R201, RZ, RZ, R74 ;  /* 0x000000ffffc97224 */ /* 0x000fe200078e004a */
[----:B------:R-:W2:Y:S01]  /*39390*/  LDL.LU R238, [R1+0x1890] ;  /* 0x0018900001ee7983 */ /* 0x000ea20000300800 */
[----:B------:R-:W-:Y:S02]  /*393a0*/  IMAD.MOV.U32 R73, RZ, RZ, R233 ;  /* 0x000000ffff497224 */ /* 0x000fe400078e00e9 */
[----:B------:R-:W-:Y:S01]  /*393b0*/  IMAD.MOV.U32 R202, RZ, RZ, R75 ;  /* 0x000000ffffca7224 */ /* 0x000fe200078e004b */
[----:B------:R-:W1:Y:S01]  /*393c0*/  LDL.LU R233, [R1+0x188c] ;  /* 0x00188c0001e97983 */ /* 0x000e620000300800 */
[----:B------:R-:W-:-:S02]  /*393d0*/  IMAD.MOV.U32 R74, RZ, RZ, R232 ;  /* 0x000000ffff4a7224 */ /* 0x000fc400078e00e8 */
[----:B------:R-:W-:Y:S01]  /*393e0*/  IMAD.MOV.U32 R75, RZ, RZ, R239 ;  /* 0x000000ffff4b7224 */ /* 0x000fe200078e00ef */
[----:B------:R-:W1:Y:S04]  /*393f0*/  LDL.LU R232, [R1+0x1888] ;  /* 0x0018880001e87983 */ /* 0x000e680000300800 */
[----:B------:R-:W4:Y:S04]  /*39400*/  LDL.LU R239, [R1+0x1884] ;  /* 0x0018840001ef7983 */ /* 0x000f280000300800 */
[----:B------:R-:W5:Y:S04]  /*39410*/  LDL.LU R80, [R1+0x770] ;  /* 0x0007700001507983 */ /* 0x000f680000300800 */
[----:B------:R-:W5:Y:S04]  /*39420*/  LDL.LU R81, [R1+0x774] ;  /* 0x0007740001517983 */ /* 0x000f680000300800 */
[----:B------:R-:W5:Y:S04]  /*39430*/  LDL.LU R82, [R1+0x778] ;  /* 0x0007780001527983 */ /* 0x000f680000300800 */
[----:B------:R-:W5:Y:S04]  /*39440*/  LDL.LU R236, [R1+0x1880] ;  /* 0x0018800001ec7983 */ /* 0x000f680000300800 */
[----:B------:R-:W1:Y:S01]  /*39450*/  LDL.LU R234, [R1+0x248] ;  /* 0x0002480001ea7983 */ /* 0x000e620000300800 */
[----:B------:R-:W-:-:S03]  /*39460*/  IMAD.MOV.U32 R87, RZ, RZ, R237 ;  /* 0x000000ffff577224 */ /* 0x000fc600078e00ed */
[----:B------:R-:W1:Y:S04]  /*39470*/  LDL.LU R235, [R1+0x24c] ;  /* 0x00024c0001eb7983 */ /* 0x000e680000300800 */
[----:B------:R-:W5:Y:S01]  /*39480*/  LDL.LU R84, [R1+0x750] ;  /* 0x0007500001547983 */ /* 0x000f620000300800 */
[----:B---3--:R-:W-:Y:S01]  /*39490*/  HMMA.1688.F32.TF32 R68, R228, R24, R68 ;  /* 0x00000018e444723c */ /* 0x008fe20000081044 */
[----:B--2---:R-:W-:Y:S02]  /*394a0*/  IMAD.MOV.U32 R86, RZ, RZ, R238 ;  /* 0x000000ffff567224 */ /* 0x004fe400078e00ee */
[----:B----4-:R-:W-:Y:S02]  /*394b0*/  IMAD.MOV.U32 R85, RZ, RZ, R239 ;  /* 0x000000ffff557224 */ /* 0x010fe400078e00ef */
[----:B------:R-:W2:Y:S04]  /*394c0*/  LDL.LU R239, [R1+0x187c] ;  /* 0x00187c0001ef7983 */ /* 0x000ea80000300800 */
[----:B------:R-:W3:Y:S04]  /*394d0*/  LDL.LU R238, [R1+0x1878] ;  /* 0x0018780001ee7983 */ /* 0x000ee80000300800 */
[----:B------:R-:W4:Y:S04]  /*394e0*/  LDL.LU R237, [R1+0x1874] ;  /* 0x0018740001ed7983 */ /* 0x000f280000300800 */
[----:B------:R-:W4:Y:S01]  /*394f0*/  LDL.LU R120, [R1+0x730] ;  /* 0x0007300001787983 */ /* 0x000f220000300800 */
[----:B-----5:R-:W-:-:S03]  /*39500*/  IMAD.MOV.U32 R123, RZ, RZ, R236 ;  /* 0x000000ffff7b7224 */ /* 0x020fc600078e00ec */
[----:B------:R-:W5:Y:S04]  /*39510*/  LDL.LU R121, [R1+0x734] ;  /* 0x0007340001797983 */ /* 0x000f680000300800 */
[----:B------:R-:W5:Y:S04]  /*39520*/  LDL.LU R122, [R1+0x738] ;  /* 0x00073800017a7983 */ /* 0x000f680000300800 */
[----:B------:R-:W5:Y:S01]  /*39530*/  LDL.LU R236, [R1+0x1870] ;  /* 0x0018700001ec7983 */ /* 0x000f620000300800 */
[----:B------:R-:W-:Y:S02]  /*39540*/  IMAD.MOV.U32 R211, RZ, RZ, R68 ;  /* 0x000000ffffd37224 */ /* 0x000fe400078e0044 */
[----:B------:R-:W-:Y:S01]  /*39550*/  IMAD.MOV.U32 R204, RZ, RZ, R69 ;  /* 0x000000ffffcc7224 */ /* 0x000fe200078e0045 */
[----:B------:R-:W5:Y:S01]  /*39560*/  LDL.LU R128, [R1+0x6f0] ;  /* 0x0006f00001807983 */ /* 0x000f620000300800 */
[----:B------:R-:W-:-:S02]  /*39570*/  IMAD.MOV.U32 R205, RZ, RZ, R70 ;  /* 0x000000ffffcd7224 */ /* 0x000fc400078e0046 */
[----:B------:R-:W-:Y:S01]  /*39580*/  IMAD.MOV.U32 R206, RZ, RZ, R71 ;  /* 0x000000ffffce7224 */ /* 0x000fe200078e0047 */
[----:B------:R-:W5:Y:S01]  /*39590*/  LDL.LU R129, [R1+0x6f4] ;  /* 0x0006f40001817983 */ /* 0x000f620000300800 */
[----:B------:R-:W-:Y:S03]  /*395a0*/  HMMA.1688.F32.TF32 R68, R228, R20, R248 ;  /* 0x00000014e444723c */ /* 0x000fe600000810f8 */
[----:B------:R-:W5:Y:S04]  /*395b0*/  LDL.LU R130, [R1+0x6f8] ;  /* 0x0006f80001827983 */ /* 0x000f680000300800 */
[----:B------:R-:W5:Y:S04]  /*395c0*/  LDL.LU R131, [R1+0x6fc] ;  /* 0x0006fc0001837983 */ /* 0x000f680000300800 */
[----:B------:R-:W5:Y:S04]  /*395d0*/  LDL.LU R136, [R1+0x690] ;  /* 0x0006900001887983 */ /* 0x000f680000300800 */
[----:B------:R-:W5:Y:S04]  /*395e0*/  LDL.LU R137, [R1+0x694] ;  /* 0x0006940001897983 */ /* 0x000f680000300800 */
[----:B------:R-:W5:Y:S04]  /*395f0*/  LDL.LU R138, [R1+0x698] ;  /* 0x00069800018a7983 */ /* 0x000f680000300800 */
[----:B------:R-:W5:Y:S01]  /*39600*/  LDL.LU R139, [R1+0x69c] ;  /* 0x00069c00018b7983 */ /* 0x000f620000300800 */
[----:B------:R-:W-:-:S02]  /*39610*/  IMAD.MOV.U32 R215, RZ, RZ, R68 ;  /* 0x000000ffffd77224 */ /* 0x000fc400078e0044 */
[----:B------:R-:W-:Y:S01]  /*39620*/  IMAD.MOV.U32 R208, RZ, RZ, R69 ;  /* 0x000000ffffd07224 */ /* 0x000fe200078e0045 */
[----:B------:R-:W5:Y:S01]  /*39630*/  LDL.LU R68, [R1+0x6b0] ;  /* 0x0006b00001447983 */ /* 0x000f620000300800 */
[----:B------:R-:W-:Y:S02]  /*39640*/  IMAD.MOV.U32 R209, RZ, RZ, R70 ;  /* 0x000000ffffd17224 */ /* 0x000fe400078e0046 */
[----:B------:R-:W-:Y:S01]  /*39650*/  IMAD.MOV.U32 R210, RZ, RZ, R71 ;  /* 0x000000ffffd27224 */ /* 0x000fe200078e0047 */
[----:B------:R-:W5:Y:S04]  /*39660*/  LDL.LU R69, [R1+0x6b4] ;  /* 0x0006b40001457983 */ /* 0x000f680000300800 */
[----:B------:R-:W5:Y:S04]  /*39670*/  LDL.LU R70, [R1+0x6b8] ;  /* 0x0006b80001467983 */ /* 0x000f680000300800 */
[----:B------:R-:W5:Y:S04]  /*39680*/  LDL.LU R71, [R1+0x6bc] ;  /* 0x0006bc0001477983 */ /* 0x000f680000300800 */
[----:B------:R-:W5:Y:S04]  /*39690*/  LDL.LU R132, [R1+0x6d0] ;  /* 0x0006d00001847983 */ /* 0x000f680000300800 */
[----:B------:R-:W5:Y:S04]  /*396a0*/  LDL.LU R133, [R1+0x6d4] ;  /* 0x0006d40001857983 */ /* 0x000f680000300800 */
[----:B------:R-:W5:Y:S01]  /*396b0*/  LDL.LU R134, [R1+0x6d8] ;  /* 0x0006d80001867983 */ /* 0x000f620000300800 */
[----:B------:R-:W-:Y:S11]  /*396c0*/  HMMA.1688.F32.TF32 R76, R228, R36, R76 ;  /* 0x00000024e44c723c */ /* 0x000ff6000008104c */
[----:B------:R-:W-:Y:S11]  /*396d0*/  @!UPT UIADD3 URZ, URZ, URZ, URZ ;  /* 0x0000003f3f3ff290 */ /* 0x000ff6000fffe03f */
[----:B------:R-:W-:Y:S02]  /*396e0*/  @!UPT UIADD3 URZ, URZ, URZ, URZ ;  /* 0x0000003f3f3ff290 */ /* 0x000fe4000fffe03f */
[----:B------:R-:W-:Y:S02]  /*396f0*/  IMAD.MOV.U32 R203, RZ, RZ, R76 ;  /* 0x000000ffffcb7224 */ /* 0x000fe400078e004c */
[----:B------:R-:W-:Y:S02]  /*39700*/  IMAD.MOV.U32 R196, RZ, RZ, R77 ;  /* 0x000000ffffc47224 */ /* 0x000fe400078e004d */
[----:B------:R-:W-:Y:S02]  /*39710*/  IMAD.MOV.U32 R197, RZ, RZ, R78 ;  /* 0x000000ffffc57224 */ /* 0x000fe400078e004e */
[----:B------:R-:W-:Y:S02]  /*39720*/  IMAD.MOV.U32 R198, RZ, RZ, R79 ;  /* 0x000000ffffc67224 */ /* 0x000fe400078e004f */
[----:B--2---:R-:W-:Y:S02]  /*39730*/  IMAD.MOV.U32 R126, RZ, RZ, R239 ;  /* 0x000000ffff7e7224 */ /* 0x004fe400078e00ef */
[----:B---3--:R-:W-:-:S02]  /*39740*/  IMAD.MOV.U32 R125, RZ, RZ, R238 ;  /* 0x000000ffff7d7224 */ /* 0x008fc400078e00ee */
[----:B----4-:R-:W-:Y:S02]  /*39750*/  IMAD.MOV.U32 R124, RZ, RZ, R237 ;  /* 0x000000ffff7c7224 */ /* 0x010fe400078e00ed */
[----:B-----5:R-:W-:Y:S02]  /*39760*/  IMAD.MOV.U32 R135, RZ, RZ, R236 ;  /* 0x000000ffff877224 */ /* 0x020fe400078e00ec */
[----:B------:R-:W2:Y:S04]  /*39770*/  LDL.LU R236, [R1+0x186c] ;  /* 0x00186c0001ec7983 */ /* 0x000ea80000300800 */
[----:B------:R-:W2:Y:S04]  /*39780*/  LDL.LU R237, [R1+0x1868] ;  /* 0x0018680001ed7983 */ /* 0x000ea80000300800 */
[----:B------:R-:W2:Y:S04]  /*39790*/  LDL.LU R238, [R1+0x1864] ;  /* 0x0018640001ee7983 */ /* 0x000ea80000300800 */
[----:B------:R-:W2:Y:S04]  /*397a0*/  LDL.LU R239, [R1+0x1860] ;  /* 0x0018600001ef7983 */ /* 0x000ea80000300800 */
        /* <DEDUP_REMOVED lines=8> */
[----:B------:R-:W5:Y:S01]  /*39830*/  LDL.LU R251, [R1+0x7ec] ;  /* 0x0007ec0001fb7983 */ /* 0x000f620000300800 */
[----:B-1----:R-:W-:Y:S03]  /*39840*/  HMMA.1688.F32.TF32 R232, R240, R64, R232 ;  /* 0x00000040f0e8723c */ /* 0x002fe600000810e8 */
[----:B------:R-:W3:Y:S04]  /*39850*/  LDL.LU R180, [R1+0x800] ;  /* 0x0008000001b47983 */ /* 0x000ee80000300800 */
[----:B------:R-:W3:Y:S01]  /*39860*/  LDL.LU R181, [R1+0x804] ;  /* 0x0008040001b57983 */ /* 0x000ee20000300800 */
[C---:B------:R-:W-:Y:S03]  /*39870*/  HMMA.1688.F32.TF32 R216, R228.reuse, R16, R216 ;  /* 0x00000010e4d8723c */ /* 0x040fe600000810d8 */
[----:B------:R-:W3:Y:S04]  /*39880*/  LDL.LU R182, [R1+0x808] ;  /* 0x0008080001b67983 */ /* 0x000ee80000300800 */
[----:B------:R-:W3:Y:S01]  /*39890*/  LDL.LU R183, [R1+0x80c] ;  /* 0x00080c0001b77983 */ /* 0x000ee20000300800 */
[C---:B------:R-:W-:Y:S08]  /*398a0*/  HMMA.1688.F32.TF32 R220, R228.reuse, R12, R220 ;  /* 0x0000000ce4dc723c */ /* 0x040ff000000810dc */
[----:B------:R-:W-:Y:S08]  /*398b0*/  HMMA.1688.F32.TF32 R224, R228, R8, R224 ;  /* 0x00000008e4e0723c */ /* 0x000ff000000810e0 */
[C---:B------:R-:W-:Y:S01]  /*398c0*/  HMMA.1688.F32.TF32 R88, R240.reuse, R56, R68 ;  /* 0x00000038f058723c */ /* 0x040fe20000081044 */
[----:B------:R-:W-:Y:S04]  /*398d0*/  STL [R1+0x1414], R232 ;  /* 0x001414e801007387 */ /* 0x000fe80000100800 */
[----:B------:R-:W-:Y:S04]  /*398e0*/  STL [R1+0x1410], R233 ;  /* 0x001410e901007387 */ /* 0x000fe80000100800 */
[----:B------:R-:W-:Y:S04]  /*398f0*/  STL [R1+0x140c], R234 ;  /* 0x00140cea01007387 */ /* 0x000fe80000100800 */
[----:B------:R-:W-:Y:S01]  /*39900*/  STL [R1+0x1408], R235 ;  /* 0x001408eb01007387 */ /* 0x000fe20000100800 */
[C---:B------:R-:W-:Y:S08]  /*39910*/  HMMA.1688.F32.TF32 R104, R240.reuse, R48, R128 ;  /* 0x00000030f068723c */ /* 0x040ff00000081080 */
[C---:B------:R-:W-:Y:S08]  /*39920*/  HMMA.1688.F32.TF32 R84, R240.reuse, R36, R84 ;  /* 0x00000024f054723c */ /* 0x040ff00000081054 */
[C---:B------:R-:W-:Y:S08]  /*39930*/  HMMA.1688.F32.TF32 R80, R240.reuse, R32, R80 ;  /* 0x00000020f050723c */ /* 0x040ff00000081050 */
[----:B------:R-:W-:Y:S08]  /*39940*/  HMMA.1688.F32.TF32 R72, R240, R24, R72 ;  /* 0x00000018f048723c */ /* 0x000ff00000081048 */
[----:B--2---:R-:W-:Y:S08]  /*39950*/  HMMA.1688.F32.TF32 R228, R228, R4, R236 ;  /* 0x00000004e4e4723c */ /* 0x004ff000000810ec */
[C---:B------:R-:W-:Y:S11]  /*39960*/  HMMA.1688.F32.TF32 R236, R240.reuse, R60, R136 ;  /* 0x0000003cf0ec723c */ /* 0x040ff60000081088 */
[----:B------:R-:W-:Y:S11]  /*39970*/  @!UPT UIADD3 URZ, URZ, URZ, URZ ;  /* 0x0000003f3f3ff290 */ /* 0x000ff6000fffe03f */
[----:B------:R-:W-:Y:S01]  /*39980*/  @!UPT UIADD3 URZ, URZ, URZ, URZ ;  /* 0x0000003f3f3ff290 */ /* 0x000fe2000fffe03f */
[----:B------:R-:W-:Y:S04]  /*39990*/  STL [R1+0x1424], R236 ;  /* 0x001424ec01007387 */ /* 0x000fe80000100800 */
[----:B------:R-:W-:Y:S04]  /*399a0*/  STL [R1+0x1420], R237 ;  /* 0x001420ed01007387 */ /* 0x000fe80000100800 */
[----:B------:R-:W-:Y:S04]  /*399b0*/  STL [R1+0x141c], R238 ;  /* 0x00141cee01007387 */ /* 0x000fe80000100800 */
[----:B------:R-:W-:Y:S04]  /*399c0*/  STL [R1+0x1418], R239 ;  /* 0x001418ef01007387 */ /* 0x000fe80000100800 */
[----:B------:R-:W2:Y:S04]  /*399d0*/  LDL.LU R68, [R1+0x820] ;  /* 0x0008200001447983 */ /* 0x000ea80000300800 */
[----:B------:R-:W-:Y:S04]  /*399e0*/  STL.64 [R1+0x1f0], R88 ;  /* 0x0001f05801007387 */ /* 0x000fe80000100a00 */
[----:B------:R1:W-:Y:S01]  /*399f0*/  STL.64 [R1+0x1f8], R90 ;  /* 0x0001f85a01007387 */ /* 0x0003e20000100a00 */
[C---:B---3--:R-:W-:Y:S03]  /*39a00*/  HMMA.1688.F32.TF32 R100, R240.reuse, R44, R124 ;  /* 0x0000002cf064723c */ /* 0x048fe6000008107c */
[----:B------:R-:W2:Y:S04]  /*39a10*/  LDL.LU R69, [R1+0x824] ;  /* 0x0008240001457983 */ /* 0x000ea80000300800 */
[----:B------:R-:W2:Y:S01]  /*39a20*/  LDL.LU R70, [R1+0x828] ;  /* 0x0008280001467983 */ /* 0x000ea20000300800 */
[C---:B-1----:R-:W-:Y:S03]  /*39a30*/  HMMA.1688.F32.TF32 R88, R240.reuse, R52, R132 ;  /* 0x00000034f058723c */ /* 0x042fe60000081084 */
[----:B------:R-:W2:Y:S05]  /*39a40*/  LDL.LU R71, [R1+0x82c] ;  /* 0x00082c0001477983 */ /* 0x000eaa0000300800 */
[C---:B----4-:R-:W-:Y:S11]  /*39a50*/  HMMA.1688.F32.TF32 R76, R240.reuse, R28, R76 ;  /* 0x0000001cf04c723c */ /* 0x050ff6000008104c */
[----:B------:R-:W-:Y:S04]  /*39a60*/  @!UPT UIADD3 URZ, URZ, URZ, URZ ;  /* 0x0000003f3f3ff290 */ /* 0x000fe8000fffe03f */
[----:B------:R-:W-:Y:S04]  /*39a70*/  STL.64 [R1+0x210], R88 ;  /* 0x0002105801007387 */ /* 0x000fe80000100a00 */
[----:B------:R1:W-:Y:S02]  /*39a80*/  STL.64 [R1+0x218], R90 ;  /* 0x0002185a01007387 */ /* 0x0003e40000100a00 */
[----:B-1----:R-:W-:Y:S02]  /*39a90*/  HMMA.1688.F32.TF32 R88, R240, R40, R120 ;  /* 0x00000028f058723c */ /* 0x002fe40000081078 */
[----:B------:R-:W-:Y:S04]  /*39aa0*/  STL.64 [R1+0x220], R104 ;  /* 0x0002206801007387 */ /* 0x000fe80000100a00 */
[----:B------:R-:W-:Y:S04]  /*39ab0*/  STL.64 [R1+0x228], R106 ;  /* 0x0002286a01007387 */ /* 0x000fe80000100a00 */
[----:B------:R-:W-:Y:S04]  /*39ac0*/  STL.64 [R1+0x230], R100 ;  /* 0x0002306401007387 */ /* 0x000fe80000100a00 */
[----:B------:R-:W-:Y:S01]  /*39ad0*/  STL.64 [R1+0x238], R102 ;  /* 0x0002386601007387 */ /* 0x000fe20000100a00 */
[----:B------:R-:W-:-:S08]  /*39ae0*/  IMAD.MOV.U32 R236, RZ, RZ, R73 ;  /* 0x000000ffffec7224 */ /* 0x000fd000078e0049 */
        /* <DEDUP_REMOVED lines=8> */
[----:B------:R-:W-:Y:S04]  /*39b70*/  STL.64 [R1+0x270], R76 ;  /* 0x0002704c01007387 */ /* 0x000fe80000100a00 */
[----:B------:R-:W-:Y:S04]  /*39b80*/  STL.64 [R1+0x278], R78 ;  /* 0x0002784e01007387 */ /* 0x000fe80000100a00 */
[----:B------:R5:W-:Y:S02]  /*39b90*/  STL [R1+0x280], R72 ;  /* 0x0002804801007387 */ /* 0x000be40000100800 */
[C---:B-----5:R-:W-:Y:S02]  /*39ba0*/  HMMA.1688.F32.TF32 R72, R240.reuse, R20, R248 ;  /* 0x00000014f048723c */ /* 0x060fe400000810f8 */
[----:B------:R-:W-:Y:S04]  /*39bb0*/  STL [R1+0x1430], R238 ;  /* 0x001430ee01007387 */ /* 0x000fe80000100800 */
[----:B------:R-:W-:Y:S04]  /*39bc0*/  STL [R1+0x142c], R237 ;  /* 0x00142ced01007387 */ /* 0x000fe80000100800 */
[----:B------:R-:W-:Y:S04]  /*39bd0*/  STL [R1+0x1428], R236 ;  /* 0x001428ec01007387 */ /* 0x000fe80000100800 */
[----:B------:R-:W3:Y:S09]  /*39be0*/  LDL.LU R248, [R1+0x840] ;  /* 0x0008400001f87983 */ /* 0x000ef20000300800 */
[----:B------:R-:W-:Y:S04]  /*39bf0*/  STL.64 [R1+0x290], R72 ;  /* 0x0002904801007387 */ /* 0x000fe80000100a00 */
[----:B------:R1:W-:Y:S04]  /*39c00*/  STL.64 [R1+0x298], R74 ;  /* 0x0002984a01007387 */ /* 0x0003e80000100a00 */
[----:B------:R-:W3:Y:S04]  /*39c10*/  LDL.LU R249, [R1+0x844] ;  /* 0x0008440001f97983 */ /* 0x000ee80000300800 */
[----:B------:R-:W3:Y:S04]  /*39c20*/  LDL.LU R250, [R1+0x848] ;  /* 0x0008480001fa7983 */ /* 0x000ee80000300800 */
[----:B------:R-:W3:Y:S01]  /*39c30*/  LDL.LU R251, [R1+0x84c] ;  /* 0x00084c0001fb7983 */ /* 0x000ee20000300800 */
[----:B-1----:R-:W-:Y:S11]  /*39c40*/  HMMA.1688.F32.TF32 R72, R240, R16, R180 ;  /* 0x00000010f048723c */ /* 0x002ff600000810b4 */
[----:B------:R-:W-:Y:S11]  /*39c50*/  @!UPT UIADD3 URZ, URZ, URZ, URZ ;  /* 0x0000003f3f3ff290 */ /* 0x000ff6000fffe03f */
[----:B------:R-:W-:Y:S01]  /*39c60*/  @!UPT UIADD3 URZ, URZ, URZ, URZ ;  /* 0x0000003f3f3ff290 */ /* 0x000fe2000fffe03f */
[----:B------:R1:W-:Y:S01]  /*39c70*/  STL [R1+0x2a0], R72 ;  /* 0x0002a04801007387 */ /* 0x0003e20000100800 */
[----:B------:R-:W-:-:S03]  /*39c80*/  IMAD.MOV.U32 R238, RZ, RZ, R73 ;  /* 0x000000ffffee7224 */ /* 0x000fc600078e0049 */
[----:B------:R-:W4:Y:S01]  /*39c90*/  LDL.LU R76, [R1+0x830] ;  /* 0x00083000014c7983 */ /* 0x000f220000300800 */
[----:B------:R-:W-:-:S03]  /*39ca0*/  IMAD.MOV.U32 R237, RZ, RZ, R74 ;  /* 0x000000ffffed7224 */ /* 0x000fc600078e004a */
[----:B------:R-:W4:Y:S01]  /*39cb0*/  LDL.LU R77, [R1+0x834] ;  /* 0x00083400014d7983 */ /* 0x000f220000300800 */
[----:B------:R-:W-:-:S03]  /*39cc0*/  IMAD.MOV.U32 R236, RZ, RZ, R75 ;  /* 0x000000ffffec7224 */ /* 0x000fc600078e004b */
[----:B------:R-:W4:Y:S04]  /*39cd0*/  LDL.LU R78, [R1+0x838] ;  /* 0x00083800014e7983 */ /* 0x000f280000300800 */
[----:B------:R-:W4:Y:S04]  /*39ce0*/  LDL.LU R79, [R1+0x83c] ;  /* 0x00083c00014f7983 */ /* 0x000f280000300800 */
[----:B------:R-:W-:Y:S04]  /*39cf0*/  STL [R1+0x143c], R238 ;  /* 0x00143cee01007387 */ /* 0x000fe80000100800 */
[----:B------:R-:W-:Y:S04]  /*39d00*/  STL [R1+0x1438], R237 ;  /* 0x001438ed01007387 */ /* 0x000fe80000100800 */
[----:B------:R5:W-:Y:S04]  /*39d10*/  STL [R1+0x1434], R236 ;  /* 0x001434ec01007387 */ /* 0x000be80000100800 */
[----:B-1----:R-:W5:Y:S04]  /*39d20*/  LDL.LU R72, [R1+0x810] ;  /* 0x0008100001487983 */ /* 0x002f680000300800 */
[----:B------:R-:W5:Y:S04]  /*39d30*/  LDL.LU R73, [R1+0x814] ;  /* 0x0008140001497983 */ /* 0x000f680000300800 */
[----:B------:R-:W5:Y:S04]  /*39d40*/  LDL.LU R74, [R1+0x818] ;  /* 0x00081800014a7983 */ /* 0x000f680000300800 */
[----:B------:R-:W5:Y:S04]  /*39d50*/  LDL.LU R75, [R1+0x81c] ;  /* 0x00081c00014b7983 */ /* 0x000f680000300800 */
[----:B------:R-:W5:Y:S04]  /*39d60*/  LDL.LU R180, [R1+0x7f0] ;  /* 0x0007f00001b47983 */ /* 0x000f680000300800 */
[----:B------:R-:W5:Y:S04]  /*39d70*/  LDL.LU R181, [R1+0x7f4] ;  /* 0x0007f40001b57983 */ /* 0x000f680000300800 */
[----:B------:R-:W5:Y:S04]  /*39d80*/  LDL.LU R182, [R1+0x7f8] ;  /* 0x0007f80001b67983 */ /* 0x000f680000300800 */
[----:B------:R-:W5:Y:S01]  /*39d90*/  LDL.LU R183, [R1+0x7fc] ;  /* 0x0007fc0001b77983 */ /* 0x000f620000300800 */
[C---:B--2---:R-:W-:Y:S11]  /*39da0*/  HMMA.1688.F32.TF32 R68, R240.reuse, R12, R68 ;  /* 0x0000000cf044723c */ /* 0x044ff60000081044 */
[----:B------:R-:W-:Y:S11]  /*39db0*/  @!UPT UIADD3 URZ, URZ, URZ, URZ ;  /* 0x0000003f3f3ff290 */ /* 0x000ff6000fffe03f */
[----:B------:R-:W-:Y:S02]  /*39dc0*/  @!UPT UIADD3 URZ, URZ, URZ, URZ ;  /* 0x0000003f3f3ff290 */ /* 0x000fe4000fffe03f */
[----:B------:R-:W-:Y:S02]  /*39dd0*/  IMAD.MOV.U32 R239, RZ, RZ, R68 ;  /* 0x000000ffffef7224 */ /* 0x000fe400078e0044 */
[----:B------:R-:W-:Y:S01]  /*39de0*/  IMAD.MOV.U32 R232, RZ, RZ, R69 ;  /* 0x000000ffffe87224 */ /* 0x000fe200078e0045 */
[----:B------:R-:W2:Y:S01]  /*39df0*/  LDL.LU R68, [R1+0x7d0] ;  /* 0x0007d00001447983 */ /* 0x000ea20000300800 */
[----:B------:R-:W-:Y:S02]  /*39e00*/  IMAD.MOV.U32 R233, RZ, RZ, R70 ;  /* 0x000000ffffe97224 */ /* 0x000fe400078e0046 */
[----:B------:R-:W-:Y:S01]  /*39e10*/  IMAD.MOV.U32 R234, RZ, RZ, R71 ;  /* 0x000000ffffea7224 */ /* 0x000fe200078e0047 */
[----:B------:R-:W2:Y:S04]  /*39e20*/  LDL.LU R69, [R1+0x7d4] ;  /* 0x0007d40001457983 */ /* 0x000ea80000300800 */
[----:B------:R-:W2:Y:S04]  /*39e30*/  LDL.LU R70, [R1+0x7d8] ;  /* 0x0007d80001467983 */ /* 0x000ea80000300800 */
[----:B------:R-:W2:Y:S04]  /*39e40*/  LDL.LU R71, [R1+0x7dc] ;  /* 0x0007dc0001477983 */ /* 0x000ea80000300800 */
[----:B------:R-:W-:Y:S04]  /*39e50*/  STL [R1+0x144c], R234 ;  /* 0x00144cea01007387 */ /* 0x000fe80000100800 */
[----:B------:R-:W-:Y:S04]  /*39e60*/  STL [R1+0x1448], R233 ;  /* 0x001448e901007387 */ /* 0x000fe80000100800 */
[----:B------:R-:W-:Y:S04]  /*39e70*/  STL [R1+0x1444], R232 ;  /* 0x001444e801007387 */ /* 0x000fe80000100800 */
[----:B------:R1:W-:Y:S01]  /*39e80*/  STL [R1+0x1440], R239 ;  /* 0x001440ef01007387 */ /* 0x0003e20000100800 */
[C---:B---3--:R-:W-:Y:S11]  /*39e90*/  HMMA.1688.F32.TF32 R80, R240.reuse, R8, R248 ;  /* 0x00000008f050723c */ /* 0x048ff600000810f8 */
[----:B------:R-:W-:Y:S11]  /*39ea0*/  @!UPT UIADD3 URZ, URZ, URZ, URZ ;  /* 0x0000003f3f3ff290 */ /* 0x000ff6000fffe03f */
[----:B------:R-:W-:Y:S01]  /*39eb0*/  @!UPT UIADD3 URZ, URZ, URZ, URZ ;  /* 0x0000003f3f3ff290 */ /* 0x000fe2000fffe03f */
[----:B------:R-:W-:Y:S04]  /*39ec0*/  STL.64 [R1+0x2d8], R82 ;  /* 0x0002d85201007387 */ /* 0x000fe80000100a00 */
[----:B------:R-:W3:Y:S04]  /*39ed0*/  LDL.LU R248, [R1+0x7b0] ;  /* 0x0007b00001f87983 */ /* 0x000ee80000300800 */
[----:B------:R-:W3:Y:S04]  /*39ee0*/  LDL.LU R249, [R1+0x7b4] ;  /* 0x0007b40001f97983 */ /* 0x000ee80000300800 */
[----:B------:R-:W3:Y:S01]  /*39ef0*/  LDL.LU R250, [R1+0x7b8] ;  /* 0x0007b80001fa7983 */ /* 0x000ee20000300800 */
[----:B----4-:R-:W-:Y:S01]  /*39f00*/  HMMA.1688.F32.TF32 R76, R240, R4, R76 ;  /* 0x00000004f04c723c */ /* 0x010fe2000008104c */
[----:B-----5:R-:W-:-:S02]  /*39f10*/  IMAD.MOV.U32 R236, RZ, RZ, R81 ;  /* 0x000000ffffec7224 */ /* 0x020fc400078e0051 */
[----:B------:R-:W-:Y:S01]  /*39f20*/  LDS R240, [R199+0x47000] ;  /* 0x04700000c7f07984 */ /* 0x000fe20000000800 */
[----:B------:R-:W-:-:S03]  /*39f30*/  IMAD.MOV.U32 R237, RZ, RZ, R80 ;  /* 0x000000ffffed7224 */ /* 0x000fc600078e0050 */
[----:B------:R4:W-:Y:S01]  /*39f40*/  STL [R1+0x1454], R236 ;  /* 0x001454ec01007387 */ /* 0x0009e20000100800 */
[----:B------:R-:W-:Y:S11]  /*39f50*/  HMMA.1688.F32.TF32 R72, R244, R64, R72 ;  /* 0x00000040f448723c */ /* 0x000ff60000081048 */
[----:B------:R-:W-:Y:S05]  /*39f60*/  @!UPT UIADD3 URZ, URZ, URZ, URZ ;  /* 0x0000003f3f3ff290 */ /* 0x000fea000fffe03f */
[----:B------:R-:W-:Y:S01]  /*39f70*/  IMAD.MOV.U32 R238, RZ, RZ, R79 ;  /* 0x000000ffffee7224 */ /* 0x000fe200078e004f */
[----:B------:R-:W-:Y:S01]  /*39f80*/  LDS R242, [R199+0x47800] ;  /* 0x04780000c7f27984 */ /* 0x000fe20000000800 */
[----:B-1----:R-:W-:Y:S02]  /*39f90*/  IMAD.MOV.U32 R239, RZ, RZ, R78 ;  /* 0x000000ffffef7224 */ /* 0x002fe400078e004e */
[----:B------:R-:W-:Y:S01]  /*39fa0*/  IMAD.MOV.U32 R233, RZ, RZ, R76 ;  /* 0x000000ffffe97224 */ /* 0x000fe200078e004c */
[----:B------:R1:W-:Y:S01]  /*39fb0*/  STL [R1+0x1450], R237 ;  /* 0x001450ed01007387 */ /* 0x0003e20000100800 */
[----:B------:R-:W-:-:S03]  /*39fc0*/  IMAD.MOV.U32 R232, RZ, RZ, R77 ;  /* 0x000000ffffe87224 */ /* 0x000fc600078e004d */
[----:B------:R-:W-:Y:S04]  /*39fd0*/  STL [R1+0x1464], R238 ;  /* 0x001464ee01007387 */ /* 0x000fe80000100800 */
[----:B------:R-:W-:Y:S04]  /*39fe0*/  STL [R1+0x1460], R239 ;  /* 0x001460ef01007387 */ /* 0x000fe80000100800 */
[----:B------:R-:W-:Y:S04]  /*39ff0*/  STL [R1+0x145c], R233 ;  /* 0x00145ce901007387 */ /* 0x000fe80000100800 */
[----:B------:R-:W-:Y:S01]  /*3a000*/  STL [R1+0x1458], R232 ;  /* 0x001458e801007387 */ /* 0x000fe20000100800 */
[----:B----4-:R-:W-:-:S02]  /*3a010*/  IMAD.MOV.U32 R236, RZ, RZ, R73 ;  /* 0x000000ffffec7224 */ /* 0x010fc400078e0049 */
[----:B-1----:R-:W-:Y:S01]  /*3a020*/  IMAD.MOV.U32 R237, RZ, RZ, R74 ;  /* 0x000000ffffed7224 */ /* 0x002fe200078e004a */
[----:B------:R1:W-:Y:S01]  /*3a030*/  STL [R1+0x2e0], R72 ;  /* 0x0002e04801007387 */ /* 0x0003e20000100800 */
[----:B------:R-:W-:Y:S02]  /*3a040*/  IMAD.MOV.U32 R234, RZ, RZ, R75 ;  /* 0x000000ffffea7224 */ /* 0x000fe400078e004b */
[----:B------:R-:W-:Y:S01]  /*3a050*/  IMAD.MOV.U32 R251, RZ, RZ, R2 ;  /* 0x000000fffffb7224 */ /* 0x000fe200078e0002 */
[----:B------:R-:W-:Y:S04]  /*3a060*/  LDS R241, [R252+0x47000] ;  /* 0x04700000fcf17984 */ /* 0x000fe80000000800 */
[----:B------:R-:W4:Y:S01]  /*3a070*/  LDS R243, [R252+0x47800] ;  /* 0x04780000fcf37984 */ /* 0x000f220000000800 */
[C---:B-1----:R-:W-:Y:S03]  /*3a080*/  HMMA.1688.F32.TF32 R72, R244.reuse, R60, R180 ;  /* 0x0000003cf448723c */ /* 0x042fe600000810b4 */
[----:B------:R-:W-:Y:S04]  /*3a090*/  STL [R1+0x1470], R234 ;  /* 0x001470ea01007387 */ /* 0x000fe80000100800 */
[----:B------:R-:W-:Y:S04]  /*3a0a0*/  STL [R1+0x146c], R237 ;  /* 0x00146ced01007387 */ /* 0x000fe80000100800 */
[----:B------:R-:W-:Y:S11]  /*3a0b0*/  STL [R1+0x1468], R236 ;  /* 0x001468ec01007387 */ /* 0x000ff60000100800 */
[----:B------:R-:W-:Y:S02]  /*3a0c0*/  @!UPT UIADD3 URZ, URZ, URZ, URZ ;  /* 0x0000003f3f3ff290 */ /* 0x000fe4000fffe03f */
[----:B------:R-:W-:Y:S02]  /*3a0d0*/  IMAD.MOV.U32 R2, RZ, RZ, R75 ;  /* 0x000000ffff027224 */ /* 0x000fe400078e004b */
[----:B------:R-:W-:Y:S01]  /*3a0e0*/  IMAD.MOV.U32 R235, RZ, RZ, R72 ;  /* 0x000000ffffeb7224 */ /* 0x000fe200078e0048 */
[----:B------:R1:W-:Y:S04]  /*3a0f0*/  STL [R1+0x2f4], R73 ;  /* 0x0002f44901007387 */ /* 0x0003e80000100800 */
[----:B------:R5:W-:Y:S04]  /*3a100*/  STL [R1+0x2f8], R74 ;  /* 0x0002f84a01007387 */ /* 0x000be80000100800 */
[----:B------:R-:W-:Y:S04]  /*3a110*/  STL [R1+0x1478], R2 ;  /* 0x0014780201007387 */ /* 0x000fe80000100800 */
[----:B------:R1:W-:Y:S04]  /*3a120*/  STL [R1+0x1474], R235 ;  /* 0x001474eb01007387 */ /* 0x0003e80000100800 */
[----:B------:R-:W4:Y:S04]  /*3a130*/  LDL.LU R84, [R1+0x790] ;  /* 0x0007900001547983 */ /* 0x000f280000300800 */
[----:B------:R-:W4:Y:S04]  /*3a140*/  LDL.LU R85, [R1+0x794] ;  /* 0x0007940001557983 */ /* 0x000f280000300800 */
[----:B------:R-:W4:Y:S04]  /*3a150*/  LDL.LU R86, [R1+0x798] ;  /* 0x0007980001567983 */ /* 0x000f280000300800 */
[----:B------:R-:W4:Y:S01]  /*3a160*/  LDL.LU R87, [R1+0x79c] ;  /* 0x00079c0001577983 */ /* 0x000f220000300800 */
[C---:B--2---:R-:W-:Y:S11]  /*3a170*/  HMMA.1688.F32.TF32 R68, R244.reuse, R56, R68 ;  /* 0x00000038f444723c */ /* 0x044ff60000081044 */
[----:B------:R-:W-:Y:S11]  /*3a180*/  @!UPT UIADD3 URZ, URZ, URZ, URZ ;  /* 0x0000003f3f3ff290 */ /* 0x000ff6000fffe03f */
[----:B------:R-:W-:Y:S02]  /*3a190*/  @!UPT UIADD3 URZ, URZ, URZ, URZ ;  /* 0x0000003f3f3ff290 */ /* 0x000fe4000fffe03f */
[----:B------:R-:W-:Y:S02]  /*3a1a0*/  IMAD.MOV.U32 R232, RZ, RZ, R71 ;  /* 0x000000ffffe87224 */ /* 0x000fe400078e0047 */
[----:B------:R-:W-:Y:S02]  /*3a1b0*/  IMAD.MOV.U32 R233, RZ, RZ, R70 ;  /* 0x000000ffffe97224 */ /* 0x000fe400078e0046 */
[----:B------:R-:W-:Y:S02]  /*3a1c0*/  IMAD.MOV.U32 R239, RZ, RZ, R69 ;  /* 0x000000ffffef7224 */ /* 0x000fe400078e0045 */
[----:B------:R-:W-:Y:S01]  /*3a1d0*/  IMAD.MOV.U32 R238, RZ, RZ, R68 ;  /* 0x000000ffffee7224 */ /* 0x000fe200078e0044 */
[----:B------:R-:W-:Y:S04]  /*3a1e0*/  STL [R1+0x1488], R232 ;  /* 0x001488e801007387 */ /* 0x000fe80000100800 */
[----:B------:R2:W-:Y:S04]  /*3a1f0*/  STL [R1+0x1484], R233 ;  /* 0x001484e901007387 */ /* 0x0005e80000100800 */
[----:B------:R1:W-:Y:S04]  /*3a200*/  STL [R1+0x1480], R239 ;  /* 0x001480ef01007387 */ /* 0x0003e80000100800 */
[----:B------:R1:W-:Y:S04]  /*3a210*/  STL [R1+0x147c], R238 ;  /* 0x00147cee01007387 */ /* 0x0003e80000100800 */
        /* <DEDUP_REMOVED lines=8> */
[----:B---3--:R-:W-:Y:S03]  /*3a2a0*/  HMMA.1688.F32.TF32 R68, R244, R52, R248 ;  /* 0x00000034f444723c */ /* 0x008fe600000810f8 */
[----:B------:R-:W3:Y:S04]  /*3a2b0*/  LDL.LU R248, [R1+0x6e0] ;  /* 0x0006e00001f87983 */ /* 0x000ee80000300800 */
[----:B------:R-:W3:Y:S04]  /*3a2c0*/  LDL.LU R249, [R1+0x6e4] ;  /* 0x0006e40001f97983 */ /* 0x000ee80000300800 */
[----:B------:R-:W3:Y:S04]  /*3a2d0*/  LDL.LU R250, [R1+0x6e8] ;  /* 0x0006e80001fa7983 */ /* 0x000ee80000300800 */
[----:B------:R-:W3:Y:S04]  /*3a2e0*/  LDL.LU R251, [R1+0x6ec] ;  /* 0x0006ec0001fb7983 */ /* 0x000ee80000300800 */
[----:B------:R-:W3:Y:S04]  /*3a2f0*/  LDL.LU R72, [R1+0x740] ;  /* 0x0007400001487983 */ /* 0x000ee80000300800 */
[----:B-1----:R-:W3:Y:S04]  /*3a300*/  LDL.LU R73, [R1+0x744] ;  /* 0x0007440001497983 */ /* 0x002ee80000300800 */
[----:B-----5:R-:W3:Y:S04]  /*3a310*/  LDL.LU R74, [R1+0x748] ;  /* 0x00074800014a7983 */ /* 0x020ee80000300800 */
[----:B------:R-:W3:Y:S04]  /*3a320*/  LDL.LU R75, [R1+0x74c] ;  /* 0x00074c00014b7983 */ /* 0x000ee80000300800 */
        /* <DEDUP_REMOVED lines=12> */
[----:B------:R-:W-:Y:S04]  /*3a3f0*/  STL [R1+0x1494], R237 ;  /* 0x001494ed01007387 */ /* 0x000fe80000100800 */
[----:B------:R-:W-:Y:S04]  /*3a400*/  STL [R1+0x1490], R234 ;  /* 0x001490ea01007387 */ /* 0x000fe80000100800 */
[----:B------:R-:W-:Y:S01]  /*3a410*/  STL [R1+0x148c], R235 ;  /* 0x00148ceb01007387 */ /* 0x000fe20000100800 */
[C---:B----4-:R-:W-:Y:S11]  /*3a420*/  HMMA.1688.F32.TF32 R84, R244.reuse, R48, R84 ;  /* 0x00000030f454723c */ /* 0x050ff60000081054 */
[----:B------:R-:W-:Y:S11]  /*3a430*/  @!UPT UIADD3 URZ, URZ, URZ, URZ ;  /* 0x0000003f3f3ff290 */ /* 0x000ff6000fffe03f */
[----:B------:R-:W-:Y:S02]  /*3a440*/  @!UPT UIADD3 URZ, URZ, URZ, URZ ;  /* 0x0000003f3f3ff290 */ /* 0x000fe4000fffe03f */
[----:B--2---:R-:W-:Y:S02]  /*3a450*/  IMAD.MOV.U32 R233, RZ, RZ, R84 ;  /* 0x000000ffffe97224 */ /* 0x004fe400078e0054 */
[----:B------:R-:W-:Y:S02]  /*3a460*/  IMAD.MOV.U32 R239, RZ, RZ, R85 ;  /* 0x000000ffffef7224 */ /* 0x000fe400078e0055 */
[----:B------:R-:W-:Y:S02]  /*3a470*/  IMAD.MOV.U32 R238, RZ, RZ, R86 ;  /* 0x000000ffffee7224 */ /* 0x000fe400078e0056 */
[----:B------:R-:W-:Y:S01]  /*3a480*/  IMAD.MOV.U32 R2, RZ, RZ, R87 ;  /* 0x000000ffff027224 */ /* 0x000fe200078e0057 */
[C---:B------:R-:W-:Y:S08]  /*3a490*/  HMMA.1688.F32.TF32 R80, R244.reuse, R44, R80 ;  /* 0x0000002cf450723c */ /* 0x040ff00000081050 */
[C---:B------:R-:W-:Y:S08]  /*3a4a0*/  HMMA.1688.F32.TF32 R76, R244.reuse, R40, R76 ;  /* 0x00000028f44c723c */ /* 0x040ff0000008104c */
[C---:B---3--:R-:W-:Y:S11]  /*3a4b0*/  HMMA.1688.F32.TF32 R72, R244.reuse, R36, R72 ;  /* 0x00000024f448723c */ /* 0x048ff60000081048 */
        /* <DEDUP_REMOVED lines=13> */
[C---:B------:R-:W-:Y:S08]  /*3a590*/  HMMA.1688.F32.TF32 R72, R244.reuse, R28, R68 ;  /* 0x0000001cf448723c */ /* 0x040ff00000081044 */
[----:B------:R-:W-:Y:S01]  /*3a5a0*/  HMMA.1688.F32.TF32 R68, R244, R24, R248 ;  /* 0x00000018f444723c */ /* 0x000fe200000810f8 */
[----:B------:R-:W-:Y:S11]  /*3a5b0*/  IMAD.MOV.U32 R65, RZ, RZ, R80 ;  /* 0x000000ffff417224 */ /* 0x000ff600078e0050 */
[----:B------:R-:W-:Y:S03]  /*3a5c0*/  @!UPT UIADD3 URZ, URZ, URZ, URZ ;  /* 0x0000003f3f3ff290 */ /* 0x000fe6000fffe03f */
[----:B------:R-:W-:Y:S04]  /*3a5d0*/  STL.64 [R1+0x3e0], R72 ;  /* 0x0003e04801007387 */ /* 0x000fe80000100a00 */
[----:B------:R-:W-:Y:S04]  /*3a5e0*/  STL.64 [R1+0x3e8], R74 ;  /* 0x0003e84a01007387 */ /* 0x000fe80000100a00 */
[----:B------:R1:W-:Y:S04]  /*3a5f0*/  STL.64 [R1+0x3f0], R68 ;  /* 0x0003f04401007387 */ /* 0x0003e80000100a00 */
        /* <DEDUP_REMOVED lines=8> */
[----:B------:R-:W4:Y:S01]  /*3a680*/  LDL.LU R84, [R1+0x5b0] ;  /* 0x0005b00001547983 */ /* 0x000f220000300800 */
[----:B------:R-:W-:-:S03]  /*3a690*/  IMAD.MOV.U32 R64, RZ, RZ, R81 ;  /* 0x000000ffff407224 */ /* 0x000fc600078e0051 */
[----:B------:R-:W4:Y:S01]  /*3a6a0*/  LDL.LU R85, [R1+0x5b4] ;  /* 0x0005b40001557983 */ /* 0x000f220000300800 */
[----:B------:R-:W-:-:S03]  /*3a6b0*/  IMAD.MOV.U32 R61, RZ, RZ, R82 ;  /* 0x000000ffff3d7224 */ /* 0x000fc600078e0052 */
[----:B------:R-:W4:Y:S01]  /*3a6c0*/  LDL.LU R86, [R1+0x5b8] ;  /* 0x0005b80001567983 */ /* 0x000f220000300800 */
[----:B------:R-:W-:-:S03]  /*3a6d0*/  IMAD.MOV.U32 R60, RZ, RZ, R83 ;  /* 0x000000ffff3c7224 */ /* 0x000fc600078e0053 */
[----:B------:R-:W4:Y:S04]  /*3a6e0*/  LDL.LU R87, [R1+0x5bc] ;  /* 0x0005bc0001577983 */ /* 0x000f280000300800 */
[----:B------:R-:W5:Y:S04]  /*3a6f0*/  LDL.LU R80, [R1+0x570] ;  /* 0x0005700001507983 */ /* 0x000f680000300800 */
[----:B------:R-:W5:Y:S01]  /*3a700*/  LDL.LU R81, [R1+0x574] ;  /* 0x0005740001517983 */ /* 0x000f620000300800 */
[----:B------:R-:W-:-:S03]  /*3a710*/  IMAD.MOV.U32 R25, RZ, RZ, R70 ;  /* 0x000000ffff197224 */ /* 0x000fc600078e0046 */
[----:B------:R-:W5:Y:S01]  /*3a720*/  LDL.LU R82, [R1+0x578] ;  /* 0x0005780001527983 */ /* 0x000f620000300800 */
[----:B------:R-:W-:-:S03]  /*3a730*/  IMAD.MOV.U32 R24, RZ, RZ, R71 ;  /* 0x000000ffff187224 */ /* 0x000fc600078e0047 */
[----:B------:R-:W5:Y:S01]  /*3a740*/  LDL.LU R83, [R1+0x57c] ;  /* 0x00057c0001537983 */ /* 0x000f620000300800 */
[----:B------:R-:W-:-:S03]  /*3a750*/  IMAD.MOV.U32 R71, RZ, RZ, R54 ;  /* 0x000000ffff477224 */ /* 0x000fc600078e0036 */
[----:B-1----:R-:W4:Y:S01]  /*3a760*/  LDL.LU R68, [R1+0x500] ;  /* 0x0005000001447983 */ /* 0x002f220000300800 */
        /* <DEDUP_REMOVED lines=28> */
[----:B------:R-:W4:Y:S01]  /*3a930*/  LDL.LU R67, [R1+0x1840] ;  /* 0x0018400001437983 */ /* 0x000f220000300800 */
[----:B------:R-:W-:Y:S01]  /*3a940*/  IMAD.MOV.U32 R251, RZ, RZ, R0 ;  /* 0x000000fffffb7224 */ /* 0x000fe200078e0000 */
[C---:B--2---:R-:W-:Y:S11]  /*3a950*/  HMMA.1688.F32.TF32 R88, R244.reuse, R20, R124 ;  /* 0x00000014f458723c */ /* 0x044ff6000008107c */
[----:B------:R-:W-:Y:S11]  /*3a960*/  @!UPT UIADD3 URZ, URZ, URZ, URZ ;  /* 0x0000003f3f3ff290 */ /* 0x000ff6000fffe03f */
[----:B------:R-:W-:Y:S01]  /*3a970*/  @!UPT UIADD3 URZ, URZ, URZ, URZ ;  /* 0x0000003f3f3ff290 */ /* 0x000fe2000fffe03f */
[----:B------:R3:W-:Y:S01]  /*3a980*/  STL.64 [R1+0x420], R88 ;  /* 0x0004205801007387 */ /* 0x0007e20000100a00 */
[----:B------:R-:W-:Y:S02]  /*3a990*/  IMAD.MOV.U32 R21, RZ, RZ, R90 ;  /* 0x000000ffff157224 */ /* 0x000fe400078e005a */
[----:B------:R-:W-:Y:S02]  /*3a9a0*/  IMAD.MOV.U32 R20, RZ, RZ, R91 ;  /* 0x000000ffff147224 */ /* 0x000fe400078e005b */
[C---:B---3--:R-:W-:Y:S08]  /*3a9b0*/  HMMA.1688.F32.TF32 R88, R244.reuse, R16, R120 ;  /* 0x00000010f458723c */ /* 0x048ff00000081078 */
[C---:B-----5:R-:W-:Y:S08]  /*3a9c0*/  HMMA.1688.F32.TF32 R80, R244.reuse, R8, R80 ;  /* 0x00000008f450723c */ /* 0x060ff00000081050 */
[C---:B----4-:R-:W-:Y:S08]  /*3a9d0*/  HMMA.1688.F32.TF32 R84, R244.reuse, R12, R84 ;  /* 0x0000000cf454723c */ /* 0x050ff00000081054 */
[----:B------:R-:W-:Y:S08]  /*3a9e0*/  HMMA.1688.F32.TF32 R76, R244, R4, R76 ;  /* 0x00000004f44c723c */ /* 0x000ff0000008104c */
[----:B------:R-:W-:Y:S01]  /*3a9f0*/  IMAD.MOV.U32 R40, RZ, RZ, R80 ;  /* 0x000000ffff287224 */ /* 0x000fe200078e0050 */
[----:B------:R-:W-:Y:S01]  /*3aa00*/  STL.64 [R1+0x550], R88 ;  /* 0x0005505801007387 */ /* 0x000fe20000100a00 */
[----:B------:R-:W-:-:S02]  /*3aa10*/  IMAD.MOV.U32 R36, RZ, RZ, R81 ;  /* 0x000000ffff247224 */ /* 0x000fc400078e0051 */
[----:B------:R-:W-:Y:S01]  /*3aa20*/  IMAD.MOV.U32 R13, RZ, RZ, R82 ;  /* 0x000000ffff0d7224 */ /* 0x000fe200078e0052 */
[----:B------:R-:W2:Y:S01]  /*3aa30*/  LDL.LU R8, [R1+0x990] ;  /* 0x0009900001087983 */ /* 0x000ea20000300800 */
[----:B------:R-:W-:-:S03]  /*3aa40*/  IMAD.MOV.U32 R12, RZ, RZ, R83 ;  /* 0x000000ffff0c7224 */ /* 0x000fc600078e0053 */
[----:B------:R-:W3:Y:S01]  /*3aa50*/  LDL.LU R9, [R1+0x994] ;  /* 0x0009940001097983 */ /* 0x000ee20000300800 */
[----:B------:R-:W-:Y:S06]  /*3aa60*/  HMMA.1688.F32.TF32 R72, R240, R66, R72 ;  /* 0x00000042f048723c */ /* 0x000fec0000081048 */
[----:B------:R-:W-:Y:S02]  /*3aa70*/  IMAD.MOV.U32 R0, RZ, RZ, R76 ;  /* 0x000000ffff007224 */ /* 0x000fe400078e004c */
[----:B------:R-:W-:Y:S02]  /*3aa80*/  IMAD.MOV.U32 R48, RZ, RZ, R77 ;  /* 0x000000ffff307224 */ /* 0x000fe400078e004d */
[----:B------:R-:W-:-:S02]  /*3aa90*/  IMAD.MOV.U32 R44, RZ, RZ, R78 ;  /* 0x000000ffff2c7224 */ /* 0x000fc400078e004e */
[----:B------:R-:W-:Y:S01]  /*3aaa0*/  IMAD.MOV.U32 R41, RZ, RZ, R79 ;  /* 0x000000ffff297224 */ /* 0x000fe200078e004f */
[C---:B------:R-:W-:Y:S08]  /*3aab0*/  HMMA.1688.F32.TF32 R80, R240.reuse, R62, R180 ;  /* 0x0000003ef050723c */ /* 0x040ff000000810b4 */
[C---:B------:R-:W-:Y:S02]  /*3aac0*/  HMMA.1688.F32.TF32 R76, R240.reuse, R58, R68 ;  /* 0x0000003af04c723c */ /* 0x040fe40000081044 */
[----:B------:R-:W-:Y:S04]  /*3aad0*/  STL.64 [R1+0x400], R72 ;  /* 0x0004004801007387 */ /* 0x000fe80000100a00 */
[----:B------:R1:W-:Y:S02]  /*3aae0*/  STL.64 [R1+0x408], R74 ;  /* 0x0004084a01007387 */ /* 0x0003e40000100a00 */
[----:B-1----:R-:W-:Y:S07]  /*3aaf0*/  HMMA.1688.F32.TF32 R72, R240, R54, R248 ;  /* 0x00000036f048723c */ /* 0x002fee00000810f8 */
[----:B------:R-:W-:Y:S01]  /*3ab00*/  STL.64 [R1+0x440], R80 ;  /* 0x0004405001007387 */ /* 0x000fe20000100a00 */
[----:B------:R-:W-:-:S03]  /*3ab10*/  IMAD.MOV.U32 R68, RZ, RZ, R6 ;  /* 0x000000ffff447224 */ /* 0x000fc600078e0006 */
[----:B------:R-:W-:Y:S04]  /*3ab20*/  STL.64 [R1+0x448], R82 ;  /* 0x0004485201007387 */ /* 0x000fe80000100a00 */
[----:B------:R-:W-:Y:S01]  /*3ab30*/  STL.64 [R1+0x490], R76 ;  /* 0x0004904c01007387 */ /* 0x000fe20000100a00 */
[----:B------:R-:W-:-:S03]  /*3ab40*/  IMAD.MOV.U32 R69, RZ, RZ, R7 ;  /* 0x000000ffff457224 */ /* 0x000fc600078e0007 */
[----:B------:R-:W-:Y:S01]  /*3ab50*/  STL.64 [R1+0x498], R78 ;  /* 0x0004984e01007387 */ /* 0x000fe20000100a00 */
[----:B------:R-:W-:-:S03]  /*3ab60*/  IMAD.MOV.U32 R70, RZ, RZ, R11 ;  /* 0x000000ffff467224 */ /* 0x000fc600078e000b */
[----:B------:R-:W4:Y:S01]  /*3ab70*/  LDL.LU R6, [R1+0x183c] ;  /* 0x00183c0001067983 */ /* 0x000f220000300800 */
[----:B------:R-:W-:-:S03]  /*3ab80*/  IMAD.MOV.U32 R71, RZ, RZ, R10 ;  /* 0x000000ffff477224 */ /* 0x000fc600078e000a */
[----:B------:R1:W-:Y:S04]  /*3ab90*/  STL.64 [R1+0x5c0], R72 ;  /* 0x0005c04801007387 */ /* 0x0003e80000100a00 */
[----:B------:R5:W-:Y:S04]  /*3aba0*/  STL.64 [R1+0x5c8], R74 ;  /* 0x0005c84a01007387 */ /* 0x000be80000100a00 */
        /* <DEDUP_REMOVED lines=9> */
[----:B-1----:R-:W-:-:S03]  /*3ac40*/  IMAD.MOV.U32 R72, RZ, RZ, R35 ;  /* 0x000000ffff487224 */ /* 0x002fc600078e0023 */
[----:B------:R-:W4:Y:S01]  /*3ac50*/  LDL.LU R15, [R1+0x1824] ;  /* 0x00182400010f7983 */ /* 0x000f220000300800 */
[----:B------:R-:W-:-:S03]  /*3ac60*/  IMAD.MOV.U32 R73, RZ, RZ, R34 ;  /* 0x000000ffff497224 */ /* 0x000fc600078e0022 */
[----:B------:R-:W4:Y:S01]  /*3ac70*/  LDL.LU R14, [R1+0x1820] ;  /* 0x00182000010e7983 */ /* 0x000f220000300800 */
[----:B-----5:R-:W-:-:S03]  /*3ac80*/  IMAD.MOV.U32 R74, RZ, RZ, R31 ;  /* 0x000000ffff4a7224 */ /* 0x020fc600078e001f */
        /* <DEDUP_REMOVED lines=16> */
[----:B------:R-:W-:Y:S02]  /*3ad90*/  IMAD.MOV.U32 R16, RZ, RZ, R87 ;  /* 0x000000ffff107224 */ /* 0x000fe400078e0057 */
[----:B------:R-:W-:Y:S02]  /*3ada0*/  IMAD.MOV.U32 R49, RZ, RZ, R90 ;  /* 0x000000ffff317224 */ /* 0x000fe400078e005a */
[----:B------:R-:W-:Y:S01]  /*3adb0*/  IMAD.MOV.U32 R37, RZ, RZ, R91 ;  /* 0x000000ffff257224 */ /* 0x000fe200078e005b */
[----:B--2---:R-:W-:Y:S04]  /*3adc0*/  LDS R244, [R8+0x47000] ;  /* 0x0470000008f47984 */ /* 0x004fe80000000800 */
[----:B------:R-:W-:Y:S04]  /*3add0*/  LDS R246, [R8+0x47800] ;  /* 0x0478000008f67984 */ /* 0x000fe80000000800 */
[----:B---3--:R-:W-:Y:S04]  /*3ade0*/  LDS R245, [R9+0x47000] ;  /* 0x0470000009f57984 */ /* 0x008fe80000000800 */
[----:B------:R-:W1:Y:S01]  /*3adf0*/  LDS R247, [R9+0x47800] ;  /* 0x0478000009f77984 */ /* 0x000e620000000800 */
[----:B----4-:R-:W-:-:S02]  /*3ae00*/  IMAD.MOV.U32 R87, RZ, RZ, R6 ;  /* 0x000000ffff577224 */ /* 0x010fc400078e0006 */
[----:B------:R-:W-:Y:S02]  /*3ae10*/  IMAD.MOV.U32 R86, RZ, RZ, R7 ;  /* 0x000000ffff567224 */ /* 0x000fe400078e0007 */
[----:B------:R-:W-:Y:S02]  /*3ae20*/  IMAD.MOV.U32 R85, RZ, RZ, R11 ;  /* 0x000000ffff557224 */ /* 0x000fe400078e000b */
[----:B------:R-:W-:Y:S02]  /*3ae30*/  IMAD.MOV.U32 R84, RZ, RZ, R10 ;  /* 0x000000ffff547224 */ /* 0x000fe400078e000a */
[----:B------:R-:W2:Y:S04]  /*3ae40*/  LDL.LU R10, [R1+0x17fc] ;  /* 0x0017fc00010a7983 */ /* 0x000ea80000300800 */
[----:B------:R-:W3:Y:S04]  /*3ae50*/  LDL.LU R11, [R1+0x17f8] ;  /* 0x0017f800010b7983 */ /* 0x000ee80000300800 */
[----:B------:R-:W4:Y:S04]  /*3ae60*/  LDL.LU R7, [R1+0x17f4] ;  /* 0x0017f40001077983 */ /* 0x000f280000300800 */
[----:B------:R-:W4:Y:S01]  /*3ae70*/  LDL.LU R6, [R1+0x17f0] ;  /* 0x0017f00001067983 */ /* 0x000f220000300800 */
[----:B------:R-:W-:-:S02]  /*3ae80*/  IMAD.MOV.U32 R121, RZ, RZ, R15 ;  /* 0x000000ffff797224 */ /* 0x000fc400078e000f */
[----:B------:R-:W-:Y:S02]  /*3ae90*/  IMAD.MOV.U32 R120, RZ, RZ, R14 ;  /* 0x000000ffff787224 */ /* 0x000fe400078e000e */
[----:B------:R-:W4:Y:S01]  /*3aea0*/  LDL.LU R14, [R1+0x17ec] ;  /* 0x0017ec00010e7983 */ /* 0x000f220000300800 */
[----:B------:R-:W-:Y:S02]  /*3aeb0*/  IMAD.MOV.U32 R122, RZ, RZ, R18 ;  /* 0x000000ffff7a7224 */ /* 0x000fe400078e0012 */
[----:B------:R-:W-:Y:S01]  /*3aec0*/  IMAD.MOV.U32 R123, RZ, RZ, R19 ;  /* 0x000000ffff7b7224 */ /* 0x000fe200078e0013 */
[----:B------:R-:W4:Y:S04]  /*3aed0*/  LDL.LU R15, [R1+0x17e8] ;  /* 0x0017e800010f7983 */ /* 0x000f280000300800 */
[----:B------:R-:W4:Y:S04]  /*3aee0*/  LDL.LU R18, [R1+0x17e4] ;  /* 0x0017e40001127983 */ /* 0x000f280000300800 */
[----:B------:R-:W4:Y:S01]  /*3aef0*/  LDL.LU R19, [R1+0x17e0] ;  /* 0x0017e00001137983 */ /* 0x000f220000300800 */
[----:B-----5:R-:W-:-:S02]  /*3af00*/  IMAD.MOV.U32 R131, RZ, RZ, R22 ;  /* 0x000000ffff837224 */ /* 0x020fc400078e0016 */
[----:B------:R-:W-:Y:S02]  /*3af10*/  IMAD.MOV.U32 R130, RZ, RZ, R23 ;  /* 0x000000ffff827224 */ /* 0x000fe400078e0017 */
[----:B------:R-:W-:Y:S02]  /*3af20*/  IMAD.MOV.U32 R129, RZ, RZ, R26 ;  /* 0x000000ffff817224 */ /* 0x000fe400078e001a */
[----:B------:R-:W-:Y:S02]  /*3af30*/  IMAD.MOV.U32 R128, RZ, RZ, R27 ;  /* 0x000000ffff807224 */ /* 0x000fe400078e001b */
[----:B------:R-:W5:Y:S04]  /*3af40*/  LDL.LU R27, [R1+0x17dc] ;  /* 0x0017dc00011b7983 */ /* 0x000f680000300800 */
[----:B------:R-:W5:Y:S04]  /*3af50*/  LDL.LU R26, [R1+0x17d8] ;  /* 0x0017d800011a7983 */ /* 0x000f680000300800 */
[----:B------:R-:W5:Y:S04]  /*3af60*/  LDL.LU R23, [R1+0x17d4] ;  /* 0x0017d40001177983 */ /* 0x000f680000300800 */
[----:B------:R-:W5:Y:S01]  /*3af70*/  LDL.LU R22, [R1+0x17d0] ;  /* 0x0017d00001167983 */ /* 0x000f620000300800 */
[----:B--2---:R-:W-:-:S02]  /*3af80*/  IMAD.MOV.U32 R135, RZ, RZ, R10 ;  /* 0x000000ffff877224 */ /* 0x004fc400078e000a */
[----:B---3--:R-:W-:Y:S02]  /*3af90*/  IMAD.MOV.U32 R134, RZ, RZ, R11 ;  /* 0x000000ffff867224 */ /* 0x008fe400078e000b */
[----:B----4-:R-:W-:Y:S02]  /*3afa0*/  IMAD.MOV.U32 R133, RZ, RZ, R7 ;  /* 0x000000ffff857224 */ /* 0x010fe400078e0007 */
[----:B------:R-:W-:Y:S02]  /*3afb0*/  IMAD.MOV.U32 R132, RZ, RZ, R6 ;  /* 0x000000ffff847224 */ /* 0x000fe400078e0006 */
[----:B------:R-:W2:Y:S04]  /*3afc0*/  LDL.LU R6, [R1+0x17cc] ;  /* 0x0017cc0001067983 */ /* 0x000ea80000300800 */
[----:B------:R-:W3:Y:S04]  /*3afd0*/  LDL.LU R7, [R1+0x17c8] ;  /* 0x0017c80001077983 */ /* 0x000ee80000300800 */
[----:B------:R-:W4:Y:S04]  /*3afe0*/  LDL.LU R11, [R1+0x17c4] ;  /* 0x0017c400010b7983 */ /* 0x000f280000300800 */
[----:B------:R-:W5:Y:S01]  /*3aff0*/  LDL.LU R10, [R1+0x17c0] ;  /* 0x0017c000010a7983 */ /* 0x000f620000300800 */
[----:B------:R-:W-:-:S02]  /*3b000*/  IMAD.MOV.U32 R137, RZ, RZ, R18 ;  /* 0x000000ffff897224 */ /* 0x000fc400078e0012 */
[----:B------:R-:W-:Y:S02]  /*3b010*/  IMAD.MOV.U32 R136, RZ, RZ, R19 ;  /* 0x000000ffff887224 */ /* 0x000fe400078e0013 */
[----:B------:R-:W5:Y:S01]  /*3b020*/  LDL.LU R19, [R1+0x17bc] ;  /* 0x0017bc0001137983 */ /* 0x000f620000300800 */
[----:B------:R-:W-:Y:S02]  /*3b030*/  IMAD.MOV.U32 R138, RZ, RZ, R15 ;  /* 0x000000ffff8a7224 */ /* 0x000fe400078e000f */
[----:B------:R-:W-:Y:S01]  /*3b040*/  IMAD.MOV.U32 R139, RZ, RZ, R14 ;  /* 0x000000ffff8b7224 */ /* 0x000fe200078e000e */
[----:B------:R-:W5:Y:S04]  /*3b050*/  LDL.LU R18, [R1+0x17b8] ;  /* 0x0017b80001127983 */ /* 0x000f680000300800 */
[----:B------:R-:W5:Y:S04]  /*3b060*/  LDL.LU R15, [R1+0x17b4] ;  /* 0x0017b400010f7983 */ /* 0x000f680000300800 */
[----:B------:R-:W5:Y:S01]  /*3b070*/  LDL.LU R14, [R1+0x17b0] ;  /* 0x0017b000010e7983 */ /* 0x000f620000300800 */
[----:B--2---:R-:W-:-:S02]  /*3b080*/  IMAD.MOV.U32 R111, RZ, RZ, R6 ;  /* 0x000000ffff6f7224 */ /* 0x004fc400078e0006 */
[----:B---3--:R-:W-:Y:S02]  /*3b090*/  IMAD.MOV.U32 R110, RZ, RZ, R7 ;  /* 0x000000ffff6e7224 */ /* 0x008fe400078e0007 */
[----:B----4-:R-:W-:Y:S02]  /*3b0a0*/  IMAD.MOV.U32 R108, RZ, RZ, R11 ;  /* 0x000000ffff6c7224 */ /* 0x010fe400078e000b */
[----:B------:R-:W2:Y:S01]  /*3b0b0*/  LDL.LU R11, [R1+0x17ac] ;  /* 0x0017ac00010b7983 */ /* 0x000ea20000300800 */
[----:B-----5:R-:W-:-:S03]  /*3b0c0*/  IMAD.MOV.U32 R109, RZ, RZ, R10 ;  /* 0x000000ffff6d7224 */ /* 0x020fc600078e000a */
[----:B------:R-:W3:Y:S04]  /*3b0d0*/  LDL.LU R10, [R1+0x17a8] ;  /* 0x0017a800010a7983 */ /* 0x000ee80000300800 */
        /* <DEDUP_REMOVED lines=66> */
[----:B--2---:R-:W-:Y:S02]  /*3b500*/  IMAD.MOV.U32 R119, RZ, RZ, R11 ;  /* 0x000000ffff777224 */ /* 0x004fe400078e000b */
[----:B---3--:R-:W-:Y:S02]  /*3b510*/  IMAD.MOV.U32 R118, RZ, RZ, R10 ;  /* 0x000000ffff767224 */ /* 0x008fe400078e000a */
[----:B----4-:R-:W-:Y:S02]  /*3b520*/  IMAD.MOV.U32 R117, RZ, RZ, R7 ;  /* 0x000000ffff757224 */ /* 0x010fe400078e0007 */
[----:B-----5:R-:W-:Y:S02]  /*3b530*/  IMAD.MOV.U32 R116, RZ, RZ, R6 ;  /* 0x000000ffff747224 */ /* 0x020fe400078e0006 */
[----:B------:R-:W2:Y:S04]  /*3b540*/  LDL.LU R6, [R1+0x179c] ;  /* 0x00179c0001067983 */ /* 0x000ea80000300800 */
[----:B------:R-:W2:Y:S04]  /*3b550*/  LDL.LU R7, [R1+0x1798] ;  /* 0x0017980001077983 */ /* 0x000ea80000300800 */
[----:B------:R-:W3:Y:S04]  /*3b560*/  LDL.LU R10, [R1+0x1794] ;  /* 0x00179400010a7983 */ /* 0x000ee80000300800 */
[----:B------:R-:W3:Y:S04]  /*3b570*/  LDL.LU R11, [R1+0x1790] ;  /* 0x00179000010b7983 */ /* 0x000ee80000300800 */
[----:B------:R-:W4:Y:S04]  /*3b580*/  LDL.LU R14, [R1+0x178c] ;  /* 0x00178c00010e7983 */ /* 0x000f280000300800 */
[----:B------:R-:W4:Y:S04]  /*3b590*/  LDL.LU R15, [R1+0x1788] ;  /* 0x00178800010f7983 */ /* 0x000f280000300800 */
        /* <DEDUP_REMOVED lines=18> */
[C---:B-1----:R-:W-:Y:S08]  /*3b6c0*/  HMMA.1688.F32.TF32 R104, R244.reuse, R66, R104 ;  /* 0x00000042f468723c */ /* 0x042ff00000081068 */
[C---:B------:R-:W-:Y:S08]  /*3b6d0*/  HMMA.1688.F32.TF32 R108, R244.reuse, R62, R108 ;  /* 0x0000003ef46c723c */ /* 0x040ff0000008106c */
[C---:B------:R-:W-:Y:S08]  /*3b6e0*/  HMMA.1688.F32.TF32 R140, R244.reuse, R58, R140 ;  /* 0x0000003af48c723c */ /* 0x040ff0000008108c */
[----:B------:R-:W-:Y:S08]  /*3b6f0*/  HMMA.1688.F32.TF32 R136, R244, R54, R136 ;  /* 0x00000036f488723c */ /* 0x000ff00000081088 */
[C---:B---3--:R-:W-:Y:S08]  /*3b700*/  HMMA.1688.F32.TF32 R116, R240.reuse, R10, R116 ;  /* 0x0000000af074723c */ /* 0x048ff00000081074 */
[C---:B----4-:R-:W-:Y:S08]  /*3b710*/  HMMA.1688.F32.TF32 R88, R240.reuse, R14, R88 ;  /* 0x0000000ef058723c */ /* 0x050ff00000081058 */
[C---:B-----5:R-:W-:Y:S08]  /*3b720*/  HMMA.1688.F32.TF32 R144, R240.reuse, R18, R144 ;  /* 0x00000012f090723c */ /* 0x060ff00000081090 */
[C---:B--2---:R-:W-:Y:S08]  /*3b730*/  HMMA.1688.F32.TF32 R148, R240.reuse, R22, R148 ;  /* 0x00000016f094723c */ /* 0x044ff00000081094 */
        /* <DEDUP_REMOVED lines=8> */
[----:B------:R1:W-:Y:S04]  /*3b7c0*/  STL.64 [R1+0x938], R178 ;  /* 0x000938b201007387 */ /* 0x0003e80000100a00 */
        /* <DEDUP_REMOVED lines=11> */
[----:B------:R1:W-:Y:S01]  /*3b880*/  STL.64 [R1+0x908], R166 ;  /* 0x000908a601007387 */ /* 0x0003e20000100a00 */
[----:B------:R-:W-:Y:S03]  /*3b890*/  HMMA.1688.F32.TF32 R240, R240, R6, R100 ;  /* 0x00000006f0f0723c */ /* 0x000fe60000081064 */
        /* <DEDUP_REMOVED lines=15> */
[----:B------:R1:W-:Y:S01]  /*3b990*/  STL.64 [R1+0x8c8], R150 ;  /* 0x0008c89601007387 */ /* 0x0003e20000100a00 */
[C---:B------:R-:W-:Y:S03]  /*3b9a0*/  HMMA.1688.F32.TF32 R132, R244.reuse, R50, R132 ;  /* 0x00000032f484723c */ /* 0x040fe60000081084 */
        /* <DEDUP_REMOVED lines=17> */
[----:B------:R-:W2:Y:S04]  /*3bac0*/  LDL.LU.64 R102, [R1+0x1688] ;  /* 0x0016880001667983 */ /* 0x000ea80000300a00 */
[----:B------:R-:W2:Y:S04]  /*3bad0*/  LDL.LU.64 R100, [R1+0x1680] ;  /* 0x0016800001647983 */ /* 0x000ea80000300a00 */
[----:B------:R-:W-:Y:S04]  /*3bae0*/  STL.64 [R1+0x880], R240 ;  /* 0x000880f001007387 */ /* 0x000fe80000100a00 */
[----:B------:R-:W-:Y:S04]  /*3baf0*/  STL.64 [R1+0x888], R242 ;  /* 0x000888f201007387 */ /* 0x000fe80000100a00 */
[----:B------:R-:W-:Y:S04]  /*3bb00*/  STL.64 [R1+0x390], R104 ;  /* 0x0003906801007387 */ /* 0x000fe80000100a00 */
[----:B------:R1:W-:Y:S01]  /*3bb10*/  STL.64 [R1+0x398], R106 ;  /* 0x0003986a01007387 */ /* 0x0003e20000100a00 */
[C---:B------:R-:W-:Y:S03]  /*3bb20*/  HMMA.1688.F32.TF32 R84, R244.reuse, R34, R84 ;  /* 0x00000022f454723c */ /* 0x040fe60000081054 */
[----:B------:R-:W-:Y:S04]  /*3bb30*/  LDS R240, [R199+0x47080] ;  /* 0x04708000c7f07984 */ /* 0x000fe80000000800 */
[----:B------:R-:W-:Y:S04]  /*3bb40*/  LDS R242, [R199+0x47880] ;  /* 0x04788000c7f27984 */ /* 0x000fe80000000800 */
[----:B-1----:R-:W2:Y:S04]  /*3bb50*/  LDL.LU.64 R106, [R1+0x1678] ;  /* 0x00167800016a7983 */ /* 0x002ea80000300a00 */
[----:B------:R-:W2:Y:S04]  /*3bb60*/  LDL.LU.64 R104, [R1+0x1670] ;  /* 0x0016700001687983 */ /* 0x000ea80000300a00 */
[----:B------:R-:W-:Y:S04]  /*3bb70*/  STL.64 [R1+0x410], R108 ;  /* 0x0004106c01007387 */ /* 0x000fe80000100a00 */
[----:B------:R1:W-:Y:S01]  /*3bb80*/  STL.64 [R1+0x418], R110 ;  /* 0x0004186e01007387 */ /* 0x0003e20000100a00 */
[C---:B------:R-:W-:Y:S03]  /*3bb90*/  HMMA.1688.F32.TF32 R80, R244.reuse, R30, R80 ;  /* 0x0000001ef450723c */ /* 0x040fe60000081050 */
[----:B------:R-:W-:Y:S04]  /*3bba0*/  LDS R241, [R252+0x47080] ;  /* 0x04708000fcf17984 */ /* 0x000fe80000000800 */
[----:B------:R-:W2:Y:S04]  /*3bbb0*/  LDS R243, [R252+0x47880] ;  /* 0x04788000fcf37984 */ /* 0x000ea80000000800 */
        /* <DEDUP_REMOVED lines=53> */
[----:B-1----:R-:W4:Y:S04]  /*3bf10*/  LDL.LU.64 R70, [R1+0x15a8] ;  /* 0x0015a80001467983 */ /* 0x002f280000300a00 */
[----:B------:R-:W4:Y:S04]  /*3bf20*/  LDL.LU.64 R68, [R1+0x15a0] ;  /* 0x0015a00001447983 */ /* 0x000f280000300a00 */
[----:B------:R-:W-:Y:S04]  /*3bf30*/  STL.64 [R1+0x7d0], R248 ;  /* 0x0007d0f801007387 */ /* 0x000fe80000100a00 */
[----:B------:R1:W-:Y:S04]  /*3bf40*/  STL.64 [R1+0x7d8], R250 ;  /* 0x0007d8fa01007387 */ /* 0x0003e80000100a00 */
[----:B-1----:R-:W4:Y:S04]  /*3bf50*/  LDL.LU.64 R250, [R1+0x1598] ;  /* 0x0015980001fa7983 */ /* 0x002f280000300a00 */
[----:B------:R-:W4:Y:S01]  /*3bf60*/  LDL.LU.64 R248, [R1+0x1590] ;  /* 0x0015900001f87983 */ /* 0x000f220000300a00 */
[C---:B--2---:R-:W-:Y:S08]  /*3bf70*/  HMMA.1688.F32.TF32 R76, R240.reuse, R54, R76 ;  /* 0x00000036f04c723c */ /* 0x044ff0000008104c */
[----:B---3--:R-:W-:Y:S08]  /*3bf80*/  HMMA.1688.F32.TF32 R72, R240, R58, R72 ;  /* 0x0000003af048723c */ /* 0x008ff00000081048 */
[----:B----4-:R-:W-:Y:S01]  /*3bf90*/  HMMA.1688.F32.TF32 R248, R244, R6, R248 ;  /* 0x00000006f4f8723c */ /* 0x010fe200000810f8 */
[----:B------:R-:W-:Y:S04]  /*3bfa0*/  LDS R244, [R8+0x47080] ;  /* 0x0470800008f47984 */ /* 0x000fe80000000800 */
[----:B------:R-:W-:Y:S04]  /*3bfb0*/  LDS R246, [R8+0x47880] ;  /* 0x0478800008f67984 */ /* 0x000fe80000000800 */
[----:B------:R-:W-:Y:S04]  /*3bfc0*/  LDS R245, [R9+0x47080] ;  /* 0x0470800009f57984 */ /* 0x000fe80000000800 */
[----:B------:R-:W-:Y:S10]  /*3bfd0*/  LDS R247, [R9+0x47880] ;  /* 0x0478800009f77984 */ /* 0x000ff40000000800 */
[----:B------:R-:W-:Y:S04]  /*3bfe0*/  STL.64 [R1+0x7c0], R248 ;  /* 0x0007c0f801007387 */ /* 0x000fe80000100a00 */
[----:B------:R-:W-:Y:S04]  /*3bff0*/  STL.64 [R1+0x7c8], R250 ;  /* 0x0007c8fa01007387 */ /* 0x000fe80000100a00 */
[----:B------:R-:W-:Y:S04]  /*3c000*/  STL.64 [R1], R72 ;  /* 0x0000004801007387 */ /* 0x000fe80000100a00 */
[----:B------:R1:W-:Y:S02]  /*3c010*/  STL.64 [R1+0x8], R74 ;  /* 0x0000084a01007387 */ /* 0x0003e40000100a00 */
[----:B-1----:R-:W-:Y:S02]  /*3c020*/  HMMA.1688.F32.TF32 R72, R240, R50, R80 ;  /* 0x00000032f048723c */ /* 0x002fe40000081050 */
[----:B------:R-:W-:Y:S04]  /*3c030*/  STL.64 [R1+0x10], R76 ;  /* 0x0000104c01007387 */ /* 0x000fe80000100a00 */
[----:B------:R-:W-:Y:S01]  /*3c040*/  STL.64 [R1+0x18], R78 ;  /* 0x0000184e01007387 */ /* 0x000fe20000100a00 */
[----:B------:R-:W-:-:S03]  /*3c050*/  IMAD.MOV.U32 R80, RZ, RZ, R88 ;  /* 0x000000ffff507224 */ /* 0x000fc600078e0058 */
[----:B------:R-:W2:Y:S01]  /*3c060*/  LDL.LU R88, [R1+0x1588] ;  /* 0x0015880001587983 */ /* 0x000ea20000300800 */
[----:B------:R-:W-:Y:S02]  /*3c070*/  IMAD.MOV.U32 R81, RZ, RZ, R89 ;  /* 0x000000ffff517224 */ /* 0x000fe400078e0059 */
[----:B------:R-:W-:Y:S02]  /*3c080*/  IMAD.MOV.U32 R82, RZ, RZ, R90 ;  /* 0x000000ffff527224 */ /* 0x000fe400078e005a */
[----:B------:R-:W-:-:S08]  /*3c090*/  IMAD.MOV.U32 R83, RZ, RZ, R91 ;  /* 0x000000ffff537224 */ /* 0x000fd000078e005b */
[----:B------:R-:W-:Y:S04]  /*3c0a0*/  STL.64 [R1+0x7b0], R72 ;  /* 0x0007b04801007387 */ /* 0x000fe80000100a00 */
[----:B------:R1:W-:Y:S04]  /*3c0b0*/  STL.64 [R1+0x7b8], R74 ;  /* 0x0007b84a01007387 */ /* 0x0003e80000100a00 */
[----:B------:R-:W2:Y:S04]  /*3c0c0*/  LDL.LU R89, [R1+0x1584] ;  /* 0x0015840001597983 */ /* 0x000ea80000300800 */
[----:B------:R-:W2:Y:S04]  /*3c0d0*/  LDL.LU R90, [R1+0x1580] ;  /* 0x00158000015a7983 */ /* 0x000ea80000300800 */
[----:B------:R-:W2:Y:S01]  /*3c0e0*/  LDL.LU R91, [R1+0x157c] ;  /* 0x00157c00015b7983 */ /* 0x000ea20000300800 */
[----:B-1----:R-:W-:Y:S07]  /*3c0f0*/  HMMA.1688.F32.TF32 R72, R240, R46, R84 ;  /* 0x0000002ef048723c */ /* 0x002fee0000081054 */
[----:B------:R-:W-:-:S02]  /*3c100*/  IMAD.MOV.U32 R84, RZ, RZ, R116 ;  /* 0x000000ffff547224 */ /* 0x000fc400078e0074 */
[----:B------:R-:W3:Y:S11]  /*3c110*/  LDL.LU R116, [R1+0x1578] ;  /* 0x0015780001747983 */ /* 0x000ef60000300800 */
[----:B------:R-:W-:Y:S03]  /*3c120*/  @!UPT UIADD3 URZ, URZ, URZ, URZ ;  /* 0x0000003f3f3ff290 */ /* 0x000fe6000fffe03f */
[----:B------:R-:W-:Y:S04]  /*3c130*/  STL.64 [R1+0x7a0], R72 ;  /* 0x0007a04801007387 */ /* 0x000fe80000100a00 */
[----:B------:R2:W-:Y:S01]  /*3c140*/  STL.64 [R1+0x7a8], R74 ;  /* 0x0007a84a01007387 */ /* 0x0005e20000100a00 */
[----:B------:R-:W-:Y:S02]  /*3c150*/  IMAD.MOV.U32 R85, RZ, RZ, R117 ;  /* 0x000000ffff557224 */ /* 0x000fe400078e0075 */
[----:B------:R-:W-:Y:S01]  /*3c160*/  IMAD.MOV.U32 R86, RZ, RZ, R118 ;  /* 0x000000ffff567224 */ /* 0x000fe200078e0076 */
[----:B------:R-:W3:Y:S01]  /*3c170*/  LDL.LU R117, [R1+0x1574] ;  /* 0x0015740001757983 */ /* 0x000ee20000300800 */
[----:B------:R-:W-:-:S03]  /*3c180*/  IMAD.MOV.U32 R87, RZ, RZ, R119 ;  /* 0x000000ffff577224 */ /* 0x000fc600078e0077 */
[----:B------:R-:W3:Y:S04]  /*3c190*/  LDL.LU R118, [R1+0x1570] ;  /* 0x0015700001767983 */ /* 0x000ee80000300800 */
[----:B------:R-:W3:Y:S01]  /*3c1a0*/  LDL.LU R119, [R1+0x156c] ;  /* 0x00156c0001777983 */ /* 0x000ee20000300800 */
[----:B------:R-:W-:Y:S02]  /*3c1b0*/  IMAD.MOV.U32 R76, RZ, RZ, R93 ;  /* 0x000000ffff4c7224 */ /* 0x000fe400078e005d */
[----:B------:R-:W-:Y:S02]  /*3c1c0*/  IMAD.MOV.U32 R77, RZ, RZ, R94 ;  /* 0x000000ffff4d7224 */ /* 0x000fe400078e005e */
[----:B------:R-:W-:Y:S02]  /*3c1d0*/  IMAD.MOV.U32 R78, RZ, RZ, R95 ;  /* 0x000000ffff4e7224 */ /* 0x000fe400078e005f */
[----:B------:R-:W-:Y:S01]  /*3c1e0*/  IMAD.MOV.U32 R79, RZ, RZ, R115 ;  /* 0x000000ffff4f7224 */ /* 0x000fe200078e0073 */
[----:B--2---:R-:W-:Y:S07]  /*3c1f0*/  HMMA.1688.F32.TF32 R72, R240, R42, R88 ;  /* 0x0000002af048723c */ /* 0x004fee0000081058 */
[----:B------:R-:W-:-:S02]  /*3c200*/  IMAD.MOV.U32 R88, RZ, RZ, R112 ;  /* 0x000000ffff587224 */ /* 0x000fc400078e0070 */
[----:B------:R-:W2:Y:S01]  /*3c210*/  LDL.LU R112, [R1+0x1568] ;  /* 0x0015680001707983 */ /* 0x000ea20000300800 */
[----:B------:R-:W-:Y:S02]  /*3c220*/  IMAD.MOV.U32 R89, RZ, RZ, R113 ;  /* 0x000000ffff597224 */ /* 0x000fe400078e0071 */
[----:B------:R-:W-:Y:S02]  /*3c230*/  IMAD.MOV.U32 R90, RZ, RZ, R114 ;  /* 0x000000ffff5a7224 */ /* 0x000fe400078e0072 */
[----:B------:R-:W-:-:S09]  /*3c240*/  IMAD.MOV.U32 R91, RZ, RZ, R92 ;  /* 0x000000ffff5b7224 */ /* 0x000fd200078e005c */
[----:B------:R1:W-:Y:S04]  /*3c250*/  STL.64 [R1+0x790], R72 ;  /* 0x0007904801007387 */ /* 0x0003e80000100a00 */
[----:B------:R4:W-:Y:S04]  /*3c260*/  STL.64 [R1+0x798], R74 ;  /* 0x0007984a01007387 */ /* 0x0009e80000100a00 */
[----:B------:R-:W2:Y:S04]  /*3c270*/  LDL.LU R113, [R1+0x1564] ;  /* 0x0015640001717983 */ /* 0x000ea80000300800 */
[----:B------:R-:W2:Y:S04]  /*3c280*/  LDL.LU R114, [R1+0x1560] ;  /* 0x0015600001727983 */ /* 0x000ea80000300800 */
[----:B------:R-:W2:Y:S04]  /*3c290*/  LDL.LU R92, [R1+0x155c] ;  /* 0x00155c00015c7983 */ /* 0x000ea80000300800 */
[----:B------:R-:W2:Y:S04]  /*3c2a0*/  LDL.LU R93, [R1+0x1558] ;  /* 0x00155800015d7983 */ /* 0x000ea80000300800 */
[----:B------:R-:W2:Y:S04]  /*3c2b0*/  LDL.LU R94, [R1+0x1554] ;  /* 0x00155400015e7983 */ /* 0x000ea80000300800 */
[----:B------:R-:W2:Y:S01]  /*3c2c0*/  LDL.LU R95, [R1+0x1550] ;  /* 0x00155000015f7983 */ /* 0x000ea20000300800 */
[----:B-1----:R-:W-:-:S02]  /*3c2d0*/  IMAD.MOV.U32 R72, RZ, RZ, R96 ;  /* 0x000000ffff487224 */ /* 0x002fc400078e0060 */
[----:B------:R-:W-:Y:S01]  /*3c2e0*/  IMAD.MOV.U32 R73, RZ, RZ, R97 ;  /* 0x000000ffff497224 */ /* 0x000fe200078e0061 */
[----:B------:R-:W3:Y:S01]  /*3c2f0*/  LDL.LU R115, [R1+0x154c] ;  /* 0x00154c0001737983 */ /* 0x000ee20000300800 */
[----:B----4-:R-:W-:-:S03]  /*3c300*/  IMAD.MOV.U32 R74, RZ, RZ, R98 ;  /* 0x000000ffff4a7224 */ /* 0x010fc600078e0062 */
[----:B------:R-:W4:Y:S01]  /*3c310*/  LDL.LU R96, [R1+0x1548] ;  /* 0x0015480001607983 */ /* 0x000f220000300800 */
[----:B------:R-:W-:-:S03]  /*3c320*/  IMAD.MOV.U32 R75, RZ, RZ, R99 ;  /* 0x000000ffff4b7224 */ /* 0x000fc600078e0063 */
[----:B------:R-:W4:Y:S04]  /*3c330*/  LDL.LU R97, [R1+0x1544] ;  /* 0x0015440001617983 */ /* 0x000f280000300800 */
[----:B------:R-:W4:Y:S04]  /*3c340*/  LDL.LU R98, [R1+0x1540] ;  /* 0x0015400001627983 */ /* 0x000f280000300800 */
[----:B------:R-:W4:Y:S01]  /*3c350*/  LDL.LU R99, [R1+0x153c] ;  /* 0x00153c0001637983 */ /* 0x000f220000300800 */
[----:B--2---:R-:W-:Y:S11]  /*3c360*/  HMMA.1688.F32.TF32 R92, R240, R38, R92 ;  /* 0x00000026f05c723c */ /* 0x004ff6000008105c */
[----:B------:R-:W-:Y:S11]  /*3c370*/  @!UPT UIADD3 URZ, URZ, URZ, URZ ;  /* 0x0000003f3f3ff290 */ /* 0x000ff6000fffe03f */
[----:B------:R-:W-:Y:S01]  /*3c380*/  @!UPT UIADD3 URZ, URZ, URZ, URZ ;  /* 0x0000003f3f3ff290 */ /* 0x000fe2000fffe03f */
[----:B------:R1:W-:Y:S04]  /*3c390*/  STL.64 [R1+0x780], R92 ;  /* 0x0007805c01007387 */ /* 0x0003e80000100a00 */
[----:B------:R2:W-:Y:S01]  /*3c3a0*/  STL.64 [R1+0x788], R94 ;  /* 0x0007885e01007387 */ /* 0x0005e20000100a00 */
[----:B-1----:R-:W-:-:S03]  /*3c3b0*/  IMAD.MOV.U32 R92, RZ, RZ, R100 ;  /* 0x000000ffff5c7224 */ /* 0x002fc600078e0064 */
[----:B------:R-:W3:Y:S01]  /*3c3c0*/  LDL.LU R100, [R1+0x1538] ;  /* 0x0015380001647983 */ /* 0x000ee20000300800 */
[----:B------:R-:W-:Y:S02]  /*3c3d0*/  IMAD.MOV.U32 R93, RZ, RZ, R101 ;  /* 0x000000ffff5d7224 */ /* 0x000fe400078e0065 */
[----:B--2---:R-:W-:Y:S01]  /*3c3e0*/  IMAD.MOV.U32 R94, RZ, RZ, R102 ;  /* 0x000000ffff5e7224 */ /* 0x004fe200078e0066 */
[----:B------:R-:W3:Y:S01]  /*3c3f0*/  LDL.LU R101, [R1+0x1534] ;  /* 0x0015340001657983 */ /* 0x000ee20000300800 */
[----:B------:R-:W-:-:S03]  /*3c400*/  IMAD.MOV.U32 R95, RZ, RZ, R103 ;  /* 0x000000ffff5f7224 */ /* 0x000fc600078e0067 */
[----:B------:R-:W3:Y:S04]  /*3c410*/  LDL.LU R102, [R1+0x1530] ;  /* 0x0015300001667983 */ /* 0x000ee80000300800 */
[----:B------:R-:W3:Y:S01]  /*3c420*/  LDL.LU R103, [R1+0x152c] ;  /* 0x00152c0001677983 */ /* 0x000ee20000300800 */
[----:B----4-:R-:W-:Y:S11]  /*3c430*/  HMMA.1688.F32.TF32 R96, R240, R34, R96 ;  /* 0x00000022f060723c */ /* 0x010ff60000081060 */
[----:B------:R-:W-:Y:S11]  /*3c440*/  @!UPT UIADD3 URZ, URZ, URZ, URZ ;  /* 0x0000003f3f3ff290 */ /* 0x000ff6000fffe03f */
[----:B------:R-:W-:Y:S01]  /*3c450*/  @!UPT UIADD3 URZ, URZ, URZ, URZ ;  /* 0x0000003f3f3ff290 */ /* 0x000fe2000fffe03f */
[----:B------:R1:W-:Y:S04]  /*3c460*/  STL.64 [R1+0x770], R96 ;  /* 0x0007706001007387 */ /* 0x0003e80000100a00 */
[----:B------:R2:W-:Y:S01]  /*3c470*/  STL.64 [R1+0x778], R98 ;  /* 0x0007786201007387 */ /* 0x0005e20000100a00 */
[----:B-1----:R-:W-:-:S03]  /*3c480*/  IMAD.MOV.U32 R96, RZ, RZ, R104 ;  /* 0x000000ffff607224 */ /* 0x002fc600078e0068 */
[----:B------:R-:W4:Y:S01]  /*3c490*/  LDL.LU R104, [R1+0x1528] ;  /* 0x0015280001687983 */ /* 0x000f220000300800 */
[----:B------:R-:W-:Y:S02]  /*3c4a0*/  IMAD.MOV.U32 R97, RZ, RZ, R105 ;  /* 0x000000ffff617224 */ /* 0x000fe400078e0069 */
[----:B--2---:R-:W-:Y:S01]  /*3c4b0*/  IMAD.MOV.U32 R98, RZ, RZ, R106 ;  /* 0x000000ffff627224 */ /* 0x004fe200078e006a */
[----:B------:R-:W4:Y:S01]  /*3c4c0*/  LDL.LU R105, [R1+0x1524] ;  /* 0x0015240001697983 */ /* 0x000f220000300800 */
[----:B------:R-:W-:-:S03]  /*3c4d0*/  IMAD.MOV.U32 R99, RZ, RZ, R107 ;  /* 0x000000ffff637224 */ /* 0x000fc600078e006b */
[----:B------:R-:W4:Y:S04]  /*3c4e0*/  LDL.LU R106, [R1+0x1520] ;  /* 0x00152000016a7983 */ /* 0x000f280000300800 */
[----:B------:R-:W4:Y:S01]  /*3c4f0*/  LDL.LU R107, [R1+0x151c] ;  /* 0x00151c00016b7983 */ /* 0x000f220000300800 */
[----:B---3--:R-:W-:Y:S11]  /*3c500*/  HMMA.1688.F32.TF32 R100, R240, R30, R100 ;  /* 0x0000001ef064723c */ /* 0x008ff60000081064 */
        /* <DEDUP_REMOVED lines=12> */
[C---:B----4-:R-:W-:Y:S11]  /*3c5d0*/  HMMA.1688.F32.TF32 R104, R240.reuse, R26, R104 ;  /* 0x0000001af068723c */ /* 0x050ff60000081068 */
[----:B------:R-:W-:Y:S11]  /*3c5e0*/  @!UPT UIADD3 URZ, URZ, URZ, URZ ;  /* 0x0000003f3f3ff290 */ /* 0x000ff6000fffe03f */
[----:B------:R-:W-:Y:S01]  /*3c5f0*/  @!UPT UIADD3 URZ, URZ, URZ, URZ ;  /* 0x0000003f3f3ff290 */ /* 0x000fe2000fffe03f */
[----:B------:R1:W-:Y:S04]  /*3c600*/  STL.64 [R1+0x750], R104 ;  /* 0x0007506801007387 */ /* 0x0003e80000100a00 */
[----:B------:R2:W-:Y:S04]  /*3c610*/  STL.64 [R1+0x758], R106 ;  /* 0x0007586a01007387 */ /* 0x0005e80000100a00 */
[----:B-1----:R-:W4:Y:S04]  /*3c620*/  LDL.LU R104, [R1+0xe0] ;  /* 0x0000e00001687983 */ /* 0x002f280000300800 */
[----:B------:R-:W4:Y:S04]  /*3c630*/  LDL.LU R105, [R1+0xe4] ;  /* 0x0000e40001697983 */ /* 0x000f280000300800 */
[----:B--2---:R-:W4:Y:S04]  /*3c640*/  LDL.LU R106, [R1+0xe8] ;  /* 0x0000e800016a7983 */ /* 0x004f280000300800 */
[----:B------:R-:W4:Y:S01]  /*3c650*/  LDL.LU R107, [R1+0xec] ;  /* 0x0000ec00016b7983 */ /* 0x000f220000300800 */
[C---:B------:R-:W-:Y:S08]  /*3c660*/  HMMA.1688.F32.TF32 R116, R240.reuse, R14, R116 ;  /* 0x0000000ef074723c */ /* 0x040ff00000081074 */
[----:B------:R-:W-:Y:S01]  /*3c670*/  HMMA.1688.F32.TF32 R248, R240, R66, R68 ;  /* 0x00000042f0f8723c */ /* 0x000fe20000081044 */
[----:B------:R-:W-:Y:S04]  /*3c680*/  LDS R68, [R199+0x47100] ;  /* 0x04710000c7447984 */ /* 0x000fe80000000800 */
[----:B------:R-:W-:Y:S04]  /*3c690*/  LDS R70, [R199+0x47900] ;  /* 0x04790000c7467984 */ /* 0x000fe80000000800 */
[----:B------:R-:W-:Y:S04]  /*3c6a0*/  LDS R69, [R252+0x47100] ;  /* 0x04710000fc457984 */ /* 0x000fe80000000800 */
[----:B------:R-:W1:Y:S02]  /*3c6b0*/  LDS R71, [R252+0x47900] ;  /* 0x04790000fc477984 */ /* 0x000e640000000800 */
[C---:B-1----:R-:W-:Y:S08]  /*3c6c0*/  HMMA.1688.F32.TF32 R76, R68.reuse, R50, R76 ;  /* 0x00000032444c723c */ /* 0x042ff0000008104c */
[----:B------:R-:W-:Y:S08]  /*3c6d0*/  HMMA.1688.F32.TF32 R72, R68, R46, R72 ;  /* 0x0000002e4448723c */ /* 0x000ff00000081048 */
[C---:B---3--:R-:W-:Y:S11]  /*3c6e0*/  HMMA.1688.F32.TF32 R108, R240.reuse, R22, R108 ;  /* 0x00000016f06c723c */ /* 0x048ff6000008106c */
[----:B------:R-:W-:Y:S11]  /*3c6f0*/  @!UPT UIADD3 URZ, URZ, URZ, URZ ;  /* 0x0000003f3f3ff290 */ /* 0x000ff6000fffe03f */
[----:B------:R-:W-:Y:S01]  /*3c700*/  @!UPT UIADD3 URZ, URZ, URZ, URZ ;  /* 0x0000003f3f3ff290 */ /* 0x000fe2000fffe03f */
[----:B------:R-:W-:Y:S04]  /*3c710*/  STL.64 [R1+0x740], R108 ;  /* 0x0007406c01007387 */ /* 0x000fe80000100a00 */
[----:B------:R1:W-:Y:S02]  /*3c720*/  STL.64 [R1+0x748], R110 ;  /* 0x0007486e01007387 */ /* 0x0003e40000100a00 */
[C---:B-1----:R-:W-:Y:S08]  /*3c730*/  HMMA.1688.F32.TF32 R108, R240.reuse, R18, R112 ;  /* 0x00000012f06c723c */ /* 0x042ff00000081070 */
[C---:B------:R-:W-:Y:S11]  /*3c740*/  HMMA.1688.F32.TF32 R112, R240.reuse, R10, R120 ;  /* 0x0000000af070723c */ /* 0x040ff60000081078 */
[----:B------:R-:W-:Y:S04]  /*3c750*/  @!UPT UIADD3 URZ, URZ, URZ, URZ ;  /* 0x0000003f3f3ff290 */ /* 0x000fe8000fffe03f */
[----:B------:R-:W-:Y:S04]  /*3c760*/  STL.64 [R1+0x730], R108 ;  /* 0x0007306c01007387 */ /* 0x000fe80000100a00 */
[----:B------:R1:W-:Y:S02]  /*3c770*/  STL.64 [R1+0x738], R110 ;  /* 0x0007386e01007387 */ /* 0x0003e40000100a00 */
[----:B-1----:R-:W-:Y:S02]  /*3c780*/  HMMA.1688.F32.TF32 R108, R240, R6, R124 ;  /* 0x00000006f06c723c */ /* 0x002fe4000008107c */
[----:B------:R-:W-:Y:S04]  /*3c790*/  STL.64 [R1+0x720], R116 ;  /* 0x0007207401007387 */ /* 0x000fe80000100a00 */
[----:B------:R-:W-:Y:S04]  /*3c7a0*/  STL.64 [R1+0x728], R118 ;  /* 0x0007287601007387 */ /* 0x000fe80000100a00 */
[----:B------:R-:W-:Y:S04]  /*3c7b0*/  STL.64 [R1+0x710], R112 ;  /* 0x0007107001007387 */ /* 0x000fe80000100a00 */
[----:B------:R4:W-:Y:S09]  /*3c7c0*/  STL.64 [R1+0x718], R114 ;  /* 0x0007187201007387 */ /* 0x0009f20000100a00 */
[----:B------:R-:W-:Y:S01]  /*3c7d0*/  STL.64 [R1+0x700], R108 ;  /* 0x0007006c01007387 */ /* 0x000fe20000100a00 */
[C---:B----4-:R-:W-:Y:S03]  /*3c7e0*/  HMMA.1688.F32.TF32 R112, R244.reuse, R50, R104 ;  /* 0x00000032f470723c */ /* 0x050fe60000081068 */
[----:B------:R1:W-:Y:S05]  /*3c7f0*/  STL.64 [R1+0x708], R110 ;  /* 0x0007086e01007387 */ /* 0x0003ea0000100a00 */
[C---:B------:R-:W-:Y:S08]  /*3c800*/  HMMA.1688.F32.TF32 R104, R244.reuse, R42, R96 ;  /* 0x0000002af468723c */ /* 0x040ff00000081060 */
[C---:B-1----:R-:W-:Y:S08]  /*3c810*/  HMMA.1688.F32.TF32 R108, R244.reuse, R46, R100 ;  /* 0x0000002ef46c723c */ /* 0x042ff00000081064 */
[C---:B------:R-:W-:Y:S08]  /*3c820*/  HMMA.1688.F32.TF32 R100, R244.reuse, R38, R92 ;  /* 0x00000026f464723c */ /* 0x040ff0000008105c */
[C---:B------:R-:W-:Y:S08]  /*3c830*/  HMMA.1688.F32.TF32 R96, R244.reuse, R34, R88 ;  /* 0x00000022f460723c */ /* 0x040ff00000081058 */
[C---:B------:R-:W-:Y:S08]  /*3c840*/  HMMA.1688.F32.TF32 R92, R244.reuse, R30, R84 ;  /* 0x0000001ef45c723c */ /* 0x040ff00000081054 */
[C---:B------:R-:W-:Y:S08]  /*3c850*/  HMMA.1688.F32.TF32 R88, R244.reuse, R26, R80 ;  /* 0x0000001af458723c */ /* 0x040ff00000081050 */
[C---:B------:R-:W-:Y:S01]  /*3c860*/  HMMA.1688.F32.TF32 R84, R244.reuse, R22, R144 ;  /* 0x00000016f454723c */ /* 0x040fe20000081090 */
[----:B------:R-:W-:Y:S07]  /*3c870*/  STL.64 [R1+0x6f0], R112 ;  /* 0x0006f07001007387 */ /* 0x000fee0000100a00 */
        /* <DEDUP_REMOVED lines=19> */
[----:B--2---:R-:W-:Y:S01]  /*3c9b0*/  HMMA.1688.F32.TF32 R84, R244, R10, R156 ;  /* 0x0000000af454723c */ /* 0x004fe2000008109c */
[----:B------:R-:W-:-:S02]  /*3c9c0*/  IMAD.MOV.U32 R96, RZ, RZ, R215 ;  /* 0x000000ffff607224 */ /* 0x000fc400078e00d7 */
[----:B------:R-:W-:Y:S01]  /*3c9d0*/  LDS R156, [R8+0x47180] ;  /* 0x04718000089c7984 */ /* 0x000fe20000000800 */
[----:B------:R-:W-:Y:S02]  /*3c9e0*/  IMAD.MOV.U32 R97, RZ, RZ, R208 ;  /* 0x000000ffff617224 */ /* 0x000fe400078e00d0 */
[----:B------:R-:W-:Y:S01]  /*3c9f0*/  IMAD.MOV.U32 R98, RZ, RZ, R209 ;  /* 0x000000ffff627224 */ /* 0x000fe200078e00d1 */
[----:B------:R-:W-:Y:S01]  /*3ca00*/  LDS R158, [R8+0x47980] ;  /* 0x04798000089e7984 */ /* 0x000fe20000000800 */
[----:B-1----:R-:W-:Y:S01]  /*3ca10*/  HMMA.1688.F32.TF32 R80, R244, R6, R160 ;  /* 0x00000006f450723c */ /* 0x002fe200000810a0 */
[----:B------:R-:W-:Y:S02]  /*3ca20*/  IMAD.MOV.U32 R99, RZ, RZ, R210 ;  /* 0x000000ffff637224 */ /* 0x000fe400078e00d2 */
[----:B------:R-:W-:Y:S04]  /*3ca30*/  LDS R157, [R9+0x47180] ;  /* 0x04718000099d7984 */ /* 0x000fe80000000800 */
[----:B------:R-:W-:Y:S04]  /*3ca40*/  STL.64 [R1+0x640], R88 ;  /* 0x0006405801007387 */ /* 0x000fe80000100a00 */
[----:B------:R-:W-:Y:S04]  /*3ca50*/  STL.64 [R1+0x648], R90 ;  /* 0x0006485a01007387 */ /* 0x000fe80000100a00 */
[----:B------:R-:W-:Y:S04]  /*3ca60*/  STL.64 [R1+0x460], R84 ;  /* 0x0004605401007387 */ /* 0x000fe80000100a00 */
[----:B------:R-:W-:Y:S01]  /*3ca70*/  STL.64 [R1+0x468], R86 ;  /* 0x0004685601007387 */ /* 0x000fe20000100a00 */
[----:B------:R-:W-:-:S02]  /*3ca80*/  IMAD.MOV.U32 R100, RZ, RZ, R211 ;  /* 0x000000ffff647224 */ /* 0x000fc400078e00d3 */
[----:B------:R-:W-:Y:S02]  /*3ca90*/  IMAD.MOV.U32 R101, RZ, RZ, R204 ;  /* 0x000000ffff657224 */ /* 0x000fe400078e00cc */
[----:B------:R-:W-:Y:S01]  /*3caa0*/  IMAD.MOV.U32 R102, RZ, RZ, R205 ;  /* 0x000000ffff667224 */ /* 0x000fe200078e00cd */
[----:B------:R-:W-:Y:S04]  /*3cab0*/  STL.64 [R1+0x630], R80 ;  /* 0x0006305001007387 */ /* 0x000fe80000100a00 */
[----:B------:R-:W-:Y:S04]  /*3cac0*/  STL.64 [R1+0x638], R82 ;  /* 0x0006385201007387 */ /* 0x000fe80000100a00 */
[----:B------:R1:W-:Y:S04]  /*3cad0*/  STL.64 [R1+0x620], R76 ;  /* 0x0006204c01007387 */ /* 0x0003e80000100a00 */
[----:B------:R2:W-:Y:S04]  /*3cae0*/  STL.64 [R1+0x628], R78 ;  /* 0x0006284e01007387 */ /* 0x0005e80000100a00 */
[----:B------:R-:W3:Y:S04]  /*3caf0*/  LDL.LU R215, [R1+0x1508] ;  /* 0x0015080001d77983 */ /* 0x000ee80000300800 */
[----:B------:R-:W-:Y:S04]  /*3cb00*/  STL.64 [R1+0x610], R72 ;  /* 0x0006104801007387 */ /* 0x000fe80000100a00 */
[----:B------:R-:W-:Y:S04]  /*3cb10*/  STL.64 [R1+0x618], R74 ;  /* 0x0006184a01007387 */ /* 0x000fe80000100a00 */
[----:B------:R-:W4:Y:S04]  /*3cb20*/  LDL.LU R208, [R1+0x1504] ;  /* 0x0015040001d07983 */ /* 0x000f280000300800 */
[----:B------:R-:W4:Y:S01]  /*3cb30*/  LDL.LU R209, [R1+0x1500] ;  /* 0x0015000001d17983 */ /* 0x000f220000300800 */
[----:B------:R-:W-:-:S03]  /*3cb40*/  IMAD.MOV.U32 R103, RZ, RZ, R206 ;  /* 0x000000ffff677224 */ /* 0x000fc600078e00ce */
[----:B------:R-:W4:Y:S01]  /*3cb50*/  LDL.LU R210, [R1+0x14fc] ;  /* 0x0014fc0001d27983 */ /* 0x000f220000300800 */
[----:B------:R-:W-:-:S03]  /*3cb60*/  IMAD.MOV.U32 R104, RZ, RZ, R207 ;  /* 0x000000ffff687224 */ /* 0x000fc600078e00cf */
[----:B------:R-:W4:Y:S01]  /*3cb70*/  LDL.LU R211, [R1+0x14f8] ;  /* 0x0014f80001d37983 */ /* 0x000f220000300800 */
[----:B------:R-:W-:-:S03]  /*3cb80*/  IMAD.MOV.U32 R105, RZ, RZ, R200 ;  /* 0x000000ffff697224 */ /* 0x000fc600078e00c8 */
[----:B------:R-:W3:Y:S01]  /*3cb90*/  LDL.LU R204, [R1+0x14f4] ;  /* 0x0014f40001cc7983 */ /* 0x000ee20000300800 */
[----:B------:R-:W-:-:S03]  /*3cba0*/  IMAD.MOV.U32 R106, RZ, RZ, R201 ;  /* 0x000000ffff6a7224 */ /* 0x000fc600078e00c9 */
[----:B------:R-:W3:Y:S01]  /*3cbb0*/  LDL.LU R205, [R1+0x14f0] ;  /* 0x0014f00001cd7983 */ /* 0x000ee20000300800 */
[----:B------:R-:W-:-:S03]  /*3cbc0*/  IMAD.MOV.U32 R107, RZ, RZ, R202 ;  /* 0x000000ffff6b7224 */ /* 0x000fc600078e00ca */
[----:B------:R-:W3:Y:S04]  /*3cbd0*/  LDL.LU R206, [R1+0x14ec] ;  /* 0x0014ec0001ce7983 */ /* 0x000ee80000300800 */
[----:B------:R-:W3:Y:S04]  /*3cbe0*/  LDL.LU R207, [R1+0x14e8] ;  /* 0x0014e80001cf7983 */ /* 0x000ee80000300800 */
[----:B------:R-:W3:Y:S04]  /*3cbf0*/  LDL.LU R200, [R1+0x14e4] ;  /* 0x0014e40001c87983 */ /* 0x000ee80000300800 */
[----:B------:R-:W3:Y:S04]  /*3cc00*/  LDL.LU R201, [R1+0x14e0] ;  /* 0x0014e00001c97983 */ /* 0x000ee80000300800 */
[----:B------:R-:W3:Y:S04]  /*3cc10*/  LDL.LU R202, [R1+0x14dc] ;  /* 0x0014dc0001ca7983 */ /* 0x000ee80000300800 */
[----:B-1----:R-:W3:Y:S04]  /*3cc20*/  LDL.LU R76, [R1+0xf0] ;  /* 0x0000f000014c7983 */ /* 0x002ee80000300800 */
[----:B------:R-:W3:Y:S04]  /*3cc30*/  LDL.LU R77, [R1+0xf4] ;  /* 0x0000f400014d7983 */ /* 0x000ee80000300800 */
[----:B--2---:R-:W3:Y:S04]  /*3cc40*/  LDL.LU R78, [R1+0xf8] ;  /* 0x0000f800014e7983 */ /* 0x004ee80000300800 */
        /* <DEDUP_REMOVED lines=44> */
[----:B------:R-:W-:Y:S03]  /*3cf10*/  HMMA.1688.F32.TF32 R180, R240, R62, R180 ;  /* 0x0000003ef0b4723c */ /* 0x000fe600000810b4 */
        /* <DEDUP_REMOVED lines=13> */
[----:B------:R-:W-:Y:S04]  /*3cff0*/  LDS R72, [R8+0x47100] ;  /* 0x0471000008487984 */ /* 0x000fe80000000800 */
[----:B------:R-:W-:Y:S04]  /*3d000*/  LDS R74, [R8+0x47900] ;  /* 0x04790000084a7984 */ /* 0x000fe80000000800 */
[----:B------:R-:W-:Y:S04]  /*3d010*/  LDS R73, [R9+0x47100] ;  /* 0x0471000009497984 */ /* 0x000fe80000000800 */
[----:B------:R-:W1:Y:S01]  /*3d020*/  LDS R75, [R9+0x47900] ;  /* 0x04790000094b7984 */ /* 0x000e620000000800 */
[C---:B-----5:R-:W-:Y:S03]  /*3d030*/  HMMA.1688.F32.TF32 R164, R68.reuse, R66, R164 ;  /* 0x0000004244a4723c */ /* 0x060fe600000810a4 */
[----:B------:R-:W-:Y:S05]  /*3d040*/  LDS R159, [R9+0x47980] ;  /* 0x04798000099f7984 */ /* 0x000fea0000000800 */
[C---:B--2---:R-:W-:Y:S08]  /*3d050*/  HMMA.1688.F32.TF32 R116, R68.reuse, R42, R112 ;  /* 0x0000002a4474723c */ /* 0x044ff00000081070 */
[C---:B---3--:R-:W-:Y:S01]  /*3d060*/  HMMA.1688.F32.TF32 R112, R68.reuse, R34, R88 ;  /* 0x000000224470723c */ /* 0x048fe20000081058 */
[----:B------:R-:W-:Y:S04]  /*3d070*/  LDS R88, [R199+0x47180] ;  /* 0x04718000c7587984 */ /* 0x000fe80000000800 */
[----:B------:R2:W-:Y:S10]  /*3d080*/  LDS R90, [R199+0x47980] ;  /* 0x04798000c75a7984 */ /* 0x0005f40000000800 */
[----:B------:R-:W-:Y:S04]  /*3d090*/  STL.64 [R1+0x600], R116 ;  /* 0x0006007401007387 */ /* 0x000fe80000100a00 */
[----:B------:R3:W-:Y:S04]  /*3d0a0*/  STL.64 [R1+0x608], R118 ;  /* 0x0006087601007387 */ /* 0x0007e80000100a00 */
[----:B--2---:R-:W2:Y:S01]  /*3d0b0*/  LDL.LU R199, [R1+0x1498] ;  /* 0x0014980001c77983 */ /* 0x004ea20000300800 */
[C---:B----4-:R-:W-:Y:S03]  /*3d0c0*/  HMMA.1688.F32.TF32 R120, R68.reuse, R26, R80 ;  /* 0x0000001a4478723c */ /* 0x050fe60000081050 */
[----:B------:R-:W-:Y:S04]  /*3d0d0*/  LDS R89, [R252+0x47180] ;  /* 0x04718000fc597984 */ /* 0x000fe80000000800 */
[----:B------:R-:W4:Y:S01]  /*3d0e0*/  LDS R91, [R252+0x47980] ;  /* 0x04798000fc5b7984 */ /* 0x000f220000000800 */
        /* <DEDUP_REMOVED lines=8> */
[----:B------:R-:W-:Y:S08]  /*3d170*/  HMMA.1688.F32.TF32 R84, R68, R18, R184 ;  /* 0x000000124454723c */ /* 0x000ff000000810b8 */
[C---:B-1----:R-:W-:Y:S08]  /*3d180*/  HMMA.1688.F32.TF32 R160, R72.reuse, R50, R160 ;  /* 0x0000003248a0723c */ /* 0x042ff000000810a0 */
[C---:B------:R-:W-:Y:S07]  /*3d190*/  HMMA.1688.F32.TF32 R152, R72.reuse, R46, R152 ;  /* 0x0000002e4898723c */ /* 0x040fee0000081098 */
[----:B------:R-:W-:Y:S04]  /*3d1a0*/  STL.64 [R1+0x5f0], R84 ;  /* 0x0005f05401007387 */ /* 0x000fe80000100a00 */
[----:B------:R-:W-:Y:S04]  /*3d1b0*/  STL.64 [R1+0x5f8], R86 ;  /* 0x0005f85601007387 */ /* 0x000fe80000100a00 */
[----:B------:R-:W-:Y:S04]  /*3d1c0*/  STL.64 [R1+0x5a0], R80 ;  /* 0x0005a05001007387 */ /* 0x000fe80000100a00 */
[----:B------:R-:W-:Y:S04]  /*3d1d0*/  STL.64 [R1+0x5a8], R82 ;  /* 0x0005a85201007387 */ /* 0x000fe80000100a00 */
[----:B------:R-:W-:Y:S04]  /*3d1e0*/  STL.64 [R1+0x570], R76 ;  /* 0x0005704c01007387 */ /* 0x000fe80000100a00 */
[----:B------:R-:W-:Y:S01]  /*3d1f0*/  STL.64 [R1+0x578], R78 ;  /* 0x0005784e01007387 */ /* 0x000fe20000100a00 */
[C---:B------:R-:W-:Y:S08]  /*3d200*/  HMMA.1688.F32.TF32 R100, R72.reuse, R26, R100 ;  /* 0x0000001a4864723c */ /* 0x040ff00000081064 */
[----:B------:R-:W-:Y:S08]  /*3d210*/  HMMA.1688.F32.TF32 R96, R72, R22, R96 ;  /* 0x000000164860723c */ /* 0x000ff00000081060 */
[----:B--2---:R-:W-:Y:S11]  /*3d220*/  HMMA.1688.F32.TF32 R68, R68, R6, R196 ;  /* 0x000000064444723c */ /* 0x004ff600000810c4 */
[----:B------:R-:W-:Y:S11]  /*3d230*/  @!UPT UIADD3 URZ, URZ, URZ, URZ ;  /* 0x0000003f3f3ff290 */ /* 0x000ff6000fffe03f */
[----:B------:R-:W-:Y:S01]  /*3d240*/  @!UPT UIADD3 URZ, URZ, URZ, URZ ;  /* 0x0000003f3f3ff290 */ /* 0x000fe2000fffe03f */
        /* <DEDUP_REMOVED lines=20> */
[----:B------:R1:W-:Y:S04]  /*3d390*/  STL.64 [R1+0x4e8], R102 ;  /* 0x0004e86601007387 */ /* 0x0003e80000100a00 */
[----:B------:R-:W-:Y:S04]  /*3d3a0*/  STL.64 [R1+0x380], R96 ;  /* 0x0003806001007387 */ /* 0x000fe80000100a00 */
[----:B------:R2:W-:Y:S01]  /*3d3b0*/  STL.64 [R1+0x388], R98 ;  /* 0x0003886201007387 */ /* 0x0005e20000100a00 */
[C---:B-1----:R-:W-:Y:S08]  /*3d3c0*/  HMMA.1688.F32.TF32 R100, R72.reuse, R14, R220 ;  /* 0x0000000e4864723c */ /* 0x042ff000000810dc */
[----:B------:R-:W-:Y:S01]  /*3d3d0*/  STL.64 [R1+0x370], R68 ;  /* 0x0003704401007387 */ /* 0x000fe20000100a00 */
[C---:B--2---:R-:W-:Y:S03]  /*3d3e0*/  HMMA.1688.F32.TF32 R96, R72.reuse, R10, R224 ;  /* 0x0000000a4860723c */ /* 0x044fe600000810e0 */
[----:B------:R1:W-:Y:S05]  /*3d3f0*/  STL.64 [R1+0x378], R70 ;  /* 0x0003784601007387 */ /* 0x0003ea0000100a00 */
[----:B-1----:R-:W-:Y:S06]  /*3d400*/  HMMA.1688.F32.TF32 R68, R72, R6, R228 ;  /* 0x000000064844723c */ /* 0x002fec00000810e4 */
[----:B------:R-:W-:Y:S01]  /*3d410*/  STL.64 [R1+0x350], R100 ;  /* 0x0003506401007387 */ /* 0x000fe20000100a00 */
[----:B------:R-:W-:-:S03]  /*3d420*/  IMAD.MOV.U32 R148, RZ, RZ, R237 ;  /* 0x000000ffff947224 */ /* 0x000fc600078e00ed */
[----:B------:R-:W-:Y:S05]  /*3d430*/  STL.64 [R1+0x358], R102 ;  /* 0x0003586601007387 */ /* 0x000fea0000100a00 */
[----:B------:R1:W-:Y:S01]  /*3d440*/  STL.64 [R1+0x330], R96 ;  /* 0x0003306001007387 */ /* 0x0003e20000100a00 */
[----:B------:R-:W-:-:S03]  /*3d450*/  IMAD.MOV.U32 R149, RZ, RZ, R234 ;  /* 0x000000ffff957224 */ /* 0x000fc600078e00ea */
[----:B------:R2:W-:Y:S01]  /*3d460*/  STL.64 [R1+0x338], R98 ;  /* 0x0003386201007387 */ /* 0x0005e20000100a00 */
[----:B------:R-:W-:-:S03]  /*3d470*/  IMAD.MOV.U32 R150, RZ, RZ, R235 ;  /* 0x000000ffff967224 */ /* 0x000fc600078e00eb */
[----:B------:R-:W3:Y:S04]  /*3d480*/  LDL.LU R237, [R1+0x1494] ;  /* 0x0014940001ed7983 */ /* 0x000ee80000300800 */
[----:B------:R-:W-:Y:S04]  /*3d490*/  STL.64 [R1+0x320], R68 ;  /* 0x0003204401007387 */ /* 0x000fe80000100a00 */
[----:B------:R5:W-:Y:S04]  /*3d4a0*/  STL.64 [R1+0x328], R70 ;  /* 0x0003284601007387 */ /* 0x000be80000100a00 */
[----:B------:R-:W2:Y:S04]  /*3d4b0*/  LDL.LU R234, [R1+0x1490] ;  /* 0x0014900001ea7983 */ /* 0x000ea80000300800 */
[----:B------:R-:W4:Y:S01]  /*3d4c0*/  LDL.LU R235, [R1+0x148c] ;  /* 0x00148c0001eb7983 */ /* 0x000f220000300800 */
[----:B------:R-:W-:-:S02]  /*3d4d0*/  IMAD.MOV.U32 R151, RZ, RZ, R232 ;  /* 0x000000ffff977224 */ /* 0x000fc400078e00e8 */
[----:B------:R-:W-:Y:S01]  /*3d4e0*/  IMAD.MOV.U32 R160, RZ, RZ, R233 ;  /* 0x000000ffffa07224 */ /* 0x000fe200078e00e9 */
[----:B------:R-:W5:Y:S01]  /*3d4f0*/  LDL.LU R232, [R1+0x1488] ;  /* 0x0014880001e87983 */ /* 0x000f620000300800 */
[----:B------:R-:W-:Y:S01]  /*3d500*/  IMAD.MOV.U32 R161, RZ, RZ, R239 ;  /* 0x000000ffffa17224 */ /* 0x000fe200078e00ef */
[----:B------:R-:W-:Y:S01]  /*3d510*/  HMMA.1688.F32.TF32 R128, R244, R66, R128 ;  /* 0x00000042f480723c */ /* 0x000fe20000081080 */
[----:B------:R-:W-:Y:S01]  /*3d520*/  IMAD.MOV.U32 R162, RZ, RZ, R238 ;  /* 0x000000ffffa27224 */ /* 0x000fe200078e00ee */
[----:B------:R-:W5:Y:S01]  /*3d530*/  LDL.LU R233, [R1+0x1484] ;  /* 0x0014840001e97983 */ /* 0x000f620000300800 */
[----:B------:R-:W-:-:S03]  /*3d540*/  IMAD.MOV.U32 R163, RZ, RZ, R2 ;  /* 0x000000ffffa37224 */ /* 0x000fc600078e0002 */
[----:B------:R-:W5:Y:S02]  /*3d550*/  LDL.LU R239, [R1+0x1480] ;  /* 0x0014800001ef7983 */ /* 0x000f640000300800 */
[C---:B------:R-:W-:Y:S02]  /*3d560*/  HMMA.1688.F32.TF32 R132, R244.reuse, R62, R132 ;  /* 0x0000003ef484723c */ /* 0x040fe40000081084 */
[----:B------:R-:W5:Y:S04]  /*3d570*/  LDL.LU R238, [R1+0x147c] ;  /* 0x00147c0001ee7983 */ /* 0x000f680000300800 */
[----:B------:R-:W5:Y:S02]  /*3d580*/  LDL.LU R2, [R1+0x1478] ;  /* 0x0014780001027983 */ /* 0x000f640000300800 */
[C---:B------:R-:W-:Y:S08]  /*3d590*/  HMMA.1688.F32.TF32 R136, R244.reuse, R58, R136 ;  /* 0x0000003af488723c */ /* 0x040ff00000081088 */
[----:B------:R-:W-:Y:S07]  /*3d5a0*/  HMMA.1688.F32.TF32 R140, R244, R54, R140 ;  /* 0x00000036f48c723c */ /* 0x000fee000008108c */
[----:B------:R-:W-:Y:S01]  /*3d5b0*/  IMAD.MOV.U32 R247, RZ, RZ, R236 ;  /* 0x000000fffff77224 */ /* 0x000fe200078e00ec */
[----:B------:R-:W-:Y:S01]  /*3d5c0*/  HMMA.1688.F32.TF32 R200, R72, R66, R200 ;  /* 0x0000004248c8723c */ /* 0x000fe200000810c8 */
[----:B------:R-:W-:Y:S01]  /*3d5d0*/  BAR.SYNC.DEFER_BLOCKING 0x0 ;  /* 0x0000000000007b1d */ /* 0x000fe20000010000 */
[----:B---3--:R-:W-:-:S02]  /*3d5e0*/  IMAD.MOV.U32 R246, RZ, RZ, R237 ;  /* 0x000000fffff67224 */ /* 0x008fc400078e00ed */
[----:B--2---:R-:W-:Y:S02]  /*3d5f0*/  IMAD.MOV.U32 R245, RZ, RZ, R234 ;  /* 0x000000fffff57224 */ /* 0x004fe400078e00ea */
[----:B----4-:R-:W-:Y:S02]  /*3d600*/  IMAD.MOV.U32 R244, RZ, RZ, R235 ;  /* 0x000000fffff47224 */ /* 0x010fe400078e00eb */
[----:B------:R-:W2:Y:S04]  /*3d610*/  LDL.LU R235, [R1+0x1474] ;  /* 0x0014740001eb7983 */ /* 0x000ea80000300800 */
[----:B------:R-:W3:Y:S04]  /*3d620*/  LDL.LU R234, [R1+0x1470] ;  /* 0x0014700001ea7983 */ /* 0x000ee80000300800 */
[----:B------:R-:W4:Y:S04]  /*3d630*/  LDL.LU R237, [R1+0x146c] ;  /* 0x00146c0001ed7983 */ /* 0x000f280000300800 */
[----:B------:R-:W2:Y:S01]  /*3d640*/  LDL.LU R236, [R1+0x1468] ;  /* 0x0014680001ec7983 */ /* 0x000ea20000300800 */
[----:B-----5:R-:W-:-:S02]  /*3d650*/  IMAD.MOV.U32 R177, RZ, RZ, R239 ;  /* 0x000000ffffb17224 */ /* 0x020fc400078e00ef */
[----:B------:R-:W-:Y:S02]  /*3d660*/  IMAD.MOV.U32 R176, RZ, RZ, R238 ;  /* 0x000000ffffb07224 */ /* 0x000fe400078e00ee */
[----:B------:R-:W5:Y:S01]  /*3d670*/  LDL.LU R238, [R1+0x1464] ;  /* 0x0014640001ee7983 */ /* 0x000f620000300800 */
[----:B------:R-:W-:Y:S02]  /*3d680*/  IMAD.MOV.U32 R178, RZ, RZ, R233 ;  /* 0x000000ffffb27224 */ /* 0x000fe400078e00e9 */
[----:B------:R-:W-:Y:S01]  /*3d690*/  IMAD.MOV.U32 R179, RZ, RZ, R232 ;  /* 0x000000ffffb37224 */ /* 0x000fe200078e00e8 */
[----:B------:R-:W5:Y:S04]  /*3d6a0*/  LDL.LU R239, [R1+0x1460] ;  /* 0x0014600001ef7983 */ /* 0x000f680000300800 */
[----:B------:R-:W5:Y:S04]  /*3d6b0*/  LDL.LU R233, [R1+0x145c] ;  /* 0x00145c0001e97983 */ /* 0x000f680000300800 */
[----:B------:R-:W5:Y:S04]  /*3d6c0*/  LDL.LU R232, [R1+0x1458] ;  /* 0x0014580001e87983 */ /* 0x000f680000300800 */
[----:B------:R-:W5:Y:S01]  /*3d6d0*/  LDL.LU R188, [R1+0x2e0] ;  /* 0x0002e00001bc7983 */ /* 0x000f620000300800 */
[----:B----4-:R-:W-:-:S02]  /*3d6e0*/  IMAD.MOV.U32 R190, RZ, RZ, R237 ;  /* 0x000000ffffbe7224 */ /* 0x010fc400078e00ed */
[----:B--2---:R-:W-:Y:S02]  /*3d6f0*/  IMAD.MOV.U32 R189, RZ, RZ, R236 ;  /* 0x000000ffffbd7224 */ /* 0x004fe400078e00ec */
[----:B------:R-:W2:Y:S04]  /*3d700*/  LDL.LU R236, [R1+0x1454] ;  /* 0x0014540001ec7983 */ /* 0x000ea80000300800 */
[----:B------:R-:W4:Y:S01]  /*3d710*/  LDL.LU R237, [R1+0x1450] ;  /* 0x0014500001ed7983 */ /* 0x000f220000300800 */
[----:B---3--:R-:W-:-:S03]  /*3d720*/  IMAD.MOV.U32 R191, RZ, RZ, R234 ;  /* 0x000000ffffbf7224 */ /* 0x008fc600078e00ea */
[----:B------:R-:W3:Y:S01]  /*3d730*/  LDL.LU R234, [R1+0x144c] ;  /* 0x00144c0001ea7983 */ /* 0x000ee20000300800 */
[----:B-----5:R-:W-:Y:S02]  /*3d740*/  IMAD.MOV.U32 R194, RZ, RZ, R239 ;  /* 0x000000ffffc27224 */ /* 0x020fe400078e00ef */
[----:B------:R-:W-:Y:S02]  /*3d750*/  IMAD.MOV.U32 R192, RZ, RZ, R233 ;  /* 0x000000ffffc07224 */ /* 0x000fe400078e00e9 */
[----:B------:R-:W5:Y:S01]  /*3d760*/  LDL.LU R233, [R1+0x1448] ;  /* 0x0014480001e97983 */ /* 0x000f620000300800 */
[----:B------:R-:W-:-:S03]  /*3d770*/  IMAD.MOV.U32 R193, RZ, RZ, R232 ;  /* 0x000000ffffc17224 */ /* 0x000fc600078e00e8 */
[----:B------:R-:W3:Y:S01]  /*3d780*/  LDL.LU R232, [R1+0x1444] ;  /* 0x0014440001e87983 */ /* 0x000ee20000300800 */
[----:B------:R-:W-:-:S03]  /*3d790*/  IMAD.MOV.U32 R195, RZ, RZ, R238 ;  /* 0x000000ffffc37224 */ /* 0x000fc600078e00ee */
[----:B------:R-:W3:Y:S04]  /*3d7a0*/  LDL.LU R239, [R1+0x1440] ;  /* 0x0014400001ef7983 */ /* 0x000ee80000300800 */
[----:B------:R-:W3:Y:S01]  /*3d7b0*/  LDL.LU R238, [R1+0x143c] ;  /* 0x00143c0001ee7983 */ /* 0x000ee20000300800 */
[----:B--2---:R-:W-:Y:S02]  /*3d7c0*/  IMAD.MOV.U32 R197, RZ, RZ, R236 ;  /* 0x000000ffffc57224 */ /* 0x004fe400078e00ec */
[----:B----4-:R-:W-:Y:S02]  /*3d7d0*/  IMAD.MOV.U32 R196, RZ, RZ, R237 ;  /* 0x000000ffffc47224 */ /* 0x010fe400078e00ed */
[----:B------:R-:W2:Y:S04]  /*3d7e0*/  LDL.LU R237, [R1+0x1438] ;  /* 0x0014380001ed7983 */ /* 0x000ea80000300800 */
[----:B------:R-:W4:Y:S01]  /*3d7f0*/  LDL.LU R236, [R1+0x1434] ;  /* 0x0014340001ec7983 */ /* 0x000f220000300800 */
[----:B------:R-:W-:Y:S03]  /*3d800*/  HMMA.1688.F32.TF32 R80, R72, R58, R208 ;  /* 0x0000003a4850723c */ /* 0x000fe600000810d0 */
[----:B------:R-:W5:Y:S04]  /*3d810*/  LDL.LU R198, [R1+0x2d8] ;  /* 0x0002d80001c67983 */ /* 0x000f680000300800 */
[----:B------:R-:W5:Y:S04]  /*3d820*/  LDL.LU R199, [R1+0x2dc] ;  /* 0x0002dc0001c77983 */ /* 0x000f680000300800 */
[----:B------:R-:W5:Y:S01]  /*3d830*/  LDL.LU R208, [R1+0x2a0] ;  /* 0x0002a00001d07983 */ /* 0x000f620000300800 */
[----:B---3--:R-:W-:-:S03]  /*3d840*/  IMAD.MOV.U32 R209, RZ, RZ, R238 ;  /* 0x000000ffffd17224 */ /* 0x008fc600078e00ee */
[----:B------:R-:W3:Y:S01]  /*3d850*/  LDL.LU R238, [R1+0x1430] ;  /* 0x0014300001ee7983 */ /* 0x000ee20000300800 */
[----:B--2---:R-:W-:-:S03]  /*3d860*/  IMAD.MOV.U32 R210, RZ, RZ, R237 ;  /* 0x000000ffffd27224 */ /* 0x004fc600078e00ed */
[----:B------:R-:W2:Y:S01]  /*3d870*/  LDL.LU R237, [R1+0x142c] ;  /* 0x00142c0001ed7983 */ /* 0x000ea20000300800 */
[----:B----4-:R-:W-:-:S03]  /*3d880*/  IMAD.MOV.U32 R211, RZ, RZ, R236 ;  /* 0x000000ffffd37224 */ /* 0x010fc600078e00ec */
        /* <DEDUP_REMOVED lines=13> */
[----:B-1----:R-:W4:Y:S04]  /*3d960*/  LDL.LU R96, [R1+0x220] ;  /* 0x0002200001607983 */ /* 0x002f280000300800 */
        /* <DEDUP_REMOVED lines=24> */
[----:B---3--:R-:W-:-:S03]  /*3daf0*/  IMAD.MOV.U32 R231, RZ, RZ, R238 ;  /* 0x000000ffffe77224 */ /* 0x008fc600078e00ee */
[----:B------:R-:W3:Y:S01]  /*3db00*/  LDL.LU R215, [R1+0x24c] ;  /* 0x00024c0001d77983 */ /* 0x000ee20000300800 */
[----:B------:R-:W-:-:S03]  /*3db10*/  IMAD.MOV.U32 R204, RZ, RZ, R239 ;  /* 0x000000ffffcc7224 */ /* 0x000fc600078e00ef */
[----:B------:R-:W3:Y:S01]  /*3db20*/  LDL.LU R228, [R1+0x280] ;  /* 0x0002800001e47983 */ /* 0x000ee20000300800 */
[----:B------:R-:W-:Y:S02]  /*3db30*/  IMAD.MOV.U32 R205, RZ, RZ, R232 ;  /* 0x000000ffffcd7224 */ /* 0x000fe400078e00e8 */
[----:B-----5:R-:W-:Y:S02]  /*3db40*/  IMAD.MOV.U32 R206, RZ, RZ, R233 ;  /* 0x000000ffffce7224 */ /* 0x020fe400078e00e9 */
[----:B------:R-:W-:Y:S02]  /*3db50*/  IMAD.MOV.U32 R207, RZ, RZ, R234 ;  /* 0x000000ffffcf7224 */ /* 0x000fe400078e00ea */
[----:B------:R-:W-:Y:S02]  /*3db60*/  IMAD.MOV.U32 R184, RZ, RZ, R235 ;  /* 0x000000ffffb87224 */ /* 0x000fe400078e00eb */
[----:B--2---:R-:W-:Y:S02]  /*3db70*/  IMAD.MOV.U32 R230, RZ, RZ, R237 ;  /* 0x000000ffffe67224 */ /* 0x004fe400078e00ed */
[----:B----4-:R-:W-:-:S02]  /*3db80*/  IMAD.MOV.U32 R229, RZ, RZ, R236 ;  /* 0x000000ffffe57224 */ /* 0x010fc400078e00ec */
[----:B------:R-:W2:Y:S04]  /*3db90*/  LDL.LU R236, [R1+0x1424] ;  /* 0x0014240001ec7983 */ /* 0x000ea80000300800 */
[----:B------:R-:W2:Y:S04]  /*3dba0*/  LDL.LU R237, [R1+0x1420] ;  /* 0x0014200001ed7983 */ /* 0x000ea80000300800 */
[----:B------:R-:W2:Y:S04]  /*3dbb0*/  LDL.LU R238, [R1+0x141c] ;  /* 0x00141c0001ee7983 */ /* 0x000ea80000300800 */
[----:B------:R-:W2:Y:S04]  /*3dbc0*/  LDL.LU R239, [R1+0x1418] ;  /* 0x0014180001ef7983 */ /* 0x000ea80000300800 */
[----:B------:R-:W4:Y:S04]  /*3dbd0*/  LDL.LU R232, [R1+0x1414] ;  /* 0x0014140001e87983 */ /* 0x000f280000300800 */
[----:B------:R-:W4:Y:S04]  /*3dbe0*/  LDL.LU R233, [R1+0x1410] ;  /* 0x0014100001e97983 */ /* 0x000f280000300800 */
[----:B------:R-:W4:Y:S04]  /*3dbf0*/  LDL.LU R234, [R1+0x140c] ;  /* 0x00140c0001ea7983 */ /* 0x000f280000300800 */
[----:B------:R-:W4:Y:S01]  /*3dc00*/  LDL.LU R235, [R1+0x1408] ;  /* 0x0014080001eb7983 */ /* 0x000f220000300800 */
[----:B------:R-:W-:Y:S01]  /*3dc10*/  HMMA.1688.F32.TF32 R208, R88, R18, R208 ;  /* 0x0000001258d0723c */ /* 0x000fe200000810d0 */
[----:B------:R-:W-:-:S02]  /*3dc20*/  IMAD.MOV.U32 R187, RZ, RZ, R2 ;  /* 0x000000ffffbb7224 */ /* 0x000fc400078e0002 */
[----:B------:R-:W5:Y:S04]  /*3dc30*/  LDL.LU R185, [R1+0x2f4] ;  /* 0x0002f40001b97983 */ /* 0x000f680000300800 */
[----:B------:R-:W5:Y:S01]  /*3dc40*/  LDL.LU R186, [R1+0x2f8] ;  /* 0x0002f80001ba7983 */ /* 0x000f620000300800 */
[C---:B------:R-:W-:Y:S03]  /*3dc50*/  HMMA.1688.F32.TF32 R204, R88.reuse, R14, R204 ;  /* 0x0000000e58cc723c */ /* 0x040fe600000810cc */
[----:B------:R-:W5:Y:S05]  /*3dc60*/  LDL.LU R2, [R1+0x1404] ;  /* 0x0014040001027983 */ /* 0x000f6a0000300800 */
        /* <DEDUP_REMOVED lines=10> */
[----:B------:R-:W-:Y:S01]  /*3dd10*/  HMMA.1688.F32.TF32 R228, R88, R26, R228 ;  /* 0x0000001a58e4723c */ /* 0x000fe200000810e4 */
[----:B------:R-:W-:-:S02]  /*3dd20*/  IMAD.MOV.U32 R98, RZ, RZ, R32 ;  /* 0x000000ffff627224 */ /* 0x000fc400078e0020 */
[----:B------:R-:W3:Y:S04]  /*3dd30*/  LDL.LU R32, [R1+0x9b8] ;  /* 0x0009b80001207983 */ /* 0x000ee80000300800 */
[----:B------:R-:W-:Y:S04]  /*3dd40*/  STL.64 [R1+0x1b0], R208 ;  /* 0x0001b0d001007387 */ /* 0x000fe80000100a00 */
[----:B------:R-:W-:Y:S04]  /*3dd50*/  STL.64 [R1+0x1b8], R210 ;  /* 0x0001b8d201007387 */ /* 0x000fe80000100a00 */
[----:B------:R-:W-:Y:S04]  /*3dd60*/  STL.64 [R1+0x1c0], R204 ;  /* 0x0001c0cc01007387 */ /* 0x000fe80000100a00 */
[----:B------:R-:W-:Y:S04]  /*3dd70*/  STL.64 [R1+0x1c8], R206 ;  /* 0x0001c8ce01007387 */ /* 0x000fe80000100a00 */
[----:B------:R-:W-:Y:S04]  /*3dd80*/  STL.64 [R1+0x210], R196 ;  /* 0x000210c401007387 */ /* 0x000fe80000100a00 */
[----:B------:R-:W-:Y:S01]  /*3dd90*/  STL.64 [R1+0x218], R198 ;  /* 0x000218c601007387 */ /* 0x000fe20000100a00 */
[----:B------:R-:W-:-:S02]  /*3dda0*/  IMAD.MOV.U32 R152, RZ, RZ, R65 ;  /* 0x000000ffff987224 */ /* 0x000fc400078e0041 */
[----:B------:R-:W-:Y:S02]  /*3ddb0*/  IMAD.MOV.U32 R153, RZ, RZ, R64 ;  /* 0x000000ffff997224 */ /* 0x000fe400078e0040 */
[----:B------:R-:W-:Y:S02]  /*3ddc0*/  IMAD.MOV.U32 R154, RZ, RZ, R61 ;  /* 0x000000ffff9a7224 */ /* 0x000fe400078e003d */
[----:B------:R-:W-:Y:S02]  /*3ddd0*/  IMAD.MOV.U32 R155, RZ, RZ, R60 ;  /* 0x000000ffff9b7224 */ /* 0x000fe400078e003c */
[----:B------:R-:W-:Y:S02]  /*3dde0*/  IMAD.MOV.U32 R146, RZ, RZ, R53 ;  /* 0x000000ffff927224 */ /* 0x000fe400078e0035 */
[----:B------:R-:W-:Y:S02]  /*3ddf0*/  IMAD.MOV.U32 R147, RZ, RZ, R52 ;  /* 0x000000ffff937224 */ /* 0x000fe400078e0034 */
[----:B------:R-:W-:Y:S01]  /*3de00*/  HMMA.1688.F32.TF32 R52, R156, R54, R244 ;  /* 0x000000369c34723c */ /* 0x000fe200000810f4 */
[----:B------:R-:W-:-:S07]  /*3de10*/  IMAD.MOV.U32 R97, RZ, RZ, R33 ;  /* 0x000000ffff617224 */ /* 0x000fce00078e0021 */
[----:B------:R-:W-:Y:S08]  /*3de20*/  HMMA.1688.F32.TF32 R244, R156, R46, R152 ;  /* 0x0000002e9cf4723c */ /* 0x000ff00000081098 */
[C---:B--2---:R-:W-:Y:S08]  /*3de30*/  HMMA.1688.F32.TF32 R236, R88.reuse, R62, R236 ;  /* 0x0000003e58ec723c */ /* 0x044ff000000810ec */
[C---:B----4-:R-:W-:Y:S08]  /*3de40*/  HMMA.1688.F32.TF32 R232, R88.reuse, R66, R232 ;  /* 0x0000004258e8723c */ /* 0x050ff000000810e8 */
[----:B------:R-:W-:Y:S11]  /*3de50*/  HMMA.1688.F32.TF32 R88, R88, R6, R192 ;  /* 0x000000065858723c */ /* 0x000ff600000810c0 */
[----:B------:R-:W-:Y:S11]  /*3de60*/  @!UPT UIADD3 URZ, URZ, URZ, URZ ;  /* 0x0000003f3f3ff290 */ /* 0x000ff6000fffe03f */
[----:B------:R-:W-:Y:S01]  /*3de70*/  @!UPT UIADD3 URZ, URZ, URZ, URZ ;  /* 0x0000003f3f3ff290 */ /* 0x000fe2000fffe03f */
[----:B------:R-:W-:Y:S04]  /*3de80*/  STL.64 [R1+0x1f0], R88 ;  /* 0x0001f05801007387 */ /* 0x000fe80000100a00 */
[----:B------:R1:W-:Y:S04]  /*3de90*/  STL.64 [R1+0x1f8], R90 ;  /* 0x0001f85a01007387 */ /* 0x0003e80000100a00 */
[----:B------:R-:W2:Y:S01]  /*3dea0*/  LDL.LU R8, [R1+0x9a4] ;  /* 0x0009a40001087983 */ /* 0x000ea20000300800 */
[C---:B-1----:R-:W-:Y:S11]  /*3deb0*/  HMMA.1688.F32.TF32 R88, R156.reuse, R50, R160 ;  /* 0x000000329c58723c */ /* 0x042ff600000810a0 */
[----:B------:R-:W-:Y:S11]  /*3dec0*/  @!UPT UIADD3 URZ, URZ, URZ, URZ ;  /* 0x0000003f3f3ff290 */ /* 0x000ff6000fffe03f */
[----:B------:R-:W-:Y:S01]  /*3ded0*/  @!UPT UIADD3 URZ, URZ, URZ, URZ ;  /* 0x0000003f3f3ff290 */ /* 0x000fe2000fffe03f */
[----:B------:R-:W-:Y:S04]  /*3dee0*/  STL.64 [R1+0x190], R88 ;  /* 0x0001905801007387 */ /* 0x000fe80000100a00 */
[----:B------:R1:W-:Y:S04]  /*3def0*/  STL.64 [R1+0x198], R90 ;  /* 0x0001985a01007387 */ /* 0x0003e80000100a00 */
[----:B------:R-:W5:Y:S01]  /*3df00*/  LDL.LU R50, [R1+0x9bc] ;  /* 0x0009bc0001327983 */ /* 0x000f620000300800 */
[----:B-1----:R-:W-:Y:S11]  /*3df10*/  HMMA.1688.F32.TF32 R88, R156, R42, R148 ;  /* 0x0000002a9c58723c */ /* 0x002ff60000081094 */
[----:B------:R-:W-:Y:S11]  /*3df20*/  @!UPT UIADD3 URZ, URZ, URZ, URZ ;  /* 0x0000003f3f3ff290 */ /* 0x000ff6000fffe03f */
[----:B------:R-:W-:Y:S01]  /*3df30*/  @!UPT UIADD3 URZ, URZ, URZ, URZ ;  /* 0x0000003f3f3ff290 */ /* 0x000fe2000fffe03f */
[----:B------:R-:W-:Y:S04]  /*3df40*/  STL.64 [R1+0x170], R88 ;  /* 0x0001705801007387 */ /* 0x000fe80000100a00 */
[----:B------:R1:W-:Y:S04]  /*3df50*/  STL.64 [R1+0x178], R90 ;  /* 0x0001785a01007387 */ /* 0x0003e80000100a00 */
[----:B------:R-:W4:Y:S04]  /*3df60*/  LDL.LU R47, [R1+0x9c0] ;  /* 0x0009c000012f7983 */ /* 0x000f280000300800 */
[----:B------:R-:W5:Y:S04]  /*3df70*/  LDL.LU R33, [R1+0x9dc] ;  /* 0x0009dc0001217983 */ /* 0x000f680000300800 */
[----:B------:R-:W5:Y:S01]  /*3df80*/  LDL.LU R9, [R1+0x9e0] ;  /* 0x0009e00001097983 */ /* 0x000f620000300800 */
[----:B------:R-:W-:-:S02]  /*3df90*/  IMAD.MOV.U32 R144, RZ, RZ, R57 ;  /* 0x000000ffff907224 */ /* 0x000fc400078e0039 */
[----:B------:R-:W-:-:S07]  /*3dfa0*/  IMAD.MOV.U32 R145, RZ, RZ, R56 ;  /* 0x000000ffff917224 */ /* 0x000fce00078e0038 */
[C---:B-1----:R-:W-:Y:S01]  /*3dfb0*/  HMMA.1688.F32.TF32 R88, R156.reuse, R38, R144 ;  /* 0x000000269c58723c */ /* 0x042fe20000081090 */
[----:B------:R-:W-:Y:S02]  /*3dfc0*/  IMAD.MOV.U32 R96, RZ, RZ, R45 ;  /* 0x000000ffff607224 */ /* 0x000fe400078e002d */
[----:B------:R-:W-:Y:S02]  /*3dfd0*/  IMAD.MOV.U32 R99, RZ, RZ, R3 ;  /* 0x000000ffff637224 */ /* 0x000fe400078e0003 */
[----:B------:R-:W-:Y:S11]  /*3dfe0*/  IMAD.MOV.U32 R3, RZ, RZ, 0x3f ;  /* 0x0000003fff037424 */ /* 0x000ff600078e00ff */
[----:B------:R-:W-:Y:S07]  /*3dff0*/  @!UPT UIADD3 URZ, URZ, URZ, URZ ;  /* 0x0000003f3f3ff290 */ /* 0x000fee000fffe03f */
[----:B------:R-:W-:Y:S04]  /*3e000*/  STL.64 [R1+0x140], R88 ;  /* 0x0001405801007387 */ /* 0x000fe80000100a00 */
[----:B------:R1:W-:Y:S02]  /*3e010*/  STL.64 [R1+0x148], R90 ;  /* 0x0001485a01007387 */ /* 0x0003e40000100a00 */
[----:B-1----:R-:W-:Y:S01]  /*3e020*/  HMMA.1688.F32.TF32 R88, R156, R34, R96 ;  /* 0x000000229c58723c */ /* 0x002fe20000081060 */
[----:B------:R-:W-:Y:S01]  /*3e030*/  IADD3 R45, R3, c[0x0][0x180], RZ ;  /* 0x00006000032d7a10 */ /* 0x000fe20007ffe0ff */
[----:B------:R-:W-:-:S03]  /*3e040*/  IMAD.MOV.U32 R3, RZ, RZ, c[0x0][0x180] ;  /* 0x00006000ff037624 */ /* 0x000fc600078e00ff */
[----:B------:R-:W-:Y:S02]  /*3e050*/  SHF.R.S32.HI R4, RZ, 0x1f, R45 ;  /* 0x0000001fff047819 */ /* 0x000fe4000001142d */
[----:B------:R-:W-:Y:S02]  /*3e060*/  IADD3 R3, R3, -0x80, RZ ;  /* 0xffffff8003037810 */ /* 0x000fe40007ffe0ff */
[----:B------:R-:W-:Y:S01]  /*3e070*/  LEA.HI R4, R4, R45, RZ, 0x6 ;  /* 0x0000002d04047211 */ /* 0x000fe200078f30ff */
[----:B------:R-:W1:Y:S02]  /*3e080*/  S2R R98, SR_TID.X ;  /* 0x0000000000627919 */ /* 0x000e640000002100 */
[----:B---3--:R-:W-:Y:S01]  /*3e090*/  IMAD R3, R32, -0x40, R3 ;  /* 0xffffffc020037824 */ /* 0x008fe200078e0203 */
[----:B------:R-:W-:-:S10]  /*3e0a0*/  SHF.R.S32.HI R4, RZ, 0x6, R4 ;  /* 0x00000006ff047819 */ /* 0x000fd40000011404 */
[----:B------:R-:W-:Y:S04]  /*3e0b0*/  STL.64 [R1+0x100], R88 ;  /* 0x0001005801007387 */ /* 0x000fe80000100a00 */
[----:B------:R-:W-:Y:S04]  /*3e0c0*/  STL.64 [R1+0x108], R90 ;  /* 0x0001085a01007387 */ /* 0x000fe80000100a00 */
[----:B------:R-:W3:Y:S04]  /*3e0d0*/  LDL.LU R43, [R1+0x9fc] ;  /* 0x0009fc00012b7983 */ /* 0x000ee80000300800 */
[----:B------:R-:W3:Y:S04]  /*3e0e0*/  LDL.LU R42, [R1+0xa00] ;  /* 0x000a0000012a7983 */ /* 0x000ee80000300800 */
[----:B------:R-:W3:Y:S04]  /*3e0f0*/  LDL.LU R38, [R1+0xa1c] ;  /* 0x000a1c0001267983 */ /* 0x000ee80000300800 */
[----:B------:R-:W3:Y:S01]  /*3e100*/  LDL.LU R35, [R1+0xa20] ;  /* 0x000a200001237983 */ /* 0x000ee20000300800 */
[----:B------:R-:W-:-:S02]  /*3e110*/  IADD3 R4, R4, -0x2, RZ ;  /* 0xfffffffe04047810 */ /* 0x000fc40007ffe0ff */
[----:B------:R-:W-:Y:S01]  /*3e120*/  ISETP.GT.AND P0, PT, R3, RZ, PT ;  /* 0x000000ff0300720c */ /* 0x000fe20003f04270 */
[----:B------:R-:W-:Y:S01]  /*3e130*/  IMAD.MOV.U32 R45, RZ, RZ, c[0x0][0x188] ;  /* 0x00006200ff2d7624 */ /* 0x000fe200078e00ff */
[----:B------:R-:W-:Y:S02]  /*3e140*/  ISETP.GE.AND P1, PT, R32, R4, PT ;  /* 0x000000042000720c */ /* 0x000fe40003f26270 */
[----:B------:R-:W-:Y:S01]  /*3e150*/  SEL R4, RZ, 0x4, !P0 ;  /* 0x00000004ff047807 */ /* 0x000fe20004000000 */
[----:B------:R-:W-:-:S03]  /*3e160*/  IMAD.SHL.U32 R45, R45, 0x40, RZ ;  /* 0x000000402d2d7824 */ /* 0x000fc600078e00ff */
[----:B------:R-:W-:Y:S01]  /*3e170*/  SEL R4, R4, RZ, !P1 ;  /* 0x000000ff04047207 */ /* 0x000fe20004800000 */
[----:B------:R-:W-:Y:S01]  /*3e180*/  IMAD.SHL.U32 R45, R45, 0x4, RZ ;  /* 0x000000042d2d7824 */ /* 0x000fe200078e00ff */
[----:B------:R-:W-:Y:S02]  /*3e190*/  ISETP.GT.AND P0, PT, R3, 0x4, PT ;  /* 0x000000040300780c */ /* 0x000fe40003f04270 */
[----:B------:R-:W-:Y:S02]  /*3e1a0*/  ISETP.NE.U32.AND P2, PT, R4, RZ, PT ;  /* 0x000000ff0400720c */ /* 0x000fe40003f45070 */
[----:B------:R-:W-:Y:S02]  /*3e1b0*/  SEL R5, RZ, 0x4, !P0 ;  /* 0x00000004ff057807 */ /* 0x000fe40004000000 */
[----:B-1----:R-:W-:Y:S02]  /*3e1c0*/  LOP3.LUT R99, R98, 0x7f, RZ, 0xc0, !PT ;  /* 0x0000007f62637812 */ /* 0x002fe400078ec0ff */
[----:B------:R-:W-:-:S03]  /*3e1d0*/  SEL R5, R5, RZ, !P1 ;  /* 0x000000ff05057207 */ /* 0x000fc60004800000 */
[----:B------:R-:W-:Y:S01]  /*3e1e0*/  IMAD.SHL.U32 R46, R99, 0x4, RZ ;  /* 0x00000004632e7824 */ /* 0x000fe200078e00ff */
[----:B------:R-:W-:Y:S02]  /*3e1f0*/  ISETP.NE.U32.AND P3, PT, R5, RZ, PT ;  /* 0x000000ff0500720c */ /* 0x000fe40003f65070 */
[----:B--2---:R-:W-:-:S04]  /*3e200*/  IADD3 R4, R8, 0x1, RZ ;  /* 0x0000000108047810 */ /* 0x004fc80007ffe0ff */
[----:B------:R-:W-:-:S04]  /*3e210*/  ISETP.GT.AND P0, PT, R4, 0x1, PT ;  /* 0x000000010400780c */ /* 0x000fc80003f04270 */
[----:B------:R-:W-:-:S05]  /*3e220*/  SEL R39, R4, RZ, !P0 ;  /* 0x000000ff04277207 */ /* 0x000fca0004000000 */
[----:B------:R-:W-:Y:S01]  /*3e230*/  IMAD R8, R39, 0x8000, R46 ;  /* 0x0000800027087824 */ /* 0x000fe200078e022e */
[----:B----4-:R-:W-:-:S05]  /*3e240*/  IADD3 R47, P4, R47, R45, RZ ;  /* 0x0000002d2f2f7210 */ /* 0x010fca0007f9e0ff */
[----:B-----5:R-:W-:Y:S01]  /*3e250*/  IMAD.X R50, R50, 0x1, R2, P4 ;  /* 0x0000000132327824 */ /* 0x020fe200020e0602 */
[----:B------:R-:W-:Y:S01]  /*3e260*/  IADD3 R9, P5, R9, R45, RZ ;  /* 0x0000002d09097210 */ /* 0x000fe20007fbe0ff */
[----:B------:R1:W-:Y:S01]  /*3e270*/  STL [R1+0x9c0], R47 ;  /* 0x0009c02f01007387 */ /* 0x0003e20000100800 */
[----:B------:R-:W-:-:S03]  /*3e280*/  IMAD.MOV.U32 R4, RZ, RZ, R47 ;  /* 0x000000ffff047224 */ /* 0x000fc600078e002f */
[----:B------:R-:W-:Y:S01]  /*3e290*/  IMAD.X R33, R33, 0x1, R2, P5 ;  /* 0x0000000121217824 */ /* 0x000fe200028e0602 */
[----:B------:R-:W-:Y:S01]  /*3e2a0*/  STL [R1+0x9e0], R9 ;  /* 0x0009e00901007387 */ /* 0x000fe20000100800 */
[----:B------:R-:W-:-:S03]  /*3e2b0*/  IMAD.MOV.U32 R5, RZ, RZ, R50 ;  /* 0x000000ffff057224 */ /* 0x000fc600078e0032 */
[----:B------:R-:W-:Y:S04]  /*3e2c0*/  STL [R1+0x9a4], R39 ;  /* 0x0009a42701007387 */ /* 0x000fe80000100800 */
[----:B------:R-:W-:Y:S04]  /*3e2d0*/  STL [R1+0x9bc], R50 ;  /* 0x0009bc3201007387 */ /* 0x000fe80000100800 */
[----:B------:R2:W-:Y:S04]  /*3e2e0*/  STL [R1+0x9dc], R33 ;  /* 0x0009dc2101007387 */ /* 0x0005e80000100800 */
[----:B-1----:R-:W4:Y:S04]  /*3e2f0*/  LDL.LU R47, [R1+0xa3c] ;  /* 0x000a3c00012f7983 */ /* 0x002f280000300800 */
[----:B------:R-:W-:Y:S01]  /*3e300*/  @!PT LDS RZ, [RZ] ;  /* 0x00000000fffff984 */ /* 0x000fe20000000800 */
[----:B------:R-:W-:Y:S01]  /*3e310*/  @!PT LDS RZ, [RZ] ;  /* 0x00000000fffff984 */ /* 0x000fe20000000800 */
[----:B------:R-:W-:Y:S01]  /*3e320*/  @!PT LDS RZ, [RZ] ;  /* 0x00000000fffff984 */ /* 0x000fe20000000800 */
[----:B------:R1:W-:Y:S04]  /*3e330*/  LDGSTS.E [R8+0x40000], [R4.64], P2 ;  /* 0x4000000004087fae */ /* 0x0003e80009121844 */
[----:B------:R-:W5:Y:S01]  /*3e340*/  LDL.LU R34, [R1+0xa40] ;  /* 0x000a400001227983 */ /* 0x000f620000300800 */
[----:B-1----:R-:W-:-:S02]  /*3e350*/  IMAD.MOV.U32 R5, RZ, RZ, R33 ;  /* 0x000000ffff057224 */ /* 0x002fc400078e0021 */
[----:B------:R-:W-:Y:S01]  /*3e360*/  IMAD.MOV.U32 R4, RZ, RZ, R9 ;  /* 0x000000ffff047224 */ /* 0x000fe200078e0009 */
[----:B--2---:R-:W2:Y:S04]  /*3e370*/  LDL.LU R33, [R1+0xa5c] ;  /* 0x000a5c0001217983 */ /* 0x004ea80000300800 */
[----:B------:R-:W2:Y:S01]  /*3e380*/  LDL.LU R9, [R1+0xa60] ;  /* 0x000a600001097983 */ /* 0x000ea20000300800 */
[----:B------:R-:W-:-:S03]  /*3e390*/  ISETP.GT.AND P0, PT, R3, 0x8, PT ;  /* 0x000000080300780c */ /* 0x000fc60003f04270 */
[----:B------:R1:W-:Y:S02]  /*3e3a0*/  LDGSTS.E [R8+0x40800], [R4.64], P3 ;  /* 0x4080000004087fae */ /* 0x0003e40009921844 */
[----:B-1----:R-:W-:Y:S02]  /*3e3b0*/  SEL R4, RZ, 0x4, !P0 ;  /* 0x00000004ff047807 */ /* 0x002fe40004000000 */
[----:B------:R-:W-:Y:S02]  /*3e3c0*/  ISETP.GT.AND P0, PT, R3, 0xc, PT ;  /* 0x0000000c0300780c */ /* 0x000fe40003f04270 */
[----:B------:R-:W-:-:S04]  /*3e3d0*/  SEL R4, R4, RZ, !P1 ;  /* 0x000000ff04047207 */ /* 0x000fc80004800000 */
[----:B------:R-:W-:Y:S02]  /*3e3e0*/  ISETP.NE.U32.AND P2, PT, R4, RZ, PT ;  /* 0x000000ff0400720c */ /* 0x000fe40003f45070 */
[----:B------:R-:W-:-:S04]  /*3e3f0*/  SEL R4, RZ, 0x4, !P0 ;  /* 0x00000004ff047807 */ /* 0x000fc80004000000 */
[----:B------:R-:W-:Y:S02]  /*3e400*/  SEL R4, R4, RZ, !P1 ;  /* 0x000000ff04047207 */ /* 0x000fe40004800000 */
[----:B---3--:R-:W-:Y:S02]  /*3e410*/  IADD3 R42, P3, R42, R45, RZ ;  /* 0x0000002d2a2a7210 */ /* 0x008fe40007f7e0ff */
[----:B------:R-:W-:-:S03]  /*3e420*/  ISETP.NE.U32.AND P0, PT, R4, RZ, PT ;  /* 0x000000ff0400720c */ /* 0x000fc60003f05070 */
[----:B------:R-:W-:Y:S01]  /*3e430*/  IMAD.X R43, R43, 0x1, R2, P3 ;  /* 0x000000012b2b7824 */ /* 0x000fe200018e0602 */
[----:B------:R-:W-:Y:S01]  /*3e440*/  IADD3 R35, P4, R35, R45, RZ ;  /* 0x0000002d23237210 */ /* 0x000fe20007f9e0ff */
[----:B------:R-:W-:Y:S01]  /*3e450*/  STL [R1+0xa00], R42 ;  /* 0x000a002a01007387 */ /* 0x000fe20000100800 */
[----:B------:R-:W-:-:S03]  /*3e460*/  IMAD.MOV.U32 R4, RZ, RZ, R42 ;  /* 0x000000ffff047224 */ /* 0x000fc600078e002a */
[----:B------:R-:W-:Y:S01]  /*3e470*/  IMAD.X R38, R38, 0x1, R2, P4 ;  /* 0x0000000126267824 */ /* 0x000fe200020e0602 */
[----:B------:R1:W-:Y:S01]  /*3e480*/  STL [R1+0x9fc], R43 ;  /* 0x0009fc2b01007387 */ /* 0x0003e20000100800 */
[----:B------:R-:W-:-:S03]  /*3e490*/  IMAD.MOV.U32 R5, RZ, RZ, R43 ;  /* 0x000000ffff057224 */ /* 0x000fc600078e002b */
[----:B------:R-:W-:Y:S04]  /*3e4a0*/  STL [R1+0xa20], R35 ;  /* 0x000a202301007387 */ /* 0x000fe80000100800 */
[----:B------:R3:W-:Y:S04]  /*3e4b0*/  STL [R1+0xa1c], R38 ;  /* 0x000a1c2601007387 */ /* 0x0007e80000100800 */
[----:B-1----:R-:W2:Y:S04]  /*3e4c0*/  LDL.LU R43, [R1+0xa7c] ;  /* 0x000a7c00012b7983 */ /* 0x002ea80000300800 */
[----:B------:R1:W-:Y:S04]  /*3e4d0*/  LDGSTS.E [R8+0x41000], [R4.64], P2 ;  /* 0x4100000004087fae */ /* 0x0003e80009121844 */
[----:B------:R-:W2:Y:S01]  /*3e4e0*/  LDL.LU R42, [R1+0xa80] ;  /* 0x000a8000012a7983 */ /* 0x000ea20000300800 */
[----:B-1----:R-:W-:-:S02]  /*3e4f0*/  IMAD.MOV.U32 R5, RZ, RZ, R38 ;  /* 0x000000ffff057224 */ /* 0x002fc400078e0026 */
[----:B------:R-:W-:Y:S01]  /*3e500*/  IMAD.MOV.U32 R4, RZ, RZ, R35 ;  /* 0x000000ffff047224 */ /* 0x000fe200078e0023 */
[----:B---3--:R-:W3:Y:S04]  /*3e510*/  LDL.LU R38, [R1+0xa9c] ;  /* 0x000a9c0001267983 */ /* 0x008ee80000300800 */
[----:B------:R-:W3:Y:S04]  /*3e520*/  LDL.LU R35, [R1+0xaa0] ;  /* 0x000aa00001237983 */ /* 0x000ee80000300800 */
[----:B------:R1:W-:Y:S01]  /*3e530*/  LDGSTS.E [R8+0x41800], [R4.64], P0 ;  /* 0x4180000004087fae */ /* 0x0003e20008121844 */
[----:B------:R-:W-:-:S04]  /*3e540*/  ISETP.GT.AND P0, PT, R3, 0x10, PT ;  /* 0x000000100300780c */ /* 0x000fc80003f04270 */
[----:B-1----:R-:W-:Y:S02]  /*3e550*/  SEL R4, RZ, 0x4, !P0 ;  /* 0x00000004ff047807 */ /* 0x002fe40004000000 */
[----:B------:R-:W-:Y:S02]  /*3e560*/  ISETP.GT.AND P0, PT, R3, 0x14, PT ;  /* 0x000000140300780c */ /* 0x000fe40003f04270 */
[----:B------:R-:W-:-:S04]  /*3e570*/  SEL R4, R4, RZ, !P1 ;  /* 0x000000ff04047207 */ /* 0x000fc80004800000 */
[----:B------:R-:W-:Y:S02]  /*3e580*/  ISETP.NE.U32.AND P2, PT, R4, RZ, PT ;  /* 0x000000ff0400720c */ /* 0x000fe40003f45070 */
[----:B------:R-:W-:-:S04]  /*3e590*/  SEL R4, RZ, 0x4, !P0 ;  /* 0x00000004ff047807 */ /* 0x000fc80004000000 */
[----:B------:R-:W-:-:S04]  /*3e5a0*/  SEL R4, R4, RZ, !P1 ;  /* 0x000000ff04047207 */ /* 0x000fc80004800000 */
[----:B------:R-:W-:Y:S02]  /*3e5b0*/  ISETP.NE.U32.AND P0, PT, R4, RZ, PT ;  /* 0x000000ff0400720c */ /* 0x000fe40003f05070 */
[----:B-----5:R-:W-:-:S05]  /*3e5c0*/  IADD3 R34, P3, R34, R45, RZ ;  /* 0x0000002d22227210 */ /* 0x020fca0007f7e0ff */
[----:B----4-:R-:W-:Y:S01]  /*3e5d0*/  IMAD.X R47, R47, 0x1, R2, P3 ;  /* 0x000000012f2f7824 */ /* 0x010fe200018e0602 */
[----:B------:R-:W-:Y:S01]  /*3e5e0*/  STL [R1+0xa40], R34 ;  /* 0x000a402201007387 */ /* 0x000fe20000100800 */
[----:B------:R-:W-:Y:S02]  /*3e5f0*/  IMAD.MOV.U32 R4, RZ, RZ, R34 ;  /* 0x000000ffff047224 */ /* 0x000fe400078e0022 */
[----:B------:R-:W-:Y:S01]  /*3e600*/  IMAD.MOV.U32 R5, RZ, RZ, R47 ;  /* 0x000000ffff057224 */ /* 0x000fe200078e002f */
[----:B--2---:R-:W-:Y:S01]  /*3e610*/  IADD3 R9, P4, R9, R45, RZ ;  /* 0x0000002d09097210 */ /* 0x004fe20007f9e0ff */
[----:B------:R1:W-:Y:S04]  /*3e620*/  STL [R1+0xa3c], R47 ;  /* 0x000a3c2f01007387 */ /* 0x0003e80000100800 */
[----:B------:R-:W-:Y:S01]  /*3e630*/  IMAD.X R33, R33, 0x1, R2, P4 ;  /* 0x0000000121217824 */ /* 0x000fe200020e0602 */
[----:B------:R-:W-:Y:S04]  /*3e640*/  STL [R1+0xa60], R9 ;  /* 0x000a600901007387 */ /* 0x000fe80000100800 */
[----:B------:R2:W-:Y:S04]  /*3e650*/  STL [R1+0xa5c], R33 ;  /* 0x000a5c2101007387 */ /* 0x0005e80000100800 */
[----:B------:R4:W-:Y:S04]  /*3e660*/  LDGSTS.E [R8+0x42000], [R4.64], P2 ;  /* 0x4200000004087fae */ /* 0x0009e80009121844 */
[----:B-1----:R-:W5:Y:S04]  /*3e670*/  LDL.LU R47, [R1+0xabc] ;  /* 0x000abc00012f7983 */ /* 0x002f680000300800 */
[----:B------:R-:W5:Y:S01]  /*3e680*/  LDL.LU R34, [R1+0xac0] ;  /* 0x000ac00001227983 */ /* 0x000f620000300800 */
[----:B----4-:R-:W-:-:S02]  /*3e690*/  IMAD.MOV.U32 R5, RZ, RZ, R33 ;  /* 0x000000ffff057224 */ /* 0x010fc400078e0021 */
[----:B------:R-:W-:Y:S01]  /*3e6a0*/  IMAD.MOV.U32 R4, RZ, RZ, R9 ;  /* 0x000000ffff047224 */ /* 0x000fe200078e0009 */
[----:B--2---:R-:W2:Y:S04]  /*3e6b0*/  LDL.LU R33, [R1+0xadc] ;  /* 0x000adc0001217983 */ /* 0x004ea80000300800 */
[----:B------:R-:W4:Y:S04]  /*3e6c0*/  LDL.LU R9, [R1+0xae0] ;  /* 0x000ae00001097983 */ /* 0x000f280000300800 */
[----:B------:R1:W-:Y:S01]  /*3e6d0*/  LDGSTS.E [R8+0x42800], [R4.64], P0 ;  /* 0x4280000004087fae */ /* 0x0003e20008121844 */
[----:B------:R-:W-:-:S04]  /*3e6e0*/  ISETP.GT.AND P0, PT, R3, 0x18, PT ;  /* 0x000000180300780c */ /* 0x000fc80003f04270 */
[----:B-1----:R-:W-:Y:S02]  /*3e6f0*/  SEL R4, RZ, 0x4, !P0 ;  /* 0x00000004ff047807 */ /* 0x002fe40004000000 */
[----:B------:R-:W-:Y:S02]  /*3e700*/  ISETP.GT.AND P0, PT, R3, 0x1c, PT ;  /* 0x0000001c0300780c */ /* 0x000fe40003f04270 */
[----:B------:R-:W-:-:S04]  /*3e710*/  SEL R4, R4, RZ, !P1 ;  /* 0x000000ff04047207 */ /* 0x000fc80004800000 */
[----:B------:R-:W-:Y:S02]  /*3e720*/  ISETP.NE.U32.AND P2, PT, R4, RZ, PT ;  /* 0x000000ff0400720c */ /* 0x000fe40003f45070 */
[----:B------:R-:W-:-:S04]  /*3e730*/  SEL R4, RZ, 0x4, !P0 ;  /* 0x00000004ff047807 */ /* 0x000fc80004000000 */
[----:B------:R-:W-:Y:S02]  /*3e740*/  SEL R4, R4, RZ, !P1 ;  /* 0x000000ff04047207 */ /* 0x000fe40004800000 */
[----:B------:R-:W-:Y:S02]  /*3e750*/  IADD3 R42, P3, R42, R45, RZ ;  /* 0x0000002d2a2a7210 */ /* 0x000fe40007f7e0ff */
[----:B------:R-:W-:-:S03]  /*3e760*/  ISETP.NE.U32.AND P0, PT, R4, RZ, PT ;  /* 0x000000ff0400720c */ /* 0x000fc60003f05070 */
[----:B------:R-:W-:Y:S01]  /*3e770*/  IMAD.X R43, R43, 0x1, R2, P3 ;  /* 0x000000012b2b7824 */ /* 0x000fe200018e0602 */
[----:B------:R-:W-:Y:S01]  /*3e780*/  STL [R1+0xa80], R42 ;  /* 0x000a802a01007387 */ /* 0x000fe20000100800 */
[----:B------:R-:W-:Y:S02]  /*3e790*/  IMAD.MOV.U32 R4, RZ, RZ, R42 ;  /* 0x000000ffff047224 */ /* 0x000fe400078e002a */
[----:B------:R-:W-:Y:S01]  /*3e7a0*/  IMAD.MOV.U32 R5, RZ, RZ, R43 ;  /* 0x000000ffff057224 */ /* 0x000fe200078e002b */
[----:B---3--:R-:W-:Y:S01]  /*3e7b0*/  IADD3 R35, P4, R35, R45, RZ ;  /* 0x0000002d23237210 */ /* 0x008fe20007f9e0ff */
[----:B------:R1:W-:Y:S04]  /*3e7c0*/  STL [R1+0xa7c], R43 ;  /* 0x000a7c2b01007387 */ /* 0x0003e80000100800 */
[----:B------:R-:W-:Y:S01]  /*3e7d0*/  IMAD.X R38, R38, 0x1, R2, P4 ;  /* 0x0000000126267824 */ /* 0x000fe200020e0602 */
[----:B------:R-:W-:Y:S04]  /*3e7e0*/  STL [R1+0xaa0], R35 ;  /* 0x000aa02301007387 */ /* 0x000fe80000100800 */
[----:B------:R3:W-:Y:S04]  /*3e7f0*/  STL [R1+0xa9c], R38 ;  /* 0x000a9c2601007387 */ /* 0x0007e80000100800 */
[----:B------:R3:W-:Y:S04]  /*3e800*/  LDGSTS.E [R8+0x43000], [R4.64], P2 ;  /* 0x4300000004087fae */ /* 0x0007e80009121844 */
[----:B-1----:R-:W2:Y:S04]  /*3e810*/  LDL.LU R43, [R1+0xafc] ;  /* 0x000afc00012b7983 */ /* 0x002ea80000300800 */
[----:B------:R-:W2:Y:S01]  /*3e820*/  LDL.LU R42, [R1+0xb00] ;  /* 0x000b0000012a7983 */ /* 0x000ea20000300800 */
[----:B---3--:R-:W-:-:S02]  /*3e830*/  IMAD.MOV.U32 R5, RZ, RZ, R38 ;  /* 0x000000ffff057224 */ /* 0x008fc400078e0026 */
[----:B------:R-:W-:Y:S01]  /*3e840*/  IMAD.MOV.U32 R4, RZ, RZ, R35 ;  /* 0x000000ffff047224 */ /* 0x000fe200078e0023 */
[----:B------:R-:W3:Y:S04]  /*3e850*/  LDL.LU R38, [R1+0xb1c] ;  /* 0x000b1c0001267983 */ /* 0x000ee80000300800 */
        /* <DEDUP_REMOVED lines=11> */
[----:B------:R-:W-:Y:S01]  /*3e910*/  IMAD.X R47, R47, 0x1, R2, P3 ;  /* 0x000000012f2f7824 */ /* 0x000fe200018e0602 */
[----:B----4-:R-:W-:Y:S01]  /*3e920*/  IADD3 R9, P4, R9, R45, RZ ;  /* 0x0000002d09097210 */ /* 0x010fe20007f9e0ff */
[----:B------:R-:W-:Y:S01]  /*3e930*/  STL [R1+0xac0], R34 ;  /* 0x000ac02201007387 */ /* 0x000fe20000100800 */
[----:B------:R-:W-:-:S03]  /*3e940*/  IMAD.MOV.U32 R4, RZ, RZ, R34 ;  /* 0x000000ffff047224 */ /* 0x000fc600078e0022 */
[----:B--2---:R-:W-:Y:S01]  /*3e950*/  IMAD.X R33, R33, 0x1, R2, P4 ;  /* 0x0000000121217824 */ /* 0x004fe200020e0602 */
[----:B------:R1:W-:Y:S01]  /*3e960*/  STL [R1+0xabc], R47 ;  /* 0x000abc2f01007387 */ /* 0x0003e20000100800 */
[----:B------:R-:W-:-:S03]  /*3e970*/  IMAD.MOV.U32 R5, RZ, RZ, R47 ;  /* 0x000000ffff057224 */ /* 0x000fc600078e002f */
[----:B------:R-:W-:Y:S04]  /*3e980*/  STL [R1+0xae0], R9 ;  /* 0x000ae00901007387 */ /* 0x000fe80000100800 */
[----:B------:R2:W-:Y:S04]  /*3e990*/  STL [R1+0xadc], R33 ;  /* 0x000adc2101007387 */ /* 0x0005e80000100800 */
[----:B-1----:R-:W4:Y:S04]  /*3e9a0*/  LDL.LU R47, [R1+0xb3c] ;  /* 0x000b3c00012f7983 */ /* 0x002f280000300800 */
[----:B------:R-:W5:Y:S04]  /*3e9b0*/  LDL.LU R34, [R1+0xb40] ;  /* 0x000b400001227983 */ /* 0x000f680000300800 */
[----:B------:R1:W-:Y:S02]  /*3e9c0*/  LDGSTS.E [R8+0x44000], [R4.64], P2 ;  /* 0x4400000004087fae */ /* 0x0003e40009121844 */
[----:B-1----:R-:W-:-:S02]  /*3e9d0*/  IMAD.MOV.U32 R5, RZ, RZ, R33 ;  /* 0x000000ffff057224 */ /* 0x002fc400078e0021 */
[----:B------:R-:W-:Y:S01]  /*3e9e0*/  IMAD.MOV.U32 R4, RZ, RZ, R9 ;  /* 0x000000ffff047224 */ /* 0x000fe200078e0009 */
[----:B--2---:R-:W2:Y:S04]  /*3e9f0*/  LDL.LU R33, [R1+0xb5c] ;  /* 0x000b5c0001217983 */ /* 0x004ea80000300800 */
[----:B------:R-:W2:Y:S04]  /*3ea00*/  LDL.LU R9, [R1+0xb60] ;  /* 0x000b600001097983 */ /* 0x000ea80000300800 */
[----:B------:R1:W-:Y:S01]  /*3ea10*/  LDGSTS.E [R8+0x44800], [R4.64], P0 ;  /* 0x4480000004087fae */ /* 0x0003e20008121844 */
[----:B------:R-:W-:-:S04]  /*3ea20*/  ISETP.GT.AND P0, PT, R3, 0x28, PT ;  /* 0x000000280300780c */ /* 0x000fc80003f04270 */
[----:B-1----:R-:W-:Y:S02]  /*3ea30*/  SEL R4, RZ, 0x4, !P0 ;  /* 0x00000004ff047807 */ /* 0x002fe40004000000 */
[----:B------:R-:W-:Y:S02]  /*3ea40*/  ISETP.GT.AND P0, PT, R3, 0x2c, PT ;  /* 0x0000002c0300780c */ /* 0x000fe40003f04270 */
[----:B------:R-:W-:-:S04]  /*3ea50*/  SEL R4, R4, RZ, !P1 ;  /* 0x000000ff04047207 */ /* 0x000fc80004800000 */
[----:B------:R-:W-:Y:S02]  /*3ea60*/  ISETP.NE.U32.AND P2, PT, R4, RZ, PT ;  /* 0x000000ff0400720c */ /* 0x000fe40003f45070 */
[----:B------:R-:W-:Y:S02]  /*3ea70*/  SEL R4, RZ, 0x4, !P0 ;  /* 0x00000004ff047807 */ /* 0x000fe40004000000 */
[----:B------:R-:W-:-:S05]  /*3ea80*/  IADD3 R42, P3, R42, R45, RZ ;  /* 0x0000002d2a2a7210 */ /* 0x000fca0007f7e0ff */
[----:B------:R-:W-:Y:S01]  /*3ea90*/  IMAD.X R43, R43, 0x1, R2, P3 ;  /* 0x000000012b2b7824 */ /* 0x000fe200018e0602 */
[----:B---3--:R-:W-:Y:S01]  /*3eaa0*/  IADD3 R35, P4, R35, R45, RZ ;  /* 0x0000002d23237210 */ /* 0x008fe20007f9e0ff */
[----:B------:R-:W-:Y:S01]  /*3eab0*/  STL [R1+0xb00], R42 ;  /* 0x000b002a01007387 */ /* 0x000fe20000100800 */
[----:B------:R-:W-:-:S03]  /*3eac0*/  SEL R4, R4, RZ, !P1 ;  /* 0x000000ff04047207 */ /* 0x000fc60004800000 */
[----:B------:R-:W-:Y:S01]  /*3ead0*/  IMAD.X R38, R38, 0x1, R2, P4 ;  /* 0x0000000126267824 */ /* 0x000fe200020e0602 */
[----:B------:R1:W-:Y:S01]  /*3eae0*/  STL [R1+0xafc], R43 ;  /* 0x000afc2b01007387 */ /* 0x0003e20000100800 */
[----:B------:R-:W-:-:S03]  /*3eaf0*/  ISETP.NE.U32.AND P0, PT, R4, RZ, PT ;  /* 0x000000ff0400720c */ /* 0x000fc60003f05070 */
[----:B------:R-:W-:Y:S04]  /*3eb00*/  STL [R1+0xb20], R35 ;  /* 0x000b202301007387 */ /* 0x000fe80000100800 */
[----:B------:R3:W-:Y:S01]  /*3eb10*/  STL [R1+0xb1c], R38 ;  /* 0x000b1c2601007387 */ /* 0x0007e20000100800 */
[----:B------:R-:W-:-:S03]  /*3eb20*/  IMAD.MOV.U32 R4, RZ, RZ, R42 ;  /* 0x000000ffff047224 */ /* 0x000fc600078e002a */
[----:B------:R-:W2:Y:S01]  /*3eb30*/  LDL.LU R144, [R1+0x3e0] ;  /* 0x0003e00001907983 */ /* 0x000ea20000300800 */
[----:B------:R-:W-:-:S03]  /*3eb40*/  IMAD.MOV.U32 R5, RZ, RZ, R43 ;  /* 0x000000ffff057224 */ /* 0x000fc600078e002b */
[----:B------:R-:W2:Y:S04]  /*3eb50*/  LDL.LU R145, [R1+0x3e4] ;  /* 0x0003e40001917983 */ /* 0x000ea80000300800 */
[----:B------:R-:W2:Y:S04]  /*3eb60*/  LDL.LU R146, [R1+0x3e8] ;  /* 0x0003e80001927983 */ /* 0x000ea80000300800 */
[----:B------:R-:W2:Y:S04]  /*3eb70*/  LDL.LU R147, [R1+0x3ec] ;  /* 0x0003ec0001937983 */ /* 0x000ea80000300800 */
[----:B------:R3:W-:Y:S04]  /*3eb80*/  LDGSTS.E [R8+0x45000], [R4.64], P2 ;  /* 0x4500000004087fae */ /* 0x0007e80009121844 */
[----:B-1----:R-:W2:Y:S04]  /*3eb90*/  LDL.LU R43, [R1+0xb7c] ;  /* 0x000b7c00012b7983 */ /* 0x002ea80000300800 */
[----:B------:R-:W2:Y:S01]  /*3eba0*/  LDL.LU R42, [R1+0xb80] ;  /* 0x000b8000012a7983 */ /* 0x000ea20000300800 */
[----:B---3--:R-:W-:-:S02]  /*3ebb0*/  IMAD.MOV.U32 R4, RZ, RZ, R35 ;  /* 0x000000ffff047224 */ /* 0x008fc400078e0023 */
[----:B------:R-:W-:Y:S02]  /*3ebc0*/  IMAD.MOV.U32 R5, RZ, RZ, R38 ;  /* 0x000000ffff057224 */ /* 0x000fe400078e0026 */
        /* <DEDUP_REMOVED lines=12> */
[----:B----4-:R-:W-:Y:S02]  /*3ec90*/  IMAD.X R47, R47, 0x1, R2, P3 ;  /* 0x000000012f2f7824 */ /* 0x010fe400018e0602 */
[----:B------:R-:W-:Y:S02]  /*3eca0*/  IMAD.MOV.U32 R4, RZ, RZ, R34 ;  /* 0x000000ffff047224 */ /* 0x000fe400078e0022 */
[----:B------:R-:W-:Y:S01]  /*3ecb0*/  IMAD.MOV.U32 R5, RZ, RZ, R47 ;  /* 0x000000ffff057224 */ /* 0x000fe200078e002f */
[----:B------:R-:W-:Y:S04]  /*3ecc0*/  STL [R1+0xb40], R34 ;  /* 0x000b402201007387 */ /* 0x000fe80000100800 */
[----:B------:R1:W-:Y:S04]  /*3ecd0*/  STL [R1+0xb3c], R47 ;  /* 0x000b3c2f01007387 */ /* 0x0003e80000100800 */
[----:B------:R4:W-:Y:S01]  /*3ece0*/  LDGSTS.E [R8+0x46000], [R4.64], P2 ;  /* 0x4600000004087fae */ /* 0x0009e20009121844 */
[----:B--2---:R-:W-:-:S05]  /*3ecf0*/  IADD3 R9, P4, R9, R45, RZ ;  /* 0x0000002d09097210 */ /* 0x004fca0007f9e0ff */
[----:B------:R-:W-:Y:S01]  /*3ed00*/  IMAD.X R33, R33, 0x1, R2, P4 ;  /* 0x0000000121217824 */ /* 0x000fe200020e0602 */
[----:B------:R2:W-:Y:S01]  /*3ed10*/  STL [R1+0xb60], R9 ;  /* 0x000b600901007387 */ /* 0x0005e20000100800 */
[----:B----4-:R-:W-:-:S03]  /*3ed20*/  IMAD.MOV.U32 R4, RZ, RZ, R9 ;  /* 0x000000ffff047224 */ /* 0x010fc600078e0009 */
[----:B------:R4:W-:Y:S04]  /*3ed30*/  STL [R1+0xb5c], R33 ;  /* 0x000b5c2101007387 */ /* 0x0009e80000100800 */
[----:B-1----:R-:W5:Y:S04]  /*3ed40*/  LDL.LU R47, [R1+0x9c4] ;  /* 0x0009c400012f7983 */ /* 0x002f680000300800 */
[----:B--2---:R-:W2:Y:S01]  /*3ed50*/  LDL.LU R9, [R1+0x9c8] ;  /* 0x0009c80001097983 */ /* 0x004ea20000300800 */
[----:B------:R-:W-:-:S03]  /*3ed60*/  IMAD.MOV.U32 R5, RZ, RZ, R33 ;  /* 0x000000ffff057224 */ /* 0x000fc600078e0021 */
[----:B------:R-:W5:Y:S04]  /*3ed70*/  LDL.LU R34, [R1+0x9e4] ;  /* 0x0009e40001227983 */ /* 0x000f680000300800 */
[----:B----4-:R-:W4:Y:S04]  /*3ed80*/  LDL.LU R33, [R1+0x9e8] ;  /* 0x0009e80001217983 */ /* 0x010f280000300800 */
[----:B------:R1:W-:Y:S01]  /*3ed90*/  LDGSTS.E [R8+0x46800], [R4.64], P0 ;  /* 0x4680000004087fae */ /* 0x0003e20008121844 */
[----:B------:R-:W-:-:S04]  /*3eda0*/  ISETP.GT.AND P0, PT, R3, 0x38, PT ;  /* 0x000000380300780c */ /* 0x000fc80003f04270 */
[----:B-1----:R-:W-:Y:S02]  /*3edb0*/  SEL R4, RZ, 0x4, !P0 ;  /* 0x00000004ff047807 */ /* 0x002fe40004000000 */
[----:B------:R-:W-:Y:S02]  /*3edc0*/  ISETP.GT.AND P0, PT, R3, 0x3c, PT ;  /* 0x0000003c0300780c */ /* 0x000fe40003f04270 */
[----:B------:R-:W-:-:S04]  /*3edd0*/  SEL R4, R4, RZ, !P1 ;  /* 0x000000ff04047207 */ /* 0x000fc80004800000 */
[----:B------:R-:W-:Y:S02]  /*3ede0*/  ISETP.NE.U32.AND P2, PT, R4, RZ, PT ;  /* 0x000000ff0400720c */ /* 0x000fe40003f45070 */
[----:B------:R-:W-:-:S04]  /*3edf0*/  SEL R4, RZ, 0x4, !P0 ;  /* 0x00000004ff047807 */ /* 0x000fc80004000000 */
[----:B------:R-:W-:Y:S01]  /*3ee00*/  SEL R4, R4, RZ, !P1 ;  /* 0x000000ff04047207 */ /* 0x000fe20004800000 */
[----:B------:R-:W-:Y:S03]  /*3ee10*/  HMMA.1688.F32.TF32 R88, R156, R30, R144 ;  /* 0x0000001e9c58723c */ /* 0x000fe60000081090 */
[----:B------:R-:W-:Y:S02]  /*3ee20*/  ISETP.NE.U32.AND P0, PT, R4, RZ, PT ;  /* 0x000000ff0400720c */ /* 0x000fe40003f05070 */
[----:B------:R-:W-:-:S05]  /*3ee30*/  IADD3 R42, P3, R42, R45, RZ ;  /* 0x0000002d2a2a7210 */ /* 0x000fca0007f7e0ff */
[----:B------:R-:W-:Y:S01]  /*3ee40*/  IMAD.X R43, R43, 0x1, R2, P3 ;  /* 0x000000012b2b7824 */ /* 0x000fe200018e0602 */
[----:B---3--:R-:W-:Y:S01]  /*3ee50*/  IADD3 R35, P4, R35, R45, RZ ;  /* 0x0000002d23237210 */ /* 0x008fe20007f9e0ff */
[----:B------:R-:W-:Y:S01]  /*3ee60*/  STL [R1+0xb80], R42 ;  /* 0x000b802a01007387 */ /* 0x000fe20000100800 */
[----:B------:R-:W-:-:S03]  /*3ee70*/  IMAD.MOV.U32 R4, RZ, RZ, R42 ;  /* 0x000000ffff047224 */ /* 0x000fc600078e002a */
[----:B------:R-:W-:Y:S01]  /*3ee80*/  IMAD.X R38, R38, 0x1, R2, P4 ;  /* 0x0000000126267824 */ /* 0x000fe200020e0602 */
[----:B------:R1:W-:Y:S01]  /*3ee90*/  STL [R1+0xb7c], R43 ;  /* 0x000b7c2b01007387 */ /* 0x0003e20000100800 */
[----:B------:R-:W-:-:S03]  /*3eea0*/  IMAD.MOV.U32 R5, RZ, RZ, R43 ;  /* 0x000000ffff057224 */ /* 0x000fc600078e002b */
[----:B------:R-:W-:Y:S04]  /*3eeb0*/  STL [R1+0xba0], R35 ;  /* 0x000ba02301007387 */ /* 0x000fe80000100800 */
[----:B------:R3:W-:Y:S04]  /*3eec0*/  STL [R1+0xb9c], R38 ;  /* 0x000b9c2601007387 */ /* 0x0007e80000100800 */
[----:B-1----:R-:W4:Y:S04]  /*3eed0*/  LDL.LU R43, [R1+0xa04] ;  /* 0x000a0400012b7983 */ /* 0x002f280000300800 */
[----:B------:R-:W4:Y:S04]  /*3eee0*/  LDL.LU R42, [R1+0xa08] ;  /* 0x000a0800012a7983 */ /* 0x000f280000300800 */
[----:B------:R1:W-:Y:S04]  /*3eef0*/  LDGSTS.E [R8+0x47000], [R4.64], P2 ;  /* 0x4700000004087fae */ /* 0x0003e80009121844 */
[----:B------:R-:W-:Y:S04]  /*3ef00*/  STL.64 [R1+0xc0], R88 ;  /* 0x0000c05801007387 */ /* 0x000fe80000100a00 */
[----:B------:R-:W-:Y:S01]  /*3ef10*/  STL.64 [R1+0xc8], R90 ;  /* 0x0000c85a01007387 */ /* 0x000fe20000100a00 */
[----:B-1----:R-:W-:-:S02]  /*3ef20*/  IMAD.MOV.U32 R4, RZ, RZ, R35 ;  /* 0x000000ffff047224 */ /* 0x002fc400078e0023 */
[----:B------:R-:W-:Y:S02]  /*3ef30*/  IMAD.MOV.U32 R5, RZ, RZ, R38 ;  /* 0x000000ffff057224 */ /* 0x000fe400078e0026 */
[----:B---3--:R-:W3:Y:S04]  /*3ef40*/  LDL.LU R38, [R1+0xa24] ;  /* 0x000a240001267983 */ /* 0x008ee80000300800 */
[----:B------:R-:W3:Y:S04]  /*3ef50*/  LDL.LU R35, [R1+0xa28] ;  /* 0x000a280001237983 */ /* 0x000ee80000300800 */
[----:B------:R1:W-:Y:S01]  /*3ef60*/  LDGSTS.E [R8+0x47800], [R4.64], P0 ;  /* 0x4780000004087fae */ /* 0x0003e20008121844 */
[----:B------:R-:W-:-:S02]  /*3ef70*/  ISETP.GT.AND P0, PT, R3, 0x1, PT ;  /* 0x000000010300780c */ /* 0x000fc40003f04270 */
[----:B------:R-:W-:Y:S02]  /*3ef80*/  LOP3.LUT R98, R98, 0x7f, RZ, 0xc0, !PT ;  /* 0x0000007f62627812 */ /* 0x000fe400078ec0ff */
[----:B------:R-:W-:Y:S02]  /*3ef90*/  ISETP.GT.AND P2, PT, R3, 0x5, PT ;  /* 0x000000050300780c */ /* 0x000fe40003f44270 */
[----:B-1----:R-:W-:Y:S01]  /*3efa0*/  SEL R5, RZ, 0x4, !P0 ;  /* 0x00000004ff057807 */ /* 0x002fe20004000000 */
[----:B------:R-:W-:-:S03]  /*3efb0*/  IMAD.SHL.U32 R98, R98, 0x4, RZ ;  /* 0x0000000462627824 */ /* 0x000fc600078e00ff */
[----:B------:R-:W-:Y:S02]  /*3efc0*/  SEL R5, R5, RZ, !P1 ;  /* 0x000000ff05057207 */ /* 0x000fe40004800000 */
[----:B------:R-:W-:Y:S02]  /*3efd0*/  SEL R4, RZ, 0x4, !P2 ;  /* 0x00000004ff047807 */ /* 0x000fe40005000000 */
[----:B------:R-:W-:Y:S02]  /*3efe0*/  ISETP.NE.U32.AND P0, PT, R5, RZ, PT ;  /* 0x000000ff0500720c */ /* 0x000fe40003f05070 */
[----:B------:R-:W-:Y:S02]  /*3eff0*/  SEL R4, R4, RZ, !P1 ;  /* 0x000000ff04047207 */ /* 0x000fe40004800000 */
[----:B------:R-:W-:Y:S02]  /*3f000*/  LOP3.LUT R50, R98, 0x20, RZ, 0x3c, !PT ;  /* 0x0000002062327812 */ /* 0x000fe400078e3cff */
[----:B------:R-:W-:-:S03]  /*3f010*/  ISETP.NE.U32.AND P2, PT, R4, RZ, PT ;  /* 0x000000ff0400720c */ /* 0x000fc60003f45070 */
[----:B------:R-:W-:Y:S01]  /*3f020*/  IMAD R4, R39, 0x8000, R50 ;  /* 0x0000800027047824 */ /* 0x000fe200078e0232 */
[----:B--2---:R-:W-:-:S05]  /*3f030*/  IADD3 R9, P3, R9, R45, RZ ;  /* 0x0000002d09097210 */ /* 0x004fca0007f7e0ff */
[----:B-----5:R-:W-:Y:S01]  /*3f040*/  IMAD.X R47, R47, 0x1, R2, P3 ;  /* 0x000000012f2f7824 */ /* 0x020fe200018e0602 */
[----:B----4-:R-:W-:Y:S01]  /*3f050*/  IADD3 R33, P4, R33, R45, RZ ;  /* 0x0000002d21217210 */ /* 0x010fe20007f9e0ff */
[----:B------:R1:W-:Y:S01]  /*3f060*/  STL [R1+0x9c8], R9 ;  /* 0x0009c80901007387 */ /* 0x0003e20000100800 */
[----:B------:R-:W-:-:S03]  /*3f070*/  IMAD.MOV.U32 R8, RZ, RZ, R9 ;  /* 0x000000ffff087224 */ /* 0x000fc600078e0009 */
[----:B------:R-:W-:Y:S01]  /*3f080*/  IMAD.X R34, R34, 0x1, R2, P4 ;  /* 0x0000000122227824 */ /* 0x000fe200020e0602 */
[----:B------:R-:W-:Y:S01]  /*3f090*/  STL [R1+0x9c4], R47 ;  /* 0x0009c42f01007387 */ /* 0x000fe20000100800 */
[----:B-1----:R-:W-:-:S03]  /*3f0a0*/  IMAD.MOV.U32 R9, RZ, RZ, R47 ;  /* 0x000000ffff097224 */ /* 0x002fc600078e002f */
[----:B------:R-:W-:Y:S04]  /*3f0b0*/  STL [R1+0x9e8], R33 ;  /* 0x0009e82101007387 */ /* 0x000fe80000100800 */
[----:B------:R1:W-:Y:S04]  /*3f0c0*/  LDGSTS.E [R4+0x40200], [R8.64], P0 ;  /* 0x4020000008047fae */ /* 0x0003e80008121844 */
[----:B------:R2:W-:Y:S01]  /*3f0d0*/  STL [R1+0x9e4], R34 ;  /* 0x0009e42201007387 */ /* 0x0005e20000100800 */
[----:B-1----:R-:W-:Y:S02]  /*3f0e0*/  IMAD.MOV.U32 R9, RZ, RZ, R34 ;  /* 0x000000ffff097224 */ /* 0x002fe400078e0022 */
[----:B------:R-:W-:Y:S01]  /*3f0f0*/  IMAD.MOV.U32 R8, RZ, RZ, R33 ;  /* 0x000000ffff087224 */ /* 0x000fe200078e0021 */
[----:B--2---:R-:W2:Y:S04]  /*3f100*/  LDL.LU R34, [R1+0xa44] ;  /* 0x000a440001227983 */ /* 0x004ea80000300800 */
[----:B------:R-:W4:Y:S04]  /*3f110*/  LDL.LU R33, [R1+0xa48] ;  /* 0x000a480001217983 */ /* 0x000f280000300800 */
[----:B------:R-:W5:Y:S04]  /*3f120*/  LDL.LU R31, [R1+0xa64] ;  /* 0x000a6400011f7983 */ /* 0x000f680000300800 */
[----:B------:R-:W5:Y:S01]  /*3f130*/  LDL.LU R30, [R1+0xa68] ;  /* 0x000a6800011e7983 */ /* 0x000f620000300800 */
[----:B------:R-:W-:-:S03]  /*3f140*/  ISETP.GT.AND P0, PT, R3, 0x9, PT ;  /* 0x000000090300780c */ /* 0x000fc60003f04270 */
[----:B------:R1:W-:Y:S01]  /*3f150*/  LDGSTS.E [R4+0x40a00], [R8.64], P2 ;  /* 0x40a0000008047fae */ /* 0x0003e20009121844 */
[----:B------:R-:W-:Y:S02]  /*3f160*/  SEL R5, RZ, 0x4, !P0 ;  /* 0x00000004ff057807 */ /* 0x000fe40004000000 */
[----:B------:R-:W-:Y:S02]  /*3f170*/  ISETP.GT.AND P0, PT, R3, 0xd, PT ;  /* 0x0000000d0300780c */ /* 0x000fe40003f04270 */
[----:B------:R-:W-:-:S04]  /*3f180*/  SEL R5, R5, RZ, !P1 ;  /* 0x000000ff05057207 */ /* 0x000fc80004800000 */
[----:B------:R-:W-:Y:S02]  /*3f190*/  ISETP.NE.U32.AND P2, PT, R5, RZ, PT ;  /* 0x000000ff0500720c */ /* 0x000fe40003f45070 */
[----:B------:R-:W-:-:S04]  /*3f1a0*/  SEL R5, RZ, 0x4, !P0 ;  /* 0x00000004ff057807 */ /* 0x000fc80004000000 */
[----:B------:R-:W-:-:S04]  /*3f1b0*/  SEL R5, R5, RZ, !P1 ;  /* 0x000000ff05057207 */ /* 0x000fc80004800000 */
[----:B------:R-:W-:Y:S02]  /*3f1c0*/  ISETP.NE.U32.AND P0, PT, R5, RZ, PT ;  /* 0x000000ff0500720c */ /* 0x000fe40003f05070 */
[----:B------:R-:W-:-:S05]  /*3f1d0*/  IADD3 R42, P3, R42, R45, RZ ;  /* 0x0000002d2a2a7210 */ /* 0x000fca0007f7e0ff */
[----:B------:R-:W-:Y:S01]  /*3f1e0*/  IMAD.X R43, R43, 0x1, R2, P3 ;  /* 0x000000012b2b7824 */ /* 0x000fe200018e0602 */
[----:B------:R-:W-:Y:S01]  /*3f1f0*/  STL [R1+0xa08], R42 ;  /* 0x000a082a01007387 */ /* 0x000fe20000100800 */
[----:B-1----:R-:W-:Y:S02]  /*3f200*/  IMAD.MOV.U32 R8, RZ, RZ, R42 ;  /* 0x000000ffff087224 */ /* 0x002fe400078e002a */
[----:B------:R-:W-:Y:S01]  /*3f210*/  IMAD.MOV.U32 R9, RZ, RZ, R43 ;  /* 0x000000ffff097224 */ /* 0x000fe200078e002b */
[----:B------:R1:W-:Y:S04]  /*3f220*/  STL [R1+0xa04], R43 ;  /* 0x000a042b01007387 */ /* 0x0003e80000100800 */
[----:B------:R1:W-:Y:S01]  /*3f230*/  LDGSTS.E [R4+0x41200], [R8.64], P2 ;  /* 0x4120000008047fae */ /* 0x0003e20009121844 */
[----:B---3--:R-:W-:-:S05]  /*3f240*/  IADD3 R35, P4, R35, R45, RZ ;  /* 0x0000002d23237210 */ /* 0x008fca0007f9e0ff */
[----:B------:R-:W-:Y:S01]  /*3f250*/  IMAD.X R38, R38, 0x1, R2, P4 ;  /* 0x0000000126267824 */ /* 0x000fe200020e0602 */
[----:B------:R-:W-:Y:S01]  /*3f260*/  STL [R1+0xa28], R35 ;  /* 0x000a282301007387 */ /* 0x000fe20000100800 */
[----:B-1----:R-:W-:-:S03]  /*3f270*/  IMAD.MOV.U32 R8, RZ, RZ, R35 ;  /* 0x000000ffff087224 */ /* 0x002fc600078e0023 */
[----:B------:R1:W-:Y:S01]  /*3f280*/  STL [R1+0xa24], R38 ;  /* 0x000a242601007387 */ /* 0x0003e20000100800 */
[----:B------:R-:W-:-:S03]  /*3f290*/  IMAD.MOV.U32 R9, RZ, RZ, R38 ;  /* 0x000000ffff097224 */ /* 0x000fc600078e0026 */
[----:B------:R-:W3:Y:S04]  /*3f2a0*/  LDL.LU R43, [R1+0xa84] ;  /* 0x000a8400012b7983 */ /* 0x000ee80000300800 */
[----:B------:R-:W3:Y:S04]  /*3f2b0*/  LDL.LU R42, [R1+0xa88] ;  /* 0x000a8800012a7983 */ /* 0x000ee80000300800 */
[----:B-1----:R-:W3:Y:S04]  /*3f2c0*/  LDL.LU R38, [R1+0xaa4] ;  /* 0x000aa40001267983 */ /* 0x002ee80000300800 */
[----:B------:R-:W3:Y:S04]  /*3f2d0*/  LDL.LU R35, [R1+0xaa8] ;  /* 0x000aa80001237983 */ /* 0x000ee80000300800 */
[----:B------:R1:W-:Y:S01]  /*3f2e0*/  LDGSTS.E [R4+0x41a00], [R8.64], P0 ;  /* 0x41a0000008047fae */ /* 0x0003e20008121844 */
[----:B------:R-:W-:-:S04]  /*3f2f0*/  ISETP.GT.AND P0, PT, R3, 0x11, PT ;  /* 0x000000110300780c */ /* 0x000fc80003f04270 */
[----:B------:R-:W-:-:S04]  /*3f300*/  SEL R5, RZ, 0x4, !P0 ;  /* 0x00000004ff057807 */ /* 0x000fc80004000000 */
[----:B------:R-:W-:-:S04]  /*3f310*/  SEL R5, R5, RZ, !P1 ;  /* 0x000000ff05057207 */ /* 0x000fc80004800000 */
[----:B------:R-:W-:Y:S02]  /*3f320*/  ISETP.NE.U32.AND P2, PT, R5, RZ, PT ;  /* 0x000000ff0500720c */ /* 0x000fe40003f45070 */
[----:B----4-:R-:W-:-:S05]  /*3f330*/  IADD3 R33, P3, R33, R45, RZ ;  /* 0x0000002d21217210 */ /* 0x010fca0007f7e0ff */
[----:B--2---:R-:W-:Y:S01]  /*3f340*/  IMAD.X R34, R34, 0x1, R2, P3 ;  /* 0x0000000122227824 */ /* 0x004fe200018e0602 */
[----:B-----5:R-:W-:Y:S01]  /*3f350*/  IADD3 R30, P4, R30, R45, RZ ;  /* 0x0000002d1e1e7210 */ /* 0x020fe20007f9e0ff */
[----:B------:R-:W-:Y:S01]  /*3f360*/  STL [R1+0xa48], R33 ;  /* 0x000a482101007387 */ /* 0x000fe20000100800 */
[----:B-1----:R-:W-:-:S03]  /*3f370*/  IMAD.MOV.U32 R8, RZ, RZ, R33 ;  /* 0x000000ffff087224 */ /* 0x002fc600078e0021 */
[----:B------:R-:W-:Y:S01]  /*3f380*/  IMAD.X R31, R31, 0x1, R2, P4 ;  /* 0x000000011f1f7824 */ /* 0x000fe200020e0602 */
[----:B------:R1:W-:Y:S01]  /*3f390*/  STL [R1+0xa44], R34 ;  /* 0x000a442201007387 */ /* 0x0003e20000100800 */
[----:B------:R-:W-:-:S03]  /*3f3a0*/  IMAD.MOV.U32 R9, RZ, RZ, R34 ;  /* 0x000000ffff097224 */ /* 0x000fc600078e0022 */
[----:B------:R-:W-:Y:S04]  /*3f3b0*/  STL [R1+0xa68], R30 ;  /* 0x000a681e01007387 */ /* 0x000fe80000100800 */
[----:B------:R2:W-:Y:S04]  /*3f3c0*/  STL [R1+0xa64], R31 ;  /* 0x000a641f01007387 */ /* 0x0005e80000100800 */
[----:B-1----:R-:W4:Y:S04]  /*3f3d0*/  LDL.LU R34, [R1+0xac4] ;  /* 0x000ac40001227983 */ /* 0x002f280000300800 */
[----:B------:R1:W-:Y:S04]  /*3f3e0*/  LDGSTS.E [R4+0x42200], [R8.64], P2 ;  /* 0x4220000008047fae */ /* 0x0003e80009121844 */
[----:B------:R-:W5:Y:S01]  /*3f3f0*/  LDL.LU R33, [R1+0xac8] ;  /* 0x000ac80001217983 */ /* 0x000f620000300800 */
[----:B-1----:R-:W-:-:S02]  /*3f400*/  IMAD.MOV.U32 R9, RZ, RZ, R31 ;  /* 0x000000ffff097224 */ /* 0x002fc400078e001f */
[----:B------:R-:W-:Y:S01]  /*3f410*/  IMAD.MOV.U32 R8, RZ, RZ, R30 ;  /* 0x000000ffff087224 */ /* 0x000fe200078e001e */
[----:B--2---:R-:W2:Y:S04]  /*3f420*/  LDL.LU R31, [R1+0xae4] ;  /* 0x000ae400011f7983 */ /* 0x004ea80000300800 */
[----:B------:R-:W2:Y:S01]  /*3f430*/  LDL.LU R30, [R1+0xae8] ;  /* 0x000ae800011e7983 */ /* 0x000ea20000300800 */
[----:B------:R-:W-:-:S04]  /*3f440*/  ISETP.GT.AND P0, PT, R3, 0x15, PT ;  /* 0x000000150300780c */ /* 0x000fc80003f04270 */
[----:B------:R-:W-:-:S04]  /*3f450*/  SEL R5, RZ, 0x4, !P0 ;  /* 0x00000004ff057807 */ /* 0x000fc80004000000 */
[----:B------:R-:W-:-:S04]  /*3f460*/  SEL R5, R5, RZ, !P1 ;  /* 0x000000ff05057207 */ /* 0x000fc80004800000 */
[----:B------:R-:W-:Y:S11]  /*3f470*/  ISETP.NE.U32.AND P0, PT, R5, RZ, PT ;  /* 0x000000ff0500720c */ /* 0x000ff60003f05070 */
[----:B------:R-:W-:Y:S02]  /*3f480*/  @!UPT UIADD3 URZ, URZ, URZ, URZ ;  /* 0x0000003f3f3ff290 */ /* 0x000fe4000fffe03f */
[----:B------:R1:W-:Y:S01]  /*3f490*/  LDGSTS.E [R4+0x42a00], [R8.64], P0 ;  /* 0x42a0000008047fae */ /* 0x0003e20008121844 */
[----:B------:R-:W-:-:S04]  /*3f4a0*/  ISETP.GT.AND P0, PT, R3, 0x19, PT ;  /* 0x000000190300780c */ /* 0x000fc80003f04270 */
[----:B------:R-:W-:Y:S02]  /*3f4b0*/  SEL R5, RZ, 0x4, !P0 ;  /* 0x00000004ff057807 */ /* 0x000fe40004000000 */
[----:B------:R-:W-:Y:S02]  /*3f4c0*/  ISETP.GT.AND P0, PT, R3, 0x1d, PT ;  /* 0x0000001d0300780c */ /* 0x000fe40003f04270 */
[----:B------:R-:W-:-:S04]  /*3f4d0*/  SEL R5, R5, RZ, !P1 ;  /* 0x000000ff05057207 */ /* 0x000fc80004800000 */
[----:B------:R-:W-:Y:S02]  /*3f4e0*/  ISETP.NE.U32.AND P2, PT, R5, RZ, PT ;  /* 0x000000ff0500720c */ /* 0x000fe40003f45070 */
[----:B------:R-:W-:-:S04]  /*3f4f0*/  SEL R5, RZ, 0x4, !P0 ;  /* 0x00000004ff057807 */ /* 0x000fc80004000000 */
[----:B------:R-:W-:Y:S02]  /*3f500*/  SEL R5, R5, RZ, !P1 ;  /* 0x000000ff05057207 */ /* 0x000fe40004800000 */
[----:B---3--:R-:W-:-:S05]  /*3f510*/  IADD3 R42, P3, R42, R45, RZ ;  /* 0x0000002d2a2a7210 */ /* 0x008fca0007f7e0ff */
[----:B------:R-:W-:Y:S01]  /*3f520*/  IMAD.X R43, R43, 0x1, R2, P3 ;  /* 0x000000012b2b7824 */ /* 0x000fe200018e0602 */
[----:B------:R-:W-:Y:S01]  /*3f530*/  IADD3 R35, P4, R35, R45, RZ ;  /* 0x0000002d23237210 */ /* 0x000fe20007f9e0ff */
[----:B------:R-:W-:Y:S01]  /*3f540*/  STL [R1+0xa88], R42 ;  /* 0x000a882a01007387 */ /* 0x000fe20000100800 */
[----:B------:R-:W-:Y:S01]  /*3f550*/  ISETP.NE.U32.AND P0, PT, R5, RZ, PT ;  /* 0x000000ff0500720c */ /* 0x000fe20003f05070 */
[----:B-1----:R-:W-:Y:S02]  /*3f560*/  IMAD.MOV.U32 R8, RZ, RZ, R42 ;  /* 0x000000ffff087224 */ /* 0x002fe400078e002a */
        /* <DEDUP_REMOVED lines=14> */
[----:B------:R-:W-:-:S04]  /*3f650*/  SEL R5, RZ, 0x4, !P0 ;  /* 0x00000004ff057807 */ /* 0x000fc80004000000 */
[----:B------:R-:W-:-:S04]  /*3f660*/  SEL R5, R5, RZ, !P1 ;  /* 0x000000ff05057207 */ /* 0x000fc80004800000 */
[----:B------:R-:W-:Y:S02]  /*3f670*/  ISETP.NE.U32.AND P2, PT, R5, RZ, PT ;  /* 0x000000ff0500720c */ /* 0x000fe40003f45070 */
[----:B-----5:R-:W-:-:S05]  /*3f680*/  IADD3 R33, P3, R33, R45, RZ ;  /* 0x0000002d21217210 */ /* 0x020fca0007f7e0ff */
[----:B----4-:R-:W-:Y:S01]  /*3f690*/  IMAD.X R34, R34, 0x1, R2, P3 ;  /* 0x0000000122227824 */ /* 0x010fe200018e0602 */
[----:B------:R-:W-:Y:S01]  /*3f6a0*/  STL [R1+0xac8], R33 ;  /* 0x000ac82101007387 */ /* 0x000fe20000100800 */
[----:B-1----:R-:W-:Y:S02]  /*3f6b0*/  IMAD.MOV.U32 R8, RZ, RZ, R33 ;  /* 0x000000ffff087224 */ /* 0x002fe400078e0021 */
        /* <DEDUP_REMOVED lines=12> */
[----:B------:R-:W4:Y:S01]  /*3f780*/  LDL.LU R30, [R1+0xb68] ;  /* 0x000b6800011e7983 */ /* 0x000f220000300800 */
        /* <DEDUP_REMOVED lines=13> */
[----:B------:R-:W-:-:S05]  /*3f860*/  IADD3 R42, P3, R42, R45, RZ ;  /* 0x0000002d2a2a7210 */ /* 0x000fca0007f7e0ff */
[----:B------:R-:W-:Y:S01]  /*3f870*/  IMAD.X R43, R43, 0x1, R2, P3 ;  /* 0x000000012b2b7824 */ /* 0x000fe200018e0602 */
[----:B------:R-:W-:Y:S01]  /*3f880*/  ISETP.NE.U32.AND P0, PT, R5, RZ, PT ;  /* 0x000000ff0500720c */ /* 0x000fe20003f05070 */
[----:B-1----:R-:W-:Y:S01]  /*3f890*/  IMAD.MOV.U32 R8, RZ, RZ, R42 ;  /* 0x000000ffff087224 */ /* 0x002fe200078e002a */
[----:B------:R-:W-:Y:S01]  /*3f8a0*/  STL [R1+0xb08], R42 ;  /* 0x000b082a01007387 */ /* 0x000fe20000100800 */
[----:B------:R-:W-:Y:S01]  /*3f8b0*/  IMAD.MOV.U32 R9, RZ, RZ, R43 ;  /* 0x000000ffff097224 */ /* 0x000fe200078e002b */
[----:B---3--:R-:W-:Y:S02]  /*3f8c0*/  IADD3 R35, P4, R35, R45, RZ ;  /* 0x0000002d23237210 */ /* 0x008fe40007f9e0ff */
[----:B------:R-:W-:Y:S03]  /*3f8d0*/  STL [R1+0xb04], R43 ;  /* 0x000b042b01007387 */ /* 0x000fe60000100800 */
[----:B------:R-:W-:Y:S01]  /*3f8e0*/  IMAD.X R38, R38, 0x1, R2, P4 ;  /* 0x0000000126267824 */ /* 0x000fe200020e0602 */
[----:B------:R-:W-:Y:S04]  /*3f8f0*/  STL [R1+0xb28], R35 ;  /* 0x000b282301007387 */ /* 0x000fe80000100800 */
[----:B------:R1:W-:Y:S04]  /*3f900*/  STL [R1+0xb24], R38 ;  /* 0x000b242601007387 */ /* 0x0003e80000100800 */
[----:B------:R3:W-:Y:S04]  /*3f910*/  LDGSTS.E [R4+0x45200], [R8.64], P2 ;  /* 0x4520000008047fae */ /* 0x0007e80009121844 */
[----:B------:R-:W2:Y:S01]  /*3f920*/  LDL.LU R144, [R1+0x3f0] ;  /* 0x0003f00001907983 */ /* 0x000ea20000300800 */
[----:B------:R-:W-:-:S03]  /*3f930*/  IMAD.MOV.U32 R146, RZ, RZ, R25 ;  /* 0x000000ffff927224 */ /* 0x000fc600078e0019 */
[----:B------:R-:W2:Y:S01]  /*3f940*/  LDL.LU R145, [R1+0x3f4] ;  /* 0x0003f40001917983 */ /* 0x000ea20000300800 */
[----:B---3--:R-:W-:Y:S02]  /*3f950*/  IMAD.MOV.U32 R9, RZ, RZ, R38 ;  /* 0x000000ffff097224 */ /* 0x008fe400078e0026 */
[----:B------:R-:W-:Y:S01]  /*3f960*/  IMAD.MOV.U32 R8, RZ, RZ, R35 ;  /* 0x000000ffff087224 */ /* 0x000fe200078e0023 */
[----:B-1----:R-:W3:Y:S01]  /*3f970*/  LDL.LU R38, [R1+0xb84] ;  /* 0x000b840001267983 */ /* 0x002ee20000300800 */
[----:B------:R-:W-:-:S03]  /*3f980*/  IMAD.MOV.U32 R147, RZ, RZ, R24 ;  /* 0x000000ffff937224 */ /* 0x000fc600078e0018 */
[----:B------:R-:W3:Y:S04]  /*3f990*/  LDL.LU R35, [R1+0xb88] ;  /* 0x000b880001237983 */ /* 0x000ee80000300800 */
[----:B------:R-:W3:Y:S04]  /*3f9a0*/  LDL.LU R25, [R1+0xba4] ;  /* 0x000ba40001197983 */ /* 0x000ee80000300800 */
[----:B------:R-:W3:Y:S04]  /*3f9b0*/  LDL.LU R24, [R1+0xba8] ;  /* 0x000ba80001187983 */ /* 0x000ee80000300800 */
[----:B------:R1:W-:Y:S01]  /*3f9c0*/  LDGSTS.E [R4+0x45a00], [R8.64], P0 ;  /* 0x45a0000008047fae */ /* 0x0003e20008121844 */
[----:B------:R-:W-:-:S04]  /*3f9d0*/  ISETP.GT.AND P0, PT, R3, 0x31, PT ;  /* 0x000000310300780c */ /* 0x000fc80003f04270 */
[----:B------:R-:W-:-:S04]  /*3f9e0*/  SEL R5, RZ, 0x4, !P0 ;  /* 0x00000004ff057807 */ /* 0x000fc80004000000 */
[----:B------:R-:W-:-:S04]  /*3f9f0*/  SEL R5, R5, RZ, !P1 ;  /* 0x000000ff05057207 */ /* 0x000fc80004800000 */
[----:B------:R-:W-:Y:S02]  /*3fa00*/  ISETP.NE.U32.AND P2, PT, R5, RZ, PT ;  /* 0x000000ff0500720c */ /* 0x000fe40003f45070 */
[----:B-----5:R-:W-:-:S05]  /*3fa10*/  IADD3 R33, P3, R33, R45, RZ ;  /* 0x0000002d21217210 */ /* 0x020fca0007f7e0ff */
[----:B------:R-:W-:Y:S01]  /*3fa20*/  IMAD.X R34, R34, 0x1, R2, P3 ;  /* 0x0000000122227824 */ /* 0x000fe200018e0602 */
[----:B----4-:R-:W-:Y:S01]  /*3fa30*/  IADD3 R30, P4, R30, R45, RZ ;  /* 0x0000002d1e1e7210 */ /* 0x010fe20007f9e0ff */
[----:B------:R-:W-:Y:S01]  /*3fa40*/  STL [R1+0xb48], R33 ;  /* 0x000b482101007387 */ /* 0x000fe20000100800 */
[----:B-1----:R-:W-:-:S03]  /*3fa50*/  IMAD.MOV.U32 R8, RZ, RZ, R33 ;  /* 0x000000ffff087224 */ /* 0x002fc600078e0021 */
[----:B--2---:R-:W-:Y:S01]  /*3fa60*/  IMAD.X R31, R31, 0x1, R2, P4 ;  /* 0x000000011f1f7824 */ /* 0x004fe200020e0602 */
        /* <DEDUP_REMOVED lines=23> */
[----:B------:R-:W-:-:S04]  /*3fbe0*/  SEL R5, R5, RZ, !P1 ;  /* 0x000000ff05057207 */ /* 0x000fc80004800000 */
[----:B------:R-:W-:Y:S02]  /*3fbf0*/  ISETP.NE.U32.AND P0, PT, R5, RZ, PT ;  /* 0x000000ff0500720c */ /* 0x000fe40003f05070 */
[----:B---3--:R-:W-:-:S05]  /*3fc00*/  IADD3 R35, P3, R35, R45, RZ ;  /* 0x0000002d23237210 */ /* 0x008fca0007f7e0ff */
[----:B------:R-:W-:Y:S01]  /*3fc10*/  IMAD.X R38, R38, 0x1, R2, P3 ;  /* 0x0000000126267824 */ /* 0x000fe200018e0602 */
[----:B------:R-:W-:Y:S01]  /*3fc20*/  IADD3 R24, P4, R24, R45, RZ ;  /* 0x0000002d18187210 */ /* 0x000fe20007f9e0ff */
[----:B-1----:R-:W-:Y:S01]  /*3fc30*/  IMAD.MOV.U32 R8, RZ, RZ, R35 ;  /* 0x000000ffff087224 */ /* 0x002fe200078e0023 */
[----:B------:R-:W-:Y:S01]  /*3fc40*/  STL [R1+0xb88], R35 ;  /* 0x000b882301007387 */ /* 0x000fe20000100800 */
[----:B------:R-:W-:Y:S02]  /*3fc50*/  IMAD.MOV.U32 R9, RZ, RZ, R38 ;  /* 0x000000ffff097224 */ /* 0x000fe400078e0026 */
[----:B------:R-:W-:Y:S01]  /*3fc60*/  IMAD.X R25, R25, 0x1, R2, P4 ;  /* 0x0000000119197824 */ /* 0x000fe200020e0602 */
[----:B------:R1:W-:Y:S04]  /*3fc70*/  STL [R1+0xb84], R38 ;  /* 0x000b842601007387 */ /* 0x0003e80000100800 */
[----:B------:R-:W-:Y:S04]  /*3fc80*/  STL [R1+0xba8], R24 ;  /* 0x000ba81801007387 */ /* 0x000fe80000100800 */
[----:B------:R-:W-:Y:S04]  /*3fc90*/  STL [R1+0xba4], R25 ;  /* 0x000ba41901007387 */ /* 0x000fe80000100800 */
[----:B------:R3:W-:Y:S04]  /*3fca0*/  LDGSTS.E [R4+0x47200], [R8.64], P2 ;  /* 0x4720000008047fae */ /* 0x0007e80009121844 */
[----:B------:R-:W2:Y:S04]  /*3fcb0*/  LDL.LU R43, [R1+0xa0c] ;  /* 0x000a0c00012b7983 */ /* 0x000ea80000300800 */
[----:B------:R-:W2:Y:S01]  /*3fcc0*/  LDL.LU R42, [R1+0xa10] ;  /* 0x000a1000012a7983 */ /* 0x000ea20000300800 */
[----:B---3--:R-:W-:-:S03]  /*3fcd0*/  IMAD.MOV.U32 R8, RZ, RZ, R24 ;  /* 0x000000ffff087224 */ /* 0x008fc600078e0018 */
[----:B-1----:R-:W3:Y:S01]  /*3fce0*/  LDL.LU R38, [R1+0xa2c] ;  /* 0x000a2c0001267983 */ /* 0x002ee20000300800 */
[----:B------:R-:W-:-:S03]  /*3fcf0*/  IMAD.MOV.U32 R9, RZ, RZ, R25 ;  /* 0x000000ffff097224 */ /* 0x000fc600078e0019 */
[----:B------:R-:W3:Y:S04]  /*3fd00*/  LDL.LU R35, [R1+0xa30] ;  /* 0x000a300001237983 */ /* 0x000ee80000300800 */
[----:B------:R1:W-:Y:S01]  /*3fd10*/  LDGSTS.E [R4+0x47a00], [R8.64], P0 ;  /* 0x47a0000008047fae */ /* 0x0003e20008121844 */
[----:B------:R-:W-:-:S04]  /*3fd20*/  ISETP.GT.AND P0, PT, R3, 0x2, PT ;  /* 0x000000020300780c */ /* 0x000fc80003f04270 */
[----:B------:R-:W-:Y:S02]  /*3fd30*/  SEL R5, RZ, 0x4, !P0 ;  /* 0x00000004ff057807 */ /* 0x000fe40004000000 */
[----:B------:R-:W-:Y:S02]  /*3fd40*/  ISETP.GT.AND P2, PT, R3, 0x6, PT ;  /* 0x000000060300780c */ /* 0x000fe40003f44270 */
[----:B------:R-:W-:Y:S01]  /*3fd50*/  SEL R5, R5, RZ, !P1 ;  /* 0x000000ff05057207 */ /* 0x000fe20004800000 */
[----:B------:R-:W-:Y:S01]  /*3fd60*/  IMAD.SHL.U32 R99, R99, 0x4, RZ ;  /* 0x0000000463637824 */ /* 0x000fe200078e00ff */
[----:B-1----:R-:W-:Y:S02]  /*3fd70*/  SEL R4, RZ, 0x4, !P2 ;  /* 0x00000004ff047807 */ /* 0x002fe40005000000 */
[----:B------:R-:W-:Y:S02]  /*3fd80*/  ISETP.NE.U32.AND P0, PT, R5, RZ, PT ;  /* 0x000000ff0500720c */ /* 0x000fe40003f05070 */
[----:B------:R-:W-:-:S02]  /*3fd90*/  SEL R4, R4, RZ, !P1 ;  /* 0x000000ff04047207 */ /* 0x000fc40004800000 */
[----:B------:R-:W-:Y:S02]  /*3fda0*/  LOP3.LUT R47, R99, 0x40, RZ, 0x3c, !PT ;  /* 0x00000040632f7812 */ /* 0x000fe400078e3cff */
[----:B------:R-:W-:-:S03]  /*3fdb0*/  ISETP.NE.U32.AND P2, PT, R4, RZ, PT ;  /* 0x000000ff0400720c */ /* 0x000fc60003f45070 */
[----:B------:R-:W-:Y:S01]  /*3fdc0*/  IMAD R4, R39, 0x8000, R47 ;  /* 0x0000800027047824 */ /* 0x000fe200078e022f */
        /* <DEDUP_REMOVED lines=28> */
[----:B---3--:R-:W-:Y:S01]  /*3ff90*/  IADD3 R35, P4, R35, R45, RZ ;  /* 0x0000002d23237210 */ /* 0x008fe20007f9e0ff */
[----:B------:R-:W-:Y:S01]  /*3ffa0*/  STL [R1+0xa10], R42 ;  /* 0x000a102a01007387 */ /* 0x000fe20000100800 */
[----:B-1----:R-:W-:-:S03]  /*3ffb0*/  IMAD.MOV.U32 R8, RZ, RZ, R42 ;  /* 0x000000ffff087224 */ /* 0x002fc600078e002a */
        /* <DEDUP_REMOVED lines=9> */
[----:B------:R-:W-:Y:S02]  /*40050*/  IMAD.MOV.U32 R9, RZ, RZ, R38 ;  /* 0x000000ffff097224 */ /* 0x000fe400078e0026 */
        /* <DEDUP_REMOVED lines=37> */
[----:B------:R-:W-:Y:S02]  /*402b0*/  IADD3 R42, P3, R42, R45, RZ ;  /* 0x0000002d2a2a7210 */ /* 0x000fe40007f7e0ff */
[----:B------:R-:W-:-:S03]  /*402c0*/  ISETP.NE.U32.AND P0, PT, R5, RZ, PT ;  /* 0x000000ff0500720c */ /* 0x000fc60003f05070 */
[----:B------:R-:W-:Y:S02]  /*402d0*/  IMAD.X R43, R43, 0x1, R2, P3 ;  /* 0x000000012b2b7824 */ /* 0x000fe400018e0602 */
[----:B-1----:R-:W-:Y:S02]  /*402e0*/  IMAD.MOV.U32 R8, RZ, RZ, R42 ;  /* 0x000000ffff087224 */ /* 0x002fe400078e002a */
[----:B------:R-:W-:Y:S01]  /*402f0*/  IMAD.MOV.U32 R9, RZ, RZ, R43 ;  /* 0x000000ffff097224 */ /* 0x000fe200078e002b */
[----:B---3--:R-:W-:Y:S01]  /*40300*/  IADD3 R35, P4, R35, R45, RZ ;  /* 0x0000002d23237210 */ /* 0x008fe20007f9e0ff */
[----:B------:R-:W-:Y:S04]  /*40310*/  STL [R1+0xa90], R42 ;  /* 0x000a902a01007387 */ /* 0x000fe80000100800 */
[----:B------:R-:W-:Y:S01]  /*40320*/  IMAD.X R38, R38, 0x1, R2, P4 ;  /* 0x0000000126267824 */ /* 0x000fe200020e0602 */
[----:B------:R1:W-:Y:S04]  /*40330*/  STL [R1+0xa8c], R43 ;  /* 0x000a8c2b01007387 */ /* 0x0003e80000100800 */
[----:B------:R3:W-:Y:S04]  /*40340*/  LDGSTS.E [R4+0x43400], [R8.64], P2 ;  /* 0x4340000008047fae */ /* 0x0007e80009121844 */
[----:B------:R-:W-:Y:S04]  /*40350*/  STL [R1+0xab0], R35 ;  /* 0x000ab02301007387 */ /* 0x000fe80000100800 */
[----:B------:R1:W-:Y:S01]  /*40360*/  STL [R1+0xaac], R38 ;  /* 0x000aac2601007387 */ /* 0x0003e20000100800 */
[----:B---3--:R-:W-:-:S03]  /*40370*/  IMAD.MOV.U32 R8, RZ, RZ, R35 ;  /* 0x000000ffff087224 */ /* 0x008fc600078e0023 */
[----:B-1----:R-:W3:Y:S01]  /*40380*/  LDL.LU R43, [R1+0xb0c] ;  /* 0x000b0c00012b7983 */ /* 0x002ee20000300800 */
[----:B------:R-:W-:-:S03]  /*40390*/  IMAD.MOV.U32 R9, RZ, RZ, R38 ;  /* 0x000000ffff097224 */ /* 0x000fc600078e0026 */
[----:B------:R-:W3:Y:S04]  /*403a0*/  LDL.LU R42, [R1+0xb10] ;  /* 0x000b1000012a7983 */ /* 0x000ee80000300800 */
[----:B------:R1:W-:Y:S01]  /*403b0*/  LDGSTS.E [R4+0x43c00], [R8.64], P0 ;  /* 0x43c0000008047fae */ /* 0x0003e20008121844 */
[----:B------:R-:W-:-:S03]  /*403c0*/  ISETP.GT.AND P0, PT, R3, 0x22, PT ;  /* 0x000000220300780c */ /* 0x000fc60003f04270 */
[----:B------:R-:W3:Y:S01]  /*403d0*/  LDL.LU R38, [R1+0xb2c] ;  /* 0x000b2c0001267983 */ /* 0x000ee20000300800 */
[----:B------:R-:W-:-:S03]  /*403e0*/  SEL R5, RZ, 0x4, !P0 ;  /* 0x00000004ff057807 */ /* 0x000fc60004000000 */
[----:B------:R-:W3:Y:S01]  /*403f0*/  LDL.LU R35, [R1+0xb30] ;  /* 0x000b300001237983 */ /* 0x000ee20000300800 */
        /* <DEDUP_REMOVED lines=34> */
[----:B------:R-:W-:Y:S02]  /*40620*/  IMAD.X R43, R43, 0x1, R2, P3 ;  /* 0x000000012b2b7824 */ /* 0x000fe400018e0602 */
[----:B-1----:R-:W-:Y:S01]  /*40630*/  IMAD.MOV.U32 R8, RZ, RZ, R42 ;  /* 0x000000ffff087224 */ /* 0x002fe200078e002a */
[----:B------:R-:W-:Y:S01]  /*40640*/  IADD3 R35, P4, R35, R45, RZ ;  /* 0x0000002d23237210 */ /* 0x000fe20007f9e0ff */
[----:B------:R-:W-:Y:S01]  /*40650*/  IMAD.MOV.U32 R9, RZ, RZ, R43 ;  /* 0x000000ffff097224 */ /* 0x000fe200078e002b */
[----:B------:R-:W-:Y:S03]  /*40660*/  STL [R1+0xb10], R42 ;  /* 0x000b102a01007387 */ /* 0x000fe60000100800 */
[----:B------:R-:W-:Y:S01]  /*40670*/  IMAD.X R38, R38, 0x1, R2, P4 ;  /* 0x0000000126267824 */ /* 0x000fe200020e0602 */
[----:B------:R-:W-:Y:S04]  /*40680*/  STL [R1+0xb0c], R43 ;  /* 0x000b0c2b01007387 */ /* 0x000fe80000100800 */
[----:B------:R-:W-:Y:S04]  /*40690*/  STL [R1+0xb30], R35 ;  /* 0x000b302301007387 */ /* 0x000fe80000100800 */
[----:B------:R1:W-:Y:S04]  /*406a0*/  LDGSTS.E [R4+0x45400], [R8.64], P2 ;  /* 0x4540000008047fae */ /* 0x0003e80009121844 */
[----:B------:R3:W-:Y:S04]  /*406b0*/  STL [R1+0xb2c], R38 ;  /* 0x000b2c2601007387 */ /* 0x0007e80000100800 */
[----:B------:R-:W2:Y:S01]  /*406c0*/  LDL.LU R96, [R1+0x420] ;  /* 0x0004200001607983 */ /* 0x000ea20000300800 */
[----:B-1----:R-:W-:-:S03]  /*406d0*/  IMAD.MOV.U32 R8, RZ, RZ, R35 ;  /* 0x000000ffff087224 */ /* 0x002fc600078e0023 */
[----:B------:R-:W2:Y:S01]  /*406e0*/  LDL.LU R97, [R1+0x424] ;  /* 0x0004240001617983 */ /* 0x000ea20000300800 */
[----:B------:R-:W-:-:S03]  /*406f0*/  IMAD.MOV.U32 R9, RZ, RZ, R38 ;  /* 0x000000ffff097224 */ /* 0x000fc600078e0026 */
[----:B---3--:R-:W3:Y:S01]  /*40700*/  LDL.LU R38, [R1+0xb8c] ;  /* 0x000b8c0001267983 */ /* 0x008ee20000300800 */
[----:B------:R-:W-:-:S03]  /*40710*/  IMAD.MOV.U32 R98, RZ, RZ, R21 ;  /* 0x000000ffff627224 */ /* 0x000fc600078e0015 */
[----:B------:R-:W3:Y:S01]  /*40720*/  LDL.LU R35, [R1+0xb90] ;  /* 0x000b900001237983 */ /* 0x000ee20000300800 */
[----:B------:R-:W-:-:S03]  /*40730*/  IMAD.MOV.U32 R99, RZ, RZ, R20 ;  /* 0x000000ffff637224 */ /* 0x000fc600078e0014 */
        /* <DEDUP_REMOVED lines=8> */
[--C-:B------:R-:W-:Y:S01]  /*407c0*/  IMAD.X R34, R34, 0x1, R2.reuse, P3 ;  /* 0x0000000122227824 */ /* 0x100fe200018e0602 */
[----:B----4-:R-:W-:Y:S01]  /*407d0*/  IADD3 R30, P4, R30, R45, RZ ;  /* 0x0000002d1e1e7210 */ /* 0x010fe20007f9e0ff */
[----:B------:R-:W-:Y:S04]  /*407e0*/  STL [R1+0xb50], R33 ;  /* 0x000b502101007387 */ /* 0x000fe80000100800 */
[----:B--2---:R-:W-:Y:S01]  /*407f0*/  IMAD.X R31, R31, 0x1, R2, P4 ;  /* 0x000000011f1f7824 */ /* 0x004fe200020e0602 */
[----:B------:R2:W-:Y:S01]  /*40800*/  STL [R1+0xb4c], R34 ;  /* 0x000b4c2201007387 */ /* 0x0005e20000100800 */
[----:B-1----:R-:W-:Y:S02]  /*40810*/  IMAD.MOV.U32 R8, RZ, RZ, R33 ;  /* 0x000000ffff087224 */ /* 0x002fe400078e0021 */
[----:B------:R-:W-:Y:S01]  /*40820*/  IMAD.MOV.U32 R9, RZ, RZ, R34 ;  /* 0x000000ffff097224 */ /* 0x000fe200078e0022 */
[----:B------:R-:W-:Y:S04]  /*40830*/  STL [R1+0xb70], R30 ;  /* 0x000b701e01007387 */ /* 0x000fe80000100800 */
[----:B------:R1:W-:Y:S04]  /*40840*/  STL [R1+0xb6c], R31 ;  /* 0x000b6c1f01007387 */ /* 0x0003e80000100800 */
[----:B--2---:R-:W2:Y:S04]  /*40850*/  LDL.LU R34, [R1+0x9d4] ;  /* 0x0009d40001227983 */ /* 0x004ea80000300800 */
[----:B------:R-:W4:Y:S04]  /*40860*/  LDL.LU R33, [R1+0x9d8] ;  /* 0x0009d80001217983 */ /* 0x000f280000300800 */
[----:B------:R5:W-:Y:S02]  /*40870*/  LDGSTS.E [R4+0x46400], [R8.64], P2 ;  /* 0x4640000008047fae */ /* 0x000be40009121844 */
[----:B-----5:R-:W-:-:S02]  /*40880*/  IMAD.MOV.U32 R9, RZ, RZ, R31 ;  /* 0x000000ffff097224 */ /* 0x020fc400078e001f */
[----:B------:R-:W-:Y:S01]  /*40890*/  IMAD.MOV.U32 R8, RZ, RZ, R30 ;  /* 0x000000ffff087224 */ /* 0x000fe200078e001e */
[----:B-1----:R-:W5:Y:S04]  /*408a0*/  LDL.LU R31, [R1+0x9f4] ;  /* 0x0009f400011f7983 */ /* 0x002f680000300800 */
[----:B------:R-:W5:Y:S01]  /*408b0*/  LDL.LU R30, [R1+0x9f8] ;  /* 0x0009f800011e7983 */ /* 0x000f620000300800 */
        /* <DEDUP_REMOVED lines=21> */
[----:B------:R1:W-:Y:S04]  /*40a10*/  STL [R1+0xb8c], R38 ;  /* 0x000b8c2601007387 */ /* 0x0003e80000100800 */
[----:B------:R-:W-:Y:S04]  /*40a20*/  STL [R1+0xbb0], R20 ;  /* 0x000bb01401007387 */ /* 0x000fe80000100800 */
[----:B------:R3:W-:Y:S04]  /*40a30*/  LDGSTS.E [R4+0x47400], [R8.64], P2 ;  /* 0x4740000008047fae */ /* 0x0007e80009121844 */
[----:B------:R-:W-:Y:S04]  /*40a40*/  STL [R1+0xbac], R21 ;  /* 0x000bac1501007387 */ /* 0x000fe80000100800 */
[----:B------:R-:W5:Y:S01]  /*40a50*/  LDL.LU R43, [R1+0xa14] ;  /* 0x000a1400012b7983 */ /* 0x000f620000300800 */
[----:B---3--:R-:W-:-:S03]  /*40a60*/  IMAD.MOV.U32 R8, RZ, RZ, R20 ;  /* 0x000000ffff087224 */ /* 0x008fc600078e0014 */
[----:B------:R-:W3:Y:S01]  /*40a70*/  LDL.LU R42, [R1+0xa18] ;  /* 0x000a1800012a7983 */ /* 0x000ee20000300800 */
[----:B------:R-:W-:-:S03]  /*40a80*/  IMAD.MOV.U32 R9, RZ, RZ, R21 ;  /* 0x000000ffff097224 */ /* 0x000fc600078e0015 */
[----:B-1----:R-:W3:Y:S04]  /*40a90*/  LDL.LU R38, [R1+0xa34] ;  /* 0x000a340001267983 */ /* 0x002ee80000300800 */
[----:B------:R1:W-:Y:S01]  /*40aa0*/  LDGSTS.E [R4+0x47c00], [R8.64], P0 ;  /* 0x47c0000008047fae */ /* 0x0003e20008121844 */
[----:B------:R-:W-:-:S03]  /*40ab0*/  ISETP.GT.AND P0, PT, R3, 0x3, PT ;  /* 0x000000030300780c */ /* 0x000fc60003f04270 */
[----:B------:R-:W3:Y:S01]  /*40ac0*/  LDL.LU R35, [R1+0xa38] ;  /* 0x000a380001237983 */ /* 0x000ee20000300800 */
[----:B-1----:R-:W-:Y:S02]  /*40ad0*/  SEL R4, RZ, 0x4, !P0 ;  /* 0x00000004ff047807 */ /* 0x002fe40004000000 */
[----:B------:R-:W-:Y:S02]  /*40ae0*/  ISETP.GT.AND P0, PT, R3, 0x7, PT ;  /* 0x000000070300780c */ /* 0x000fe40003f04270 */
[----:B------:R-:W-:Y:S02]  /*40af0*/  SEL R4, R4, RZ, !P1 ;  /* 0x000000ff04047207 */ /* 0x000fe40004800000 */
[----:B------:R-:W-:Y:S02]  /*40b00*/  SEL R5, RZ, 0x4, !P0 ;  /* 0x00000004ff057807 */ /* 0x000fe40004000000 */
[----:B------:R-:W-:Y:S02]  /*40b10*/  ISETP.NE.U32.AND P0, PT, R4, RZ, PT ;  /* 0x000000ff0400720c */ /* 0x000fe40003f05070 */
[----:B------:R-:W-:-:S02]  /*40b20*/  SEL R4, R5, RZ, !P1 ;  /* 0x000000ff05047207 */ /* 0x000fc40004800000 */
[----:B------:R-:W-:Y:S02]  /*40b30*/  LOP3.LUT R46, R46, 0x60, RZ, 0x3c, !PT ;  /* 0x000000602e2e7812 */ /* 0x000fe400078e3cff */
[----:B------:R-:W-:-:S03]  /*40b40*/  ISETP.NE.U32.AND P2, PT, R4, RZ, PT ;  /* 0x000000ff0400720c */ /* 0x000fc60003f45070 */
[----:B------:R-:W-:Y:S01]  /*40b50*/  IMAD R4, R39, 0x8000, R46 ;  /* 0x0000800027047824 */ /* 0x000fe200078e022e */
[----:B----4-:R-:W-:-:S05]  /*40b60*/  IADD3 R33, P3, R33, R45, RZ ;  /* 0x0000002d21217210 */ /* 0x010fca0007f7e0ff */
[----:B--2---:R-:W-:Y:S01]  /*40b70*/  IMAD.X R34, R34, 0x1, R2, P3 ;  /* 0x0000000122227824 */ /* 0x004fe200018e0602 */
[----:B------:R-:W-:Y:S01]  /*40b80*/  STL [R1+0x9d8], R33 ;  /* 0x0009d82101007387 */ /* 0x000fe20000100800 */
[----:B------:R-:W-:-:S03]  /*40b90*/  IMAD.MOV.U32 R8, RZ, RZ, R33 ;  /* 0x000000ffff087224 */ /* 0x000fc600078e0021 */
[----:B------:R1:W-:Y:S01]  /*40ba0*/  STL [R1+0x9d4], R34 ;  /* 0x0009d42201007387 */ /* 0x0003e20000100800 */
[----:B------:R-:W-:-:S05]  /*40bb0*/  IMAD.MOV.U32 R9, RZ, RZ, R34 ;  /* 0x000000ffff097224 */ /* 0x000fca00078e0022 */
[----:B------:R2:W-:Y:S01]  /*40bc0*/  LDGSTS.E [R4+0x40600], [R8.64], P0 ;  /* 0x4060000008047fae */ /* 0x0005e20008121844 */
[----:B-----5:R-:W-:-:S05]  /*40bd0*/  IADD3 R30, P3, R30, R45, RZ ;  /* 0x0000002d1e1e7210 */ /* 0x020fca0007f7e0ff */
[----:B------:R-:W-:Y:S01]  /*40be0*/  IMAD.X R31, R31, 0x1, R2, P3 ;  /* 0x000000011f1f7824 */ /* 0x000fe200018e0602 */
[----:B------:R-:W-:Y:S04]  /*40bf0*/  STL [R1+0x9f8], R30 ;  /* 0x0009f81e01007387 */ /* 0x000fe80000100800 */
[----:B------:R4:W-:Y:S04]  /*40c00*/  STL [R1+0x9f4], R31 ;  /* 0x0009f41f01007387 */ /* 0x0009e80000100800 */
[----:B-1----:R-:W5:Y:S04]  /*40c10*/  LDL.LU R34, [R1+0xa54] ;  /* 0x000a540001227983 */ /* 0x002f680000300800 */
[----:B------:R-:W5:Y:S01]  /*40c20*/  LDL.LU R33, [R1+0xa58] ;  /* 0x000a580001217983 */ /* 0x000f620000300800 */
[----:B--2---:R-:W-:-:S02]  /*40c30*/  IMAD.MOV.U32 R9, RZ, RZ, R31 ;  /* 0x000000ffff097224 */ /* 0x004fc400078e001f */
[----:B------:R-:W-:Y:S01]  /*40c40*/  IMAD.MOV.U32 R8, RZ, RZ, R30 ;  /* 0x000000ffff087224 */ /* 0x000fe200078e001e */
[----:B----4-:R-:W4:Y:S04]  /*40c50*/  LDL.LU R31, [R1+0xa74] ;  /* 0x000a7400011f7983 */ /* 0x010f280000300800 */
        /* <DEDUP_REMOVED lines=12> */
[----:B------:R-:W-:-:S05]  /*40d20*/  IADD3 R35, P0, R35, R45, RZ ;  /* 0x0000002d23237210 */ /* 0x000fca0007f1e0ff */
[----:B------:R-:W-:Y:S01]  /*40d30*/  IMAD.X R38, R38, 0x1, R2, P0 ;  /* 0x0000000126267824 */ /* 0x000fe200000e0602 */
[C---:B------:R-:W-:Y:S01]  /*40d40*/  ISETP.GT.AND P0, PT, R3.reuse, 0x13, PT ;  /* 0x000000130300780c */ /* 0x040fe20003f04270 */
[----:B------:R-:W-:Y:S01]  /*40d50*/  STL [R1+0xa18], R42 ;  /* 0x000a182a01007387 */ /* 0x000fe20000100800 */
[----:B-1----:R-:W-:Y:S02]  /*40d60*/  IMAD.MOV.U32 R8, RZ, RZ, R42 ;  /* 0x000000ffff087224 */ /* 0x002fe400078e002a */
[----:B------:R-:W-:Y:S01]  /*40d70*/  SEL R5, RZ, 0x4, !P0 ;  /* 0x00000004ff057807 */ /* 0x000fe20004000000 */
[----:B------:R-:W-:Y:S01]  /*40d80*/  IMAD.MOV.U32 R9, RZ, RZ, R43 ;  /* 0x000000ffff097224 */ /* 0x000fe200078e002b */
[----:B------:R1:W-:Y:S01]  /*40d90*/  STL [R1+0xa14], R43 ;  /* 0x000a142b01007387 */ /* 0x0003e20000100800 */
[----:B------:R-:W-:Y:S02]  /*40da0*/  ISETP.GT.AND P0, PT, R3, 0x17, PT ;  /* 0x000000170300780c */ /* 0x000fe40003f04270 */
[----:B------:R-:W-:Y:S01]  /*40db0*/  SEL R5, R5, RZ, !P1 ;  /* 0x000000ff05057207 */ /* 0x000fe20004800000 */
[----:B------:R-:W-:Y:S04]  /*40dc0*/  STL [R1+0xa38], R35 ;  /* 0x000a382301007387 */ /* 0x000fe80000100800 */
[----:B------:R3:W-:Y:S04]  /*40dd0*/  STL [R1+0xa34], R38 ;  /* 0x000a342601007387 */ /* 0x0007e80000100800 */
[----:B-1----:R-:W2:Y:S04]  /*40de0*/  LDL.LU R43, [R1+0xa94] ;  /* 0x000a9400012b7983 */ /* 0x002ea80000300800 */
[----:B------:R1:W-:Y:S01]  /*40df0*/  LDGSTS.E [R4+0x41600], [R8.64], P2 ;  /* 0x4160000008047fae */ /* 0x0003e20009121844 */
[----:B------:R-:W-:-:S03]  /*40e00*/  ISETP.NE.U32.AND P2, PT, R5, RZ, PT ;  /* 0x000000ff0500720c */ /* 0x000fc60003f45070 */
[----:B------:R-:W2:Y:S01]  /*40e10*/  LDL.LU R42, [R1+0xa98] ;  /* 0x000a9800012a7983 */ /* 0x000ea20000300800 */
[----:B------:R-:W-:Y:S01]  /*40e20*/  SEL R5, RZ, 0x4, !P0 ;  /* 0x00000004ff057807 */ /* 0x000fe20004000000 */
[----:B-1----:R-:W-:Y:S02]  /*40e30*/  IMAD.MOV.U32 R9, RZ, RZ, R38 ;  /* 0x000000ffff097224 */ /* 0x002fe400078e0026 */
[----:B------:R-:W-:Y:S01]  /*40e40*/  IMAD.MOV.U32 R8, RZ, RZ, R35 ;  /* 0x000000ffff087224 */ /* 0x000fe200078e0023 */
[----:B---3--:R-:W2:Y:S04]  /*40e50*/  LDL.LU R38, [R1+0xab4] ;  /* 0x000ab40001267983 */ /* 0x008ea80000300800 */
[----:B------:R-:W2:Y:S04]  /*40e60*/  LDL.LU R35, [R1+0xab8] ;  /* 0x000ab80001237983 */ /* 0x000ea80000300800 */
[----:B------:R1:W-:Y:S01]  /*40e70*/  LDGSTS.E [R4+0x41e00], [R8.64], P3 ;  /* 0x41e0000008047fae */ /* 0x0003e20009921844 */
[----:B-----5:R-:W-:-:S05]  /*40e80*/  IADD3 R33, P0, R33, R45, RZ ;  /* 0x0000002d21217210 */ /* 0x020fca0007f1e0ff */
[----:B------:R-:W-:Y:S01]  /*40e90*/  IMAD.X R34, R34, 0x1, R2, P0 ;  /* 0x0000000122227824 */ /* 0x000fe200000e0602 */
[----:B----4-:R-:W-:Y:S01]  /*40ea0*/  IADD3 R30, P0, R30, R45, RZ ;  /* 0x0000002d1e1e7210 */ /* 0x010fe20007f1e0ff */
[----:B-1----:R-:W-:Y:S01]  /*40eb0*/  IMAD.MOV.U32 R8, RZ, RZ, R33 ;  /* 0x000000ffff087224 */ /* 0x002fe200078e0021 */
[----:B------:R-:W-:Y:S01]  /*40ec0*/  STL [R1+0xa58], R33 ;  /* 0x000a582101007387 */ /* 0x000fe20000100800 */
[----:B------:R-:W-:Y:S02]  /*40ed0*/  IMAD.MOV.U32 R9, RZ, RZ, R34 ;  /* 0x000000ffff097224 */ /* 0x000fe400078e0022 */
[----:B------:R-:W-:Y:S01]  /*40ee0*/  IMAD.X R31, R31, 0x1, R2, P0 ;  /* 0x000000011f1f7824 */ /* 0x000fe200000e0602 */
[----:B------:R1:W-:Y:S04]  /*40ef0*/  STL [R1+0xa54], R34 ;  /* 0x000a542201007387 */ /* 0x0003e80000100800 */
[----:B------:R-:W-:Y:S04]  /*40f00*/  STL [R1+0xa78], R30 ;  /* 0x000a781e01007387 */ /* 0x000fe80000100800 */
[----:B------:R4:W-:Y:S04]  /*40f10*/  STL [R1+0xa74], R31 ;  /* 0x000a741f01007387 */ /* 0x0009e80000100800 */
[----:B------:R5:W-:Y:S04]  /*40f20*/  LDGSTS.E [R4+0x42600], [R8.64], P2 ;  /* 0x4260000008047fae */ /* 0x000be80009121844 */
[----:B-1----:R-:W3:Y:S04]  /*40f30*/  LDL.LU R34, [R1+0xad4] ;  /* 0x000ad40001227983 */ /* 0x002ee80000300800 */
[----:B------:R-:W3:Y:S01]  /*40f40*/  LDL.LU R33, [R1+0xad8] ;  /* 0x000ad80001217983 */ /* 0x000ee20000300800 */
[----:B-----5:R-:W-:-:S02]  /*40f50*/  IMAD.MOV.U32 R9, RZ, RZ, R31 ;  /* 0x000000ffff097224 */ /* 0x020fc400078e001f */
[----:B------:R-:W-:Y:S01]  /*40f60*/  IMAD.MOV.U32 R8, RZ, RZ, R30 ;  /* 0x000000ffff087224 */ /* 0x000fe200078e001e */
[----:B----4-:R-:W4:Y:S04]  /*40f70*/  LDL.LU R31, [R1+0xaf4] ;  /* 0x000af400011f7983 */ /* 0x010f280000300800 */
[----:B------:R-:W5:Y:S01]  /*40f80*/  LDL.LU R30, [R1+0xaf8] ;  /* 0x000af800011e7983 */ /* 0x000f620000300800 */
[----:B------:R-:W-:Y:S02]  /*40f90*/  SEL R5, R5, RZ, !P1 ;  /* 0x000000ff05057207 */ /* 0x000fe40004800000 */
[----:B------:R-:W-:Y:S02]  /*40fa0*/  ISETP.GT.AND P0, PT, R3, 0x1b, PT ;  /* 0x0000001b0300780c */ /* 0x000fe40003f04270 */
[----:B------:R-:W-:-:S02]  /*40fb0*/  ISETP.NE.U32.AND P3, PT, R5, RZ, PT ;  /* 0x000000ff0500720c */ /* 0x000fc40003f65070 */
[----:B------:R-:W-:Y:S02]  /*40fc0*/  SEL R5, RZ, 0x4, !P0 ;  /* 0x00000004ff057807 */ /* 0x000fe40004000000 */
[----:B------:R-:W-:Y:S02]  /*40fd0*/  ISETP.GT.AND P0, PT, R3, 0x1f, PT ;  /* 0x0000001f0300780c */ /* 0x000fe40003f04270 */
[----:B------:R-:W-:-:S04]  /*40fe0*/  SEL R5, R5, RZ, !P1 ;  /* 0x000000ff05057207 */ /* 0x000fc80004800000 */
[----:B------:R-:W-:Y:S02]  /*40ff0*/  ISETP.NE.U32.AND P2, PT, R5, RZ, PT ;  /* 0x000000ff0500720c */ /* 0x000fe40003f45070 */
[----:B------:R-:W-:Y:S01]  /*41000*/  SEL R5, RZ, 0x4, !P0 ;  /* 0x00000004ff057807 */ /* 0x000fe20004000000 */
[----:B------:R1:W-:Y:S03]  /*41010*/  LDGSTS.E [R4+0x42e00], [R8.64], P3 ;  /* 0x42e0000008047fae */ /* 0x0003e60009921844 */
[----:B------:R-:W-:-:S04]  /*41020*/  SEL R5, R5, RZ, !P1 ;  /* 0x000000ff05057207 */ /* 0x000fc80004800000 */
[----:B------:R-:W-:Y:S01]  /*41030*/  ISETP.NE.U32.AND P3, PT, R5, RZ, PT ;  /* 0x000000ff0500720c */ /* 0x000fe20003f65070 */
[----:B------:R-:W-:Y:S07]  /*41040*/  HMMA.1688.F32.TF32 R20, R156, R22, R96 ;  /* 0x000000169c14723c */ /* 0x000fee0000081060 */
[----:B------:R-:W-:Y:S01]  /*41050*/  IMAD.MOV.U32 R99, RZ, RZ, R37 ;  /* 0x000000ffff637224 */ /* 0x000fe200078e0025 */
[----:B--2---:R-:W-:-:S05]  /*41060*/  IADD3 R42, P0, R42, R45, RZ ;  /* 0x0000002d2a2a7210 */ /* 0x004fca0007f1e0ff */
[----:B------:R-:W-:Y:S02]  /*41070*/  IMAD.X R43, R43, 0x1, R2, P0 ;  /* 0x000000012b2b7824 */ /* 0x000fe400000e0602 */
[----:B-1----:R-:W-:Y:S02]  /*41080*/  IMAD.MOV.U32 R8, RZ, RZ, R42 ;  /* 0x000000ffff087224 */ /* 0x002fe400078e002a */
[----:B------:R-:W-:-:S05]  /*41090*/  IMAD.MOV.U32 R9, RZ, RZ, R43 ;  /* 0x000000ffff097224 */ /* 0x000fca00078e002b */
[----:B------:R1:W-:Y:S01]  /*410a0*/  LDGSTS.E [R4+0x43600], [R8.64], P2 ;  /* 0x4360000008047fae */ /* 0x0003e20009121844 */
[----:B------:R-:W-:-:S05]  /*410b0*/  IADD3 R35, P0, R35, R45, RZ ;  /* 0x0000002d23237210 */ /* 0x000fca0007f1e0ff */
[----:B------:R-:W-:Y:S02]  /*410c0*/  IMAD.X R38, R38, 0x1, R2, P0 ;  /* 0x0000000126267824 */ /* 0x000fe400000e0602 */
[----:B-1----:R-:W-:Y:S02]  /*410d0*/  IMAD.MOV.U32 R8, RZ, RZ, R35 ;  /* 0x000000ffff087224 */ /* 0x002fe400078e0023 */
[----:B------:R-:W-:Y:S01]  /*410e0*/  IMAD.MOV.U32 R9, RZ, RZ, R38 ;  /* 0x000000ffff097224 */ /* 0x000fe200078e0026 */
[----:B------:R-:W-:Y:S04]  /*410f0*/  STL [R1+0xa98], R42 ;  /* 0x000a982a01007387 */ /* 0x000fe80000100800 */
[----:B------:R1:W-:Y:S04]  /*41100*/  LDGSTS.E [R4+0x43e00], [R8.64], P3 ;  /* 0x43e0000008047fae */ /* 0x0003e80009921844 */
[----:B------:R-:W-:Y:S04]  /*41110*/  STL [R1+0xa94], R43 ;  /* 0x000a942b01007387 */ /* 0x000fe80000100800 */
[----:B------:R-:W-:Y:S04]  /*41120*/  STL [R1+0xab8], R35 ;  /* 0x000ab82301007387 */ /* 0x000fe80000100800 */
[----:B------:R-:W-:Y:S04]  /*41130*/  STL [R1+0xab4], R38 ;  /* 0x000ab42601007387 */ /* 0x000fe80000100800 */
[----:B------:R-:W2:Y:S04]  /*41140*/  LDL.LU R96, [R1+0x550] ;  /* 0x0005500001607983 */ /* 0x000ea80000300800 */
[----:B------:R-:W2:Y:S01]  /*41150*/  LDL.LU R97, [R1+0x554] ;  /* 0x0005540001617983 */ /* 0x000ea20000300800 */
[----:B------:R-:W-:-:S02]  /*41160*/  IMAD.MOV.U32 R149, RZ, RZ, R28 ;  /* 0x000000ffff957224 */ /* 0x000fc400078e001c */
[----:B------:R-:W-:Y:S01]  /*41170*/  IMAD.MOV.U32 R148, RZ, RZ, R29 ;  /* 0x000000ffff947224 */ /* 0x000fe200078e001d */
[----:B---3--:R-:W-:-:S05]  /*41180*/  IADD3 R33, P3, R33, R45, RZ ;  /* 0x0000002d21217210 */ /* 0x008fca0007f7e0ff */
[--C-:B------:R-:W-:Y:S01]  /*41190*/  IMAD.X R34, R34, 0x1, R2.reuse, P3 ;  /* 0x0000000122227824 */ /* 0x100fe200018e0602 */
[----:B-----5:R-:W-:Y:S01]  /*411a0*/  IADD3 R30, P4, R30, R45, RZ ;  /* 0x0000002d1e1e7210 */ /* 0x020fe20007f9e0ff */
[----:B------:R3:W-:Y:S04]  /*411b0*/  STL [R1+0xad8], R33 ;  /* 0x000ad82101007387 */ /* 0x0007e80000100800 */
[----:B----4-:R-:W-:Y:S01]  /*411c0*/  IMAD.X R31, R31, 0x1, R2, P4 ;  /* 0x000000011f1f7824 */ /* 0x010fe200020e0602 */
[----:B------:R-:W-:Y:S01]  /*411d0*/  STL [R1+0xad4], R34 ;  /* 0x000ad42201007387 */ /* 0x000fe20000100800 */
[----:B-1----:R-:W-:-:S03]  /*411e0*/  IMAD.MOV.U32 R8, RZ, RZ, R33 ;  /* 0x000000ffff087224 */ /* 0x002fc600078e0021 */
[----:B------:R-:W-:Y:S04]  /*411f0*/  STL [R1+0xaf8], R30 ;  /* 0x000af81e01007387 */ /* 0x000fe80000100800 */
[----:B------:R1:W-:Y:S04]  /*41200*/  STL [R1+0xaf4], R31 ;  /* 0x000af41f01007387 */ /* 0x0003e80000100800 */
[----:B------:R-:W4:Y:S04]  /*41210*/  LDL.LU R37, [R1+0xb14] ;  /* 0x000b140001257983 */ /* 0x000f280000300800 */
[----:B---3--:R-:W3:Y:S04]  /*41220*/  LDL.LU R33, [R1+0xb18] ;  /* 0x000b180001217983 */ /* 0x008ee80000300800 */
[----:B------:R-:W5:Y:S04]  /*41230*/  LDL.LU R28, [R1+0xb38] ;  /* 0x000b3800011c7983 */ /* 0x000f680000300800 */
[----:B------:R-:W5:Y:S01]  /*41240*/  LDL.LU R29, [R1+0xb34] ;  /* 0x000b3400011d7983 */ /* 0x000f620000300800 */
[----:B------:R-:W-:-:S04]  /*41250*/  ISETP.GT.AND P0, PT, R3, 0x23, PT ;  /* 0x000000230300780c */ /* 0x000fc80003f04270 */
[----:B------:R-:W-:Y:S02]  /*41260*/  SEL R5, RZ, 0x4, !P0 ;  /* 0x00000004ff057807 */ /* 0x000fe40004000000 */
[----:B------:R-:W-:Y:S02]  /*41270*/  ISETP.GT.AND P0, PT, R3, 0x27, PT ;  /* 0x000000270300780c */ /* 0x000fe40003f04270 */
[----:B------:R-:W-:-:S04]  /*41280*/  SEL R5, R5, RZ, !P1 ;  /* 0x000000ff05057207 */ /* 0x000fc80004800000 */
[----:B------:R-:W-:Y:S02]  /*41290*/  ISETP.NE.U32.AND P2, PT, R5, RZ, PT ;  /* 0x000000ff0500720c */ /* 0x000fe40003f45070 */
[----:B------:R-:W-:Y:S01]  /*412a0*/  SEL R5, RZ, 0x4, !P0 ;  /* 0x00000004ff057807 */ /* 0x000fe20004000000 */
[----:B------:R-:W-:Y:S02]  /*412b0*/  IMAD.MOV.U32 R98, RZ, RZ, R49 ;  /* 0x000000ffff627224 */ /* 0x000fe400078e0031 */
[----:B------:R-:W1:Y:S01]  /*412c0*/  S2R R49, SR_TID.X ;  /* 0x0000000000317919 */ /* 0x000e620000002100 */
[----:B------:R-:W-:Y:S01]  /*412d0*/  SEL R5, R5, RZ, !P1 ;  /* 0x000000ff05057207 */ /* 0x000fe20004800000 */
[----:B------:R-:W-:-:S03]  /*412e0*/  IMAD.MOV.U32 R9, RZ, RZ, R34 ;  /* 0x000000ffff097224 */ /* 0x000fc600078e0022 */
[----:B------:R-:W-:-:S03]  /*412f0*/  ISETP.NE.U32.AND P0, PT, R5, RZ, PT ;  /* 0x000000ff0500720c */ /* 0x000fc60003f05070 */
[----:B------:R1:W-:Y:S02]  /*41300*/  LDGSTS.E [R4+0x44600], [R8.64], P2 ;  /* 0x4460000008047fae */ /* 0x0003e40009121844 */
[----:B-1----:R-:W-:Y:S02]  /*41310*/  IMAD.MOV.U32 R8, RZ, RZ, R30 ;  /* 0x000000ffff087224 */ /* 0x002fe400078e001e */
[----:B------:R-:W-:-:S06]  /*41320*/  IMAD.MOV.U32 R9, RZ, RZ, R31 ;  /* 0x000000ffff097224 */ /* 0x000fcc00078e001f */
[----:B------:R1:W-:Y:S01]  /*41330*/  LDGSTS.E [R4+0x44e00], [R8.64], P0 ;  /* 0x44e0000008047fae */ /* 0x0003e20008121844 */
[----:B------:R-:W-:Y:S02]  /*41340*/  ISETP.GT.AND P0, PT, R3, 0x2b, PT ;  /* 0x0000002b0300780c */ /* 0x000fe40003f04270 */
[----:B------:R-:W-:Y:S02]  /*41350*/  LOP3.LUT R31, R49, 0x3f, RZ, 0xc0, !PT ;  /* 0x0000003f311f7812 */ /* 0x000fe400078ec0ff */
[----:B------:R-:W-:Y:S02]  /*41360*/  SEL R5, RZ, 0x4, !P0 ;  /* 0x00000004ff057807 */ /* 0x000fe40004000000 */
[----:B------:R-:W-:Y:S02]  /*41370*/  ISETP.GT.AND P6, PT, R3, 0x2f, PT ;  /* 0x0000002f0300780c */ /* 0x000fe40003fc4270 */
[----:B------:R-:W-:Y:S02]  /*41380*/  SEL R5, R5, RZ, !P1 ;  /* 0x000000ff05057207 */ /* 0x000fe40004800000 */
[C---:B------:R-:W-:Y:S01]  /*41390*/  ISETP.GT.AND P0, PT, R3.reuse, 0x33, PT ;  /* 0x000000330300780c */ /* 0x040fe20003f04270 */
[----:B------:R-:W-:Y:S01]  /*413a0*/  IMAD.MOV.U32 R150, RZ, RZ, R17 ;  /* 0x000000ffff967224 */ /* 0x000fe200078e0011 */
[C---:B------:R-:W-:Y:S01]  /*413b0*/  ISETP.GT.AND P4, PT, R3.reuse, 0x37, PT ;  /* 0x000000370300780c */ /* 0x040fe20003f84270 */
[----:B------:R-:W-:Y:S01]  /*413c0*/  IMAD.MOV.U32 R151, RZ, RZ, R16 ;  /* 0x000000ffff977224 */ /* 0x000fe200078e0010 */
[----:B------:R-:W-:-:S02]  /*413d0*/  ISETP.GT.AND P3, PT, R3, 0x3b, PT ;  /* 0x0000003b0300780c */ /* 0x000fc40003f64270 */
[----:B------:R-:W-:Y:S02]  /*413e0*/  ISETP.GT.AND P5, PT, R3, 0x3f, PT ;  /* 0x0000003f0300780c */ /* 0x000fe40003fa4270 */
[----:B------:R-:W-:Y:S02]  /*413f0*/  ISETP.GE.AND P2, PT, R31, R3, PT ;  /* 0x000000031f00720c */ /* 0x000fe40003f46270 */
[----:B------:R-:W-:Y:S02]  /*41400*/  SEL R3, RZ, 0x4, !P6 ;  /* 0x00000004ff037807 */ /* 0x000fe40007000000 */
[----:B------:R-:W-:Y:S02]  /*41410*/  ISETP.NE.U32.AND P6, PT, R5, RZ, PT ;  /* 0x000000ff0500720c */ /* 0x000fe40003fc5070 */
[----:B------:R-:W-:Y:S01]  /*41420*/  SEL R5, RZ, 0x4, !P0 ;  /* 0x00000004ff057807 */ /* 0x000fe20004000000 */
[----:B------:R-:W-:Y:S01]  /*41430*/  HMMA.1688.F32.TF32 R24, R156, R26, R144 ;  /* 0x0000001a9c18723c */ /* 0x000fe20000081090 */
[----:B------:R-:W-:-:S06]  /*41440*/  SEL R3, R3, RZ, !P1 ;  /* 0x000000ff03037207 */ /* 0x000fcc0004800000 */
[----:B------:R-:W-:Y:S01]  /*41450*/  IMAD.MOV.U32 R145, RZ, RZ, R36 ;  /* 0x000000ffff917224 */ /* 0x000fe200078e0024 */
[----:B-1----:R-:W-:Y:S02]  /*41460*/  SEL R8, RZ, 0x4, !P4 ;  /* 0x00000004ff087807 */ /* 0x002fe40006000000 */
[----:B------:R-:W-:Y:S02]  /*41470*/  SEL R5, R5, RZ, !P1 ;  /* 0x000000ff05057207 */ /* 0x000fe40004800000 */
[----:B------:R-:W-:Y:S02]  /*41480*/  ISETP.NE.U32.AND P4, PT, R3, RZ, PT ;  /* 0x000000ff0300720c */ /* 0x000fe40003f85070 */
[----:B------:R-:W-:Y:S01]  /*41490*/  SEL R3, R8, RZ, !P1 ;  /* 0x000000ff08037207 */ /* 0x000fe20004800000 */
[----:B--2---:R-:W-:Y:S07]  /*414a0*/  HMMA.1688.F32.TF32 R16, R156, R18, R96 ;  /* 0x000000129c10723c */ /* 0x004fee0000081060 */
[----:B------:R-:W-:-:S02]  /*414b0*/  IMAD.MOV.U32 R96, RZ, RZ, R0 ;  /* 0x000000ffff607224 */ /* 0x000fc400078e0000 */
[----:B------:R-:W2:Y:S04]  /*414c0*/  LDL.LU R0, [R1+0x1400] ;  /* 0x0014000001007983 */ /* 0x000ea80000300800 */
[----:B------:R-:W2:Y:S04]  /*414d0*/  LDL.LU R35, [R1+0xb54] ;  /* 0x000b540001237983 */ /* 0x000ea80000300800 */
[----:B------:R-:W2:Y:S04]  /*414e0*/  LDL.LU R30, [R1+0xb58] ;  /* 0x000b5800011e7983 */ /* 0x000ea80000300800 */
[----:B------:R-:W2:Y:S04]  /*414f0*/  LDL.LU R36, [R1+0xb78] ;  /* 0x000b780001247983 */ /* 0x000ea80000300800 */
[----:B------:R-:W2:Y:S01]  /*41500*/  LDL.LU R34, [R1+0xb98] ;  /* 0x000b980001227983 */ /* 0x000ea20000300800 */
[----:B------:R-:W-:-:S02]  /*41510*/  IMAD.MOV.U32 R99, RZ, RZ, R41 ;  /* 0x000000ffff637224 */ /* 0x000fc400078e0029 */
[----:B------:R-:W-:Y:S01]  /*41520*/  IMAD.MOV.U32 R98, RZ, RZ, R44 ;  /* 0x000000ffff627224 */ /* 0x000fe200078e002c */
[----:B---3--:R-:W-:-:S05]  /*41530*/  IADD3 R33, P0, R33, R45, RZ ;  /* 0x0000002d21217210 */ /* 0x008fca0007f1e0ff */
[----:B----4-:R-:W-:Y:S01]  /*41540*/  IMAD.X R37, R37, 0x1, R2, P0 ;  /* 0x0000000125257824 */ /* 0x010fe200000e0602 */
[----:B------:R-:W-:Y:S04]  /*41550*/  STL [R1+0xb18], R33 ;  /* 0x000b182101007387 */ /* 0x000fe80000100800 */
[----:B------:R1:W-:Y:S04]  /*41560*/  STL [R1+0xb14], R37 ;  /* 0x000b142501007387 */ /* 0x0003e80000100800 */
[----:B------:R-:W3:Y:S01]  /*41570*/  LDL.LU R38, [R1+0xb74] ;  /* 0x000b740001267983 */ /* 0x000ee20000300800 */
[----:B------:R-:W-:-:S02]  /*41580*/  ISETP.NE.U32.AND P0, PT, R5, RZ, PT ;  /* 0x000000ff0500720c */ /* 0x000fc40003f05070 */
[----:B------:R-:W-:Y:S01]  /*41590*/  SEL R5, RZ, 0x4, !P3 ;  /* 0x00000004ff057807 */ /* 0x000fe20005800000 */
[----:B------:R-:W4:Y:S01]  /*415a0*/  LDL.LU R41, [R1+0xbb8] ;  /* 0x000bb80001297983 */ /* 0x000f220000300800 */
[----:B------:R-:W-:Y:S02]  /*415b0*/  ISETP.NE.U32.AND P3, PT, R3, RZ, PT ;  /* 0x000000ff0300720c */ /* 0x000fe40003f65070 */
[----:B------:R-:W-:Y:S01]  /*415c0*/  SEL R3, RZ, 0x4, !P5 ;  /* 0x00000004ff037807 */ /* 0x000fe20006800000 */
[----:B------:R-:W4:Y:S01]  /*415d0*/  LDL.LU R42, [R1+0xb94] ;  /* 0x000b9400012a7983 */ /* 0x000f220000300800 */
[----:B-----5:R-:W-:Y:S01]  /*415e0*/  IADD3 R28, P5, R28, R45, RZ ;  /* 0x0000002d1c1c7210 */ /* 0x020fe20007fbe0ff */
[----:B------:R-:W-:Y:S01]  /*415f0*/  IMAD.MOV.U32 R8, RZ, RZ, R33 ;  /* 0x000000ffff087224 */ /* 0x000fe200078e0021 */
[----:B------:R-:W-:Y:S01]  /*41600*/  SEL R5, R5, RZ, !P1 ;  /* 0x000000ff05057207 */ /* 0x000fe20004800000 */
[----:B------:R-:W-:Y:S02]  /*41610*/  IMAD.MOV.U32 R9, RZ, RZ, R37 ;  /* 0x000000ffff097224 */ /* 0x000fe400078e0025 */
[----:B------:R-:W-:Y:S01]  /*41620*/  IMAD.X R29, R29, 0x1, R2, P5 ;  /* 0x000000011d1d7824 */ /* 0x000fe200028e0602 */
[----:B------:R-:W-:Y:S04]  /*41630*/  STL [R1+0xb38], R28 ;  /* 0x000b381c01007387 */ /* 0x000fe80000100800 */
[----:B-1----:R-:W5:Y:S04]  /*41640*/  LDL.LU R37, [R1+0x13b8] ;  /* 0x0013b80001257983 */ /* 0x002f680000300800 */
[----:B------:R1:W-:Y:S01]  /*41650*/  LDGSTS.E [R4+0x45600], [R8.64], P6 ;  /* 0x4560000008047fae */ /* 0x0003e2000b121844 */
[----:B------:R-:W-:-:S03]  /*41660*/  ISETP.NE.U32.AND P6, PT, R5, RZ, PT ;  /* 0x000000ff0500720c */ /* 0x000fc60003fc5070 */
[----:B------:R1:W-:Y:S04]  /*41670*/  STL [R1+0xb34], R29 ;  /* 0x000b341d01007387 */ /* 0x0003e80000100800 */
[----:B------:R-:W5:Y:S04]  /*41680*/  LDL.LU R44, [R1+0xbb4] ;  /* 0x000bb400012c7983 */ /* 0x000f680000300800 */
[----:B------:R-:W5:Y:S04]  /*41690*/  LDL.LU R5, [R1+0x13ac] ;  /* 0x0013ac0001057983 */ /* 0x000f680000300800 */
[----:B------:R-:W5:Y:S01]  /*416a0*/  LDL.LU R33, [R1+0x13b4] ;  /* 0x0013b40001217983 */ /* 0x000f620000300800 */
[----:B------:R-:W-:Y:S01]  /*416b0*/  SEL R3, R3, RZ, !P1 ;  /* 0x000000ff03037207 */ /* 0x000fe20004800000 */
[----:B------:R-:W-:-:S02]  /*416c0*/  IMAD.MOV.U32 R144, RZ, RZ, R40 ;  /* 0x000000ffff907224 */ /* 0x000fc400078e0028 */
[----:B------:R-:W-:Y:S01]  /*416d0*/  IMAD.MOV.U32 R146, RZ, RZ, R13 ;  /* 0x000000ffff927224 */ /* 0x000fe200078e000d */
[----:B------:R-:W-:Y:S01]  /*416e0*/  ISETP.NE.U32.AND P5, PT, R3, RZ, PT ;  /* 0x000000ff0300720c */ /* 0x000fe20003fa5070 */
[----:B------:R-:W-:Y:S01]  /*416f0*/  IMAD.MOV.U32 R147, RZ, RZ, R12 ;  /* 0x000000ffff937224 */ /* 0x000fe200078e000c */
[----:B------:R-:W-:Y:S01]  /*41700*/  SEL R3, RZ, 0x4, P2 ;  /* 0x00000004ff037807 */ /* 0x000fe20001000000 */
[----:B------:R-:W-:Y:S01]  /*41710*/  IMAD.MOV.U32 R97, RZ, RZ, R48 ;  /* 0x000000ffff617224 */ /* 0x000fe200078e0030 */
[----:B------:R1:W-:Y:S02]  /*41720*/  LDGSTS.E [R4+0x45e00], [R28.64], P4 ;  /* 0x45e000001c047fae */ /* 0x0003e4000a121844 */
[----:B------:R-:W-:Y:S01]  /*41730*/  SEL R3, R3, RZ, !P1 ;  /* 0x000000ff03037207 */ /* 0x000fe20004800000 */
[C---:B------:R-:W-:Y:S08]  /*41740*/  HMMA.1688.F32.TF32 R64, R156.reuse, R66, R188 ;  /* 0x000000429c40723c */ /* 0x040ff000000810bc */
[C---:B------:R-:W-:Y:S08]  /*41750*/  HMMA.1688.F32.TF32 R60, R156.reuse, R62, R184 ;  /* 0x0000003e9c3c723c */ /* 0x040ff000000810b8 */
[C---:B------:R-:W-:Y:S08]  /*41760*/  HMMA.1688.F32.TF32 R56, R156.reuse, R58, R176 ;  /* 0x0000003a9c38723c */ /* 0x040ff000000810b0 */
[C---:B------:R-:W-:Y:S08]  /*41770*/  HMMA.1688.F32.TF32 R12, R156.reuse, R14, R148 ;  /* 0x0000000e9c0c723c */ /* 0x040ff00000081094 */
[C---:B-1----:R-:W-:Y:S08]  /*41780*/  HMMA.1688.F32.TF32 R8, R156.reuse, R10, R144 ;  /* 0x0000000a9c08723c */ /* 0x042ff00000081090 */
[----:B------:R-:W-:Y:S01]  /*41790*/  HMMA.1688.F32.TF32 R156, R156, R6, R96 ;  /* 0x000000069c9c723c */ /* 0x000fe20000081060 */
[----:B--2---:R-:W-:-:S02]  /*417a0*/  IADD3 R30, P2, R30, R45, RZ ;  /* 0x0000002d1e1e7210 */ /* 0x004fc40007f5e0ff */
[----:B------:R-:W-:-:S03]  /*417b0*/  IADD3 R36, P1, R36, R45, RZ ;  /* 0x0000002d24247210 */ /* 0x000fc60007f3e0ff */
[----:B------:R-:W-:Y:S01]  /*417c0*/  IMAD.X R35, R35, 0x1, R2, P2 ;  /* 0x0000000123237824 */ /* 0x000fe200010e0602 */
[----:B------:R-:W-:Y:S01]  /*417d0*/  STL [R1+0xb58], R30 ;  /* 0x000b581e01007387 */ /* 0x000fe20000100800 */
[----:B------:R-:W-:-:S03]  /*417e0*/  IADD3 R34, P4, R34, R45, RZ ;  /* 0x0000002d22227210 */ /* 0x000fc60007f9e0ff */
[----:B------:R-:W2:Y:S01]  /*417f0*/  LDL.LU R43, [R1+0x13a0] ;  /* 0x0013a000012b7983 */ /* 0x000ea20000300800 */
[----:B------:R-:W-:-:S03]  /*41800*/  IMAD.MOV.U32 R6, RZ, RZ, R30 ;  /* 0x000000ffff067224 */ /* 0x000fc600078e001e */
[----:B------:R-:W-:Y:S01]  /*41810*/  STL [R1+0xb78], R36 ;  /* 0x000b782401007387 */ /* 0x000fe20000100800 */
[----:B------:R-:W-:-:S03]  /*41820*/  IMAD.MOV.U32 R7, RZ, RZ, R35 ;  /* 0x000000ffff077224 */ /* 0x000fc600078e0023 */
[----:B------:R1:W-:Y:S04]  /*41830*/  STL [R1+0xb54], R35 ;  /* 0x000b542301007387 */ /* 0x0003e80000100800 */
[----:B------:R-:W2:Y:S04]  /*41840*/  LDL.LU R40, [R1+0x13b0] ;  /* 0x0013b00001287983 */ /* 0x000ea80000300800 */
[----:B------:R-:W2:Y:S04]  /*41850*/  LDL.LU R29, [R1+0x13a8] ;  /* 0x0013a800011d7983 */ /* 0x000ea80000300800 */
[----:B------:R-:W-:Y:S01]  /*41860*/  STL [R1+0xb98], R34 ;  /* 0x000b982201007387 */ /* 0x000fe20000100800 */
[----:B-1----:R-:W-:-:S03]  /*41870*/  IMAD.MOV.U32 R35, RZ, RZ, c[0x0][0x18c] ;  /* 0x00006300ff237624 */ /* 0x002fc600078e00ff */
[----:B------:R1:W-:Y:S01]  /*41880*/  LDGSTS.E [R4+0x46600], [R6.64], P0 ;  /* 0x4660000006047fae */ /* 0x0003e20008121844 */
[----:B------:R-:W-:-:S04]  /*41890*/  IMAD.SHL.U32 R35, R35, 0x40, RZ ;  /* 0x0000004023237824 */ /* 0x000fc800078e00ff */
[----:B------:R-:W-:Y:S02]  /*418a0*/  IMAD.SHL.U32 R35, R35, 0x4, RZ ;  /* 0x0000000423237824 */ /* 0x000fe400078e00ff */
[----:B-1----:R-:W-:Y:S02]  /*418b0*/  IMAD.MOV.U32 R6, RZ, RZ, R36 ;  /* 0x000000ffff067224 */ /* 0x002fe400078e0024 */
[----:B---3--:R-:W-:-:S05]  /*418c0*/  IMAD.X R38, R38, 0x1, R2, P1 ;  /* 0x0000000126267824 */ /* 0x008fca00008e0602 */
[----:B------:R1:W-:Y:S01]  /*418d0*/  STL [R1+0xb74], R38 ;  /* 0x000b742601007387 */ /* 0x0003e20000100800 */
[----:B----4-:R-:W-:-:S03]  /*418e0*/  IADD3 R41, P0, R41, R45, RZ ;  /* 0x0000002d29297210 */ /* 0x010fc60007f1e0ff */
[----:B------:R-:W3:Y:S01]  /*418f0*/  LDL.LU R28, [R1+0x139c] ;  /* 0x00139c00011c7983 */ /* 0x000ee20000300800 */
[----:B------:R-:W-:Y:S02]  /*41900*/  IMAD.MOV.U32 R7, RZ, RZ, R38 ;  /* 0x000000ffff077224 */ /* 0x000fe400078e0026 */
[----:B------:R-:W-:Y:S01]  /*41910*/  IMAD.X R42, R42, 0x1, R2, P4 ;  /* 0x000000012a2a7824 */ /* 0x000fe200020e0602 */
[----:B------:R-:W4:Y:S04]  /*41920*/  LDL.LU R30, [R1+0x1390] ;  /* 0x00139000011e7983 */ /* 0x000f280000300800 */
[----:B------:R-:W-:Y:S04]  /*41930*/  STL [R1+0xbb8], R41 ;  /* 0x000bb82901007387 */ /* 0x000fe80000100800 */
[----:B-1----:R-:W4:Y:S01]  /*41940*/  LDL.LU R38, [R1+0x13a4] ;  /* 0x0013a40001267983 */ /* 0x002f220000300800 */
[----:B-----5:R-:W-:-:S03]  /*41950*/  IADD3 R37, P1, R37, R35, RZ ;  /* 0x0000002325257210 */ /* 0x020fc60007f3e0ff */
[----:B------:R-:W5:Y:S04]  /*41960*/  LDL.LU R36, [R1+0x1398] ;  /* 0x0013980001247983 */ /* 0x000f680000300800 */
[----:B------:R1:W-:Y:S04]  /*41970*/  LDGSTS.E [R4+0x46e00], [R6.64], P3 ;  /* 0x46e0000006047fae */ /* 0x0003e80009921844 */
[----:B------:R1:W-:Y:S01]  /*41980*/  STL [R1+0xb94], R42 ;  /* 0x000b942a01007387 */ /* 0x0003e20000100800 */
[----:B------:R-:W-:Y:S02]  /*41990*/  IMAD.X R44, R44, 0x1, R2, P0 ;  /* 0x000000012c2c7824 */ /* 0x000fe400000e0602 */
[----:B-1----:R-:W-:-:S02]  /*419a0*/  IMAD.MOV.U32 R7, RZ, RZ, R42 ;  /* 0x000000ffff077224 */ /* 0x002fc400078e002a */
[----:B------:R-:W5:Y:S01]  /*419b0*/  LDL.LU R42, [R1+0x138c] ;  /* 0x00138c00012a7983 */ /* 0x000f620000300800 */
[----:B------:R-:W-:Y:S01]  /*419c0*/  IMAD.MOV.U32 R6, RZ, RZ, R34 ;  /* 0x000000ffff067224 */ /* 0x000fe200078e0022 */
[----:B------:R-:W-:Y:S01]  /*419d0*/  IADD3 R33, P0, R33, R35, RZ ;  /* 0x0000002321217210 */ /* 0x000fe20007f1e0ff */
[----:B------:R-:W-:Y:S01]  /*419e0*/  IMAD.X R5, R5, 0x1, R0, P1 ;  /* 0x0000000105057824 */ /* 0x000fe200008e0600 */
[----:B------:R1:W-:Y:S04]  /*419f0*/  STL [R1+0x13b8], R37 ;  /* 0x0013b82501007387 */ /* 0x0003e80000100800 */
[----:B------:R-:W-:Y:S04]  /*41a00*/  STL [R1+0xbb4], R44 ;  /* 0x000bb42c01007387 */ /* 0x000fe80000100800 */
[----:B------:R1:W-:Y:S04]  /*41a10*/  LDGSTS.E [R4+0x47600], [R6.64], P6 ;  /* 0x4760000006047fae */ /* 0x0003e8000b121844 */
[----:B------:R-:W5:Y:S04]  /*41a20*/  LDL.LU R34, [R1+0x1380] ;  /* 0x0013800001227983 */ /* 0x000f680000300800 */
[----:B------:R-:W-:Y:S01]  /*41a30*/  STL [R1+0x13b4], R33 ;  /* 0x0013b42101007387 */ /* 0x000fe20000100800 */
[----:B-1----:R-:W-:-:S02]  /*41a40*/  IMAD.MOV.U32 R6, RZ, RZ, R41 ;  /* 0x000000ffff067224 */ /* 0x002fc400078e0029 */
[----:B------:R-:W-:Y:S01]  /*41a50*/  IMAD.MOV.U32 R7, RZ, RZ, R44 ;  /* 0x000000ffff077224 */ /* 0x000fe200078e002c */
[----:B------:R1:W-:Y:S04]  /*41a60*/  STL [R1+0x13ac], R5 ;  /* 0x0013ac0501007387 */ /* 0x0003e80000100800 */
[----:B------:R-:W5:Y:S04]  /*41a70*/  LDL.LU R41, [R1+0x1394] ;  /* 0x0013940001297983 */ /* 0x000f680000300800 */
[----:B------:R1:W-:Y:S04]  /*41a80*/  LDGSTS.E [R4+0x47e00], [R6.64], P5 ;  /* 0x47e0000006047fae */ /* 0x0003e8000a921844 */
[----:B------:R-:W1:Y:S01]  /*41a90*/  S2R R45, SR_TID.X ;  /* 0x00000000002d7919 */ /* 0x000e620000002100 */
[----:B------:R-:W-:-:S03]  /*41aa0*/  ISETP.NE.U32.AND P2, PT, R3, RZ, PT ;  /* 0x000000ff0300720c */ /* 0x000fc60003f45070 */
[----:B------:R-:W0:Y:S04]  /*41ab0*/  LDGDEPBAR ;  /* 0x00000000000079af */ /* 0x000e280000000000 */
[----:B-1----:R-:W5:Y:S01]  /*41ac0*/  LDL.LU R6, [R1+0x1388] ;  /* 0x0013880001067983 */ /* 0x002f620000300800 */
[----:B------:R-:W-:-:S03]  /*41ad0*/  IMAD.MOV.U32 R4, RZ, RZ, R37 ;  /* 0x000000ffff047224 */ /* 0x000fc600078e0025 */
[----:B------:R-:W5:Y:S01]  /*41ae0*/  LDL.LU R37, [R1+0x137c] ;  /* 0x00137c0001257983 */ /* 0x000f620000300800 */
[----:B------:R-:W-:Y:S02]  /*41af0*/  SHF.R.S32.HI R48, RZ, 0x6, R45 ;  /* 0x00000006ff307819 */ /* 0x000fe4000001142d */
[----:B------:R-:W-:Y:S02]  /*41b00*/  LOP3.LUT R45, R45, 0x3f, RZ, 0xc0, !PT ;  /* 0x0000003f2d2d7812 */ /* 0x000fe400078ec0ff */
[----:B------:R-:W-:-:S03]  /*41b10*/  SGXT R48, R48, 0x1 ;  /* 0x000000013030781a */ /* 0x000fc60000000200 */
[----:B------:R-:W-:-:S05]  /*41b20*/  IMAD.SHL.U32 R3, R45, 0x4, RZ ;  /* 0x000000042d037824 */ /* 0x000fca00078e00ff */
[----:B------:R-:W-:-:S05]  /*41b30*/  LOP3.LUT R3, R3, 0x110, R48, 0x78, !PT ;  /* 0x0000011003037812 */ /* 0x000fca00078e7830 */
[----:B------:R-:W-:-:S05]  /*41b40*/  IMAD R3, R39, 0x20000, R3 ;  /* 0x0002000027037824 */ /* 0x000fca00078e0203 */
[----:B------:R1:W-:Y:S01]  /*41b50*/  LDGSTS.E [R3], [R4.64], P2 ;  /* 0x0000000004037fae */ /* 0x0003e20009121844 */
[----:B--2---:R-:W-:-:S05]  /*41b60*/  IADD3 R43, P1, R43, R35, RZ ;  /* 0x000000232b2b7210 */ /* 0x004fca0007f3e0ff */
[----:B------:R-:W-:Y:S01]  /*41b70*/  STL [R1+0x13a0], R43 ;  /* 0x0013a02b01007387 */ /* 0x000fe20000100800 */
[----:B------:R-:W-:Y:S01]  /*41b80*/  IMAD.X R40, R40, 0x1, R0, P0 ;  /* 0x0000000128287824 */ /* 0x000fe200000e0600 */
[----:B------:R-:W-:-:S04]  /*41b90*/  IADD3 R29, P0, R29, R35, RZ ;  /* 0x000000231d1d7210 */ /* 0x000fc80007f1e0ff */
[----:B------:R2:W-:Y:S01]  /*41ba0*/  STL [R1+0x13b0], R40 ;  /* 0x0013b02801007387 */ /* 0x0005e20000100800 */
[----:B-1----:R-:W-:-:S03]  /*41bb0*/  IMAD.MOV.U32 R5, RZ, RZ, R40 ;  /* 0x000000ffff057224 */ /* 0x002fc600078e0028 */
[----:B------:R-:W5:Y:S01]  /*41bc0*/  LDL.LU R7, [R1+0x1370] ;  /* 0x0013700001077983 */ /* 0x000f620000300800 */
[----:B------:R-:W-:-:S03]  /*41bd0*/  IMAD.MOV.U32 R4, RZ, RZ, R33 ;  /* 0x000000ffff047224 */ /* 0x000fc600078e0021 */
[----:B--2---:R-:W2:Y:S04]  /*41be0*/  LDL.LU R40, [R1+0x1384] ;  /* 0x0013840001287983 */ /* 0x004ea80000300800 */
[----:B------:R-:W-:Y:S04]  /*41bf0*/  STL [R1+0x13a8], R29 ;  /* 0x0013a81d01007387 */ /* 0x000fe80000100800 */
[----:B------:R1:W-:Y:S02]  /*41c00*/  LDGSTS.E [R3+0x800], [R4.64], P2 ;  /* 0x0080000004037fae */ /* 0x0003e40009121844 */
[----:B-1----:R-:W-:-:S02]  /*41c10*/  IMAD.MOV.U32 R4, RZ, RZ, R43 ;  /* 0x000000ffff047224 */ /* 0x002fc400078e002b */
[----:B---3--:R-:W-:-:S05]  /*41c20*/  IMAD.X R28, R28, 0x1, R0, P1 ;  /* 0x000000011c1c7824 */ /* 0x008fca00008e0600 */
[----:B------:R1:W-:Y:S01]  /*41c30*/  STL [R1+0x139c], R28 ;  /* 0x00139c1c01007387 */ /* 0x0003e20000100800 */
[----:B----4-:R-:W-:-:S03]  /*41c40*/  IADD3 R30, P1, R30, R35, RZ ;  /* 0x000000231e1e7210 */ /* 0x010fc60007f3e0ff */
[----:B------:R-:W3:Y:S04]  /*41c50*/  LDL.LU R33, [R1+0x1378] ;  /* 0x0013780001217983 */ /* 0x000ee80000300800 */
[----:B------:R-:W4:Y:S01]  /*41c60*/  LDL.LU R44, [R1+0x136c] ;  /* 0x00136c00012c7983 */ /* 0x000f220000300800 */
[----:B------:R-:W-:Y:S02]  /*41c70*/  IMAD.X R38, R38, 0x1, R0, P0 ;  /* 0x0000000126267824 */ /* 0x000fe400000e0600 */
[----:B------:R-:W-:Y:S01]  /*41c80*/  IMAD.MOV.U32 R5, RZ, RZ, R28 ;  /* 0x000000ffff057224 */ /* 0x000fe200078e001c */
[----:B-----5:R-:W-:Y:S01]  /*41c90*/  IADD3 R36, P0, R36, R35, RZ ;  /* 0x0000002324247210 */ /* 0x020fe20007f1e0ff */
[----:B------:R-:W-:Y:S04]  /*41ca0*/  STL [R1+0x1390], R30 ;  /* 0x0013901e01007387 */ /* 0x000fe80000100800 */
[----:B------:R5:W-:Y:S04]  /*41cb0*/  STL [R1+0x13a4], R38 ;  /* 0x0013a42601007387 */ /* 0x000be80000100800 */
[----:B-1----:R-:W4:Y:S04]  /*41cc0*/  LDL.LU R28, [R1+0x1360] ;  /* 0x00136000011c7983 */ /* 0x002f280000300800 */
[----:B------:R-:W4:Y:S01]  /*41cd0*/  LDL.LU R43, [R1+0x1374] ;  /* 0x00137400012b7983 */ /* 0x000f220000300800 */
[----:B------:R-:W-:-:S03]  /*41ce0*/  IMAD.X R42, R42, 0x1, R0, P1 ;  /* 0x000000012a2a7824 */ /* 0x000fc600008e0600 */
[----:B------:R1:W-:Y:S04]  /*41cf0*/  LDGSTS.E [R3+0x1000], [R4.64], P2 ;  /* 0x0100000004037fae */ /* 0x0003e80009121844 */
[----:B------:R-:W-:Y:S04]  /*41d00*/  STL [R1+0x1398], R36 ;  /* 0x0013982401007387 */ /* 0x000fe80000100800 */
[----:B------:R5:W-:Y:S01]  /*41d10*/  STL [R1+0x138c], R42 ;  /* 0x00138c2a01007387 */ /* 0x000be20000100800 */
[----:B-1----:R-:W-:Y:S02]  /*41d20*/  IMAD.MOV.U32 R5, RZ, RZ, R38 ;  /* 0x000000ffff057224 */ /* 0x002fe400078e0026 */
[----:B------:R-:W-:Y:S01]  /*41d30*/  IMAD.MOV.U32 R4, RZ, RZ, R29 ;  /* 0x000000ffff047224 */ /* 0x000fe200078e001d */
[----:B-----5:R-:W5:Y:S04]  /*41d40*/  LDL.LU R38, [R1+0x135c] ;  /* 0x00135c0001267983 */ /* 0x020f680000300800 */
[----:B------:R-:W5:Y:S01]  /*41d50*/  LDL.LU R29, [R1+0x1368] ;  /* 0x00136800011d7983 */ /* 0x000f620000300800 */
[----:B------:R-:W-:-:S03]  /*41d60*/  IADD3 R34, P1, R34, R35, RZ ;  /* 0x0000002322227210 */ /* 0x000fc60007f3e0ff */
[----:B------:R1:W-:Y:S01]  /*41d70*/  LDGSTS.E [R3+0x1800], [R4.64], P2 ;  /* 0x0180000004037fae */ /* 0x0003e20009121844 */
[----:B------:R-:W-:Y:S02]  /*41d80*/  IMAD.X R41, R41, 0x1, R0, P0 ;  /* 0x0000000129297824 */ /* 0x000fe400000e0600 */
[----:B-1----:R-:W-:Y:S02]  /*41d90*/  IMAD.MOV.U32 R4, RZ, RZ, R30 ;  /* 0x000000ffff047224 */ /* 0x002fe400078e001e */
[----:B------:R-:W-:Y:S02]  /*41da0*/  IMAD.MOV.U32 R5, RZ, RZ, R42 ;  /* 0x000000ffff057224 */ /* 0x000fe400078e002a */
[----:B------:R-:W5:Y:S04]  /*41db0*/  LDL.LU R42, [R1+0x1364] ;  /* 0x00136400012a7983 */ /* 0x000f680000300800 */
[----:B------:R-:W-:Y:S01]  /*41dc0*/  STL [R1+0x1380], R34 ;  /* 0x0013802201007387 */ /* 0x000fe20000100800 */
[----:B------:R-:W-:-:S03]  /*41dd0*/  IADD3 R6, P0, R6, R35, RZ ;  /* 0x0000002306067210 */ /* 0x000fc60007f1e0ff */
[----:B------:R1:W-:Y:S01]  /*41de0*/  STL [R1+0x1394], R41 ;  /* 0x0013942901007387 */ /* 0x0003e20000100800 */
[----:B------:R-:W-:-:S03]  /*41df0*/  IMAD.X R37, R37, 0x1, R0, P1 ;  /* 0x0000000125257824 */ /* 0x000fc600008e0600 */
[----:B------:R1:W-:Y:S04]  /*41e00*/  LDGSTS.E [R3+0x2000], [R4.64], P2 ;  /* 0x0200000004037fae */ /* 0x0003e80009121844 */
[----:B------:R-:W5:Y:S01]  /*41e10*/  LDL.LU R30, [R1+0x1350] ;  /* 0x00135000011e7983 */ /* 0x000f620000300800 */
[----:B-1----:R-:W-:-:S03]  /*41e20*/  IMAD.MOV.U32 R5, RZ, RZ, R41 ;  /* 0x000000ffff057224 */ /* 0x002fc600078e0029 */
[----:B------:R-:W5:Y:S01]  /*41e30*/  LDL.LU R41, [R1+0x134c] ;  /* 0x00134c0001297983 */ /* 0x000f620000300800 */
[----:B------:R-:W-:-:S03]  /*41e40*/  IMAD.MOV.U32 R4, RZ, RZ, R36 ;  /* 0x000000ffff047224 */ /* 0x000fc600078e0024 */
[----:B------:R-:W-:Y:S04]  /*41e50*/  STL [R1+0x1388], R6 ;  /* 0x0013880601007387 */ /* 0x000fe80000100800 */
[----:B------:R1:W-:Y:S04]  /*41e60*/  STL [R1+0x137c], R37 ;  /* 0x00137c2501007387 */ /* 0x0003e80000100800 */
[----:B------:R-:W5:Y:S04]  /*41e70*/  LDL.LU R36, [R1+0x1358] ;  /* 0x0013580001247983 */ /* 0x000f680000300800 */
[----:B------:R1:W-:Y:S02]  /*41e80*/  LDGSTS.E [R3+0x2800], [R4.64], P2 ;  /* 0x0280000004037fae */ /* 0x0003e40009121844 */
[----:B-1----:R-:W-:-:S02]  /*41e90*/  IMAD.MOV.U32 R4, RZ, RZ, R34 ;  /* 0x000000ffff047224 */ /* 0x002fc400078e0022 */
[----:B------:R-:W-:Y:S02]  /*41ea0*/  IMAD.MOV.U32 R5, RZ, RZ, R37 ;  /* 0x000000ffff057224 */ /* 0x000fe400078e0025 */
[----:B------:R-:W5:Y:S04]  /*41eb0*/  LDL.LU R37, [R1+0x1354] ;  /* 0x0013540001257983 */ /* 0x000f680000300800 */
[----:B------:R1:W-:Y:S01]  /*41ec0*/  LDGSTS.E [R3+0x3000], [R4.64], P2 ;  /* 0x0300000004037fae */ /* 0x0003e20009121844 */
[----:B------:R-:W-:Y:S01]  /*41ed0*/  IADD3 R7, P1, R7, R35, RZ ;  /* 0x0000002307077210 */ /* 0x000fe20007f3e0ff */
[----:B--2---:R-:W-:-:S04]  /*41ee0*/  IMAD.X R40, R40, 0x1, R0, P0 ;  /* 0x0000000128287824 */ /* 0x004fc800000e0600 */
[----:B------:R-:W-:Y:S01]  /*41ef0*/  STL [R1+0x1370], R7 ;  /* 0x0013700701007387 */ /* 0x000fe20000100800 */
[----:B-1----:R-:W-:Y:S02]  /*41f00*/  IMAD.MOV.U32 R4, RZ, RZ, R6 ;  /* 0x000000ffff047224 */ /* 0x002fe400078e0006 */
[----:B------:R-:W-:Y:S01]  /*41f10*/  IMAD.MOV.U32 R5, RZ, RZ, R40 ;  /* 0x000000ffff057224 */ /* 0x000fe200078e0028 */
[----:B------:R1:W-:Y:S04]  /*41f20*/  STL [R1+0x1384], R40 ;  /* 0x0013842801007387 */ /* 0x0003e80000100800 */
[----:B------:R-:W2:Y:S04]  /*41f30*/  LDL.LU R34, [R1+0x1340] ;  /* 0x0013400001227983 */ /* 0x000ea80000300800 */
[----:B------:R1:W-:Y:S04]  /*41f40*/  LDGSTS.E [R3+0x3800], [R4.64], P2 ;  /* 0x0380000004037fae */ /* 0x0003e80009121844 */
[----:B-1----:R-:W2:Y:S01]  /*41f50*/  LDL.LU R40, [R1+0x133c] ;  /* 0x00133c0001287983 */ /* 0x002ea20000300800 */
[----:B------:R-:W-:Y:S01]  /*41f60*/  IMAD.MOV.U32 R4, RZ, RZ, R7 ;  /* 0x000000ffff047224 */ /* 0x000fe200078e0007 */
[----:B---3--:R-:W-:Y:S01]  /*41f70*/  IADD3 R33, P0, R33, R35, RZ ;  /* 0x0000002321217210 */ /* 0x008fe20007f1e0ff */
[----:B----4-:R-:W-:-:S04]  /*41f80*/  IMAD.X R44, R44, 0x1, R0, P1 ;  /* 0x000000012c2c7824 */ /* 0x010fc800008e0600 */
[----:B------:R-:W-:Y:S04]  /*41f90*/  STL [R1+0x1378], R33 ;  /* 0x0013782101007387 */ /* 0x000fe80000100800 */
[----:B------:R-:W-:Y:S01]  /*41fa0*/  STL [R1+0x136c], R44 ;  /* 0x00136c2c01007387 */ /* 0x000fe20000100800 */
[----:B------:R-:W-:-:S03]  /*41fb0*/  IMAD.MOV.U32 R5, RZ, RZ, R44 ;  /* 0x000000ffff057224 */ /* 0x000fc600078e002c */
[----:B------:R-:W3:Y:S01]  /*41fc0*/  LDL.LU R6, [R1+0x1348] ;  /* 0x0013480001067983 */ /* 0x000ee20000300800 */
[----:B------:R-:W-:-:S03]  /*41fd0*/  IADD3 R28, P1, R28, R35, RZ ;  /* 0x000000231c1c7210 */ /* 0x000fc60007f3e0ff */
[----:B------:R1:W-:Y:S01]  /*41fe0*/  LDGSTS.E [R3+0x4000], [R4.64], P2 ;  /* 0x0400000004037fae */ /* 0x0003e20009121844 */
[----:B------:R-:W-:-:S03]  /*41ff0*/  IMAD.X R43, R43, 0x1, R0, P0 ;  /* 0x000000012b2b7824 */ /* 0x000fc600000e0600 */
[----:B------:R-:W4:Y:S04]  /*42000*/  LDL.LU R7, [R1+0x1330] ;  /* 0x0013300001077983 */ /* 0x000f280000300800 */
[----:B------:R-:W-:Y:S01]  /*42010*/  STL [R1+0x1360], R28 ;  /* 0x0013601c01007387 */ /* 0x000fe20000100800 */
[----:B-1----:R-:W-:Y:S02]  /*42020*/  IMAD.MOV.U32 R4, RZ, RZ, R33 ;  /* 0x000000ffff047224 */ /* 0x002fe400078e0021 */
[----:B------:R-:W-:Y:S01]  /*42030*/  IMAD.MOV.U32 R5, RZ, RZ, R43 ;  /* 0x000000ffff057224 */ /* 0x000fe200078e002b */
[----:B------:R1:W-:Y:S04]  /*42040*/  STL [R1+0x1374], R43 ;  /* 0x0013742b01007387 */ /* 0x0003e80000100800 */
[----:B------:R5:W-:Y:S02]  /*42050*/  LDGSTS.E [R3+0x4800], [R4.64], P2 ;  /* 0x0480000004037fae */ /* 0x000be40009121844 */
[----:B-----5:R-:W-:-:S02]  /*42060*/  IMAD.X R38, R38, 0x1, R0, P1 ;  /* 0x0000000126267824 */ /* 0x020fc400008e0600 */
[----:B-1----:R-:W5:Y:S01]  /*42070*/  LDL.LU R43, [R1+0x1344] ;  /* 0x00134400012b7983 */ /* 0x002f620000300800 */
[----:B------:R-:W-:-:S05]  /*42080*/  IADD3 R29, P0, R29, R35, RZ ;  /* 0x000000231d1d7210 */ /* 0x000fca0007f1e0ff */
[----:B------:R-:W-:Y:S01]  /*42090*/  STL [R1+0x1368], R29 ;  /* 0x0013681d01007387 */ /* 0x000fe20000100800 */
[----:B------:R-:W-:-:S03]  /*420a0*/  IMAD.MOV.U32 R5, RZ, RZ, R38 ;  /* 0x000000ffff057224 */ /* 0x000fc600078e0026 */
[----:B------:R1:W-:Y:S04]  /*420b0*/  STL [R1+0x135c], R38 ;  /* 0x00135c2601007387 */ /* 0x0003e80000100800 */
[----:B------:R-:W5:Y:S01]  /*420c0*/  LDL.LU R33, [R1+0x1338] ;  /* 0x0013380001217983 */ /* 0x000f620000300800 */
[----:B------:R-:W-:-:S03]  /*420d0*/  IMAD.MOV.U32 R4, RZ, RZ, R28 ;  /* 0x000000ffff047224 */ /* 0x000fc600078e001c */
[----:B-1----:R-:W5:Y:S01]  /*420e0*/  LDL.LU R38, [R1+0x132c] ;  /* 0x00132c0001267983 */ /* 0x002f620000300800 */
[----:B------:R-:W-:-:S03]  /*420f0*/  IMAD.X R42, R42, 0x1, R0, P0 ;  /* 0x000000012a2a7824 */ /* 0x000fc600000e0600 */
[----:B------:R1:W-:Y:S01]  /*42100*/  LDGSTS.E [R3+0x5000], [R4.64], P2 ;  /* 0x0500000004037fae */ /* 0x0003e20009121844 */
[----:B------:R-:W-:Y:S01]  /*42110*/  IADD3 R30, P1, R30, R35, RZ ;  /* 0x000000231e1e7210 */ /* 0x000fe20007f3e0ff */
[----:B-1----:R-:W-:-:S04]  /*42120*/  IMAD.MOV.U32 R5, RZ, RZ, R42 ;  /* 0x000000ffff057224 */ /* 0x002fc800078e002a */
[----:B------:R-:W-:Y:S04]  /*42130*/  STL [R1+0x1350], R30 ;  /* 0x0013501e01007387 */ /* 0x000fe80000100800 */
[----:B------:R1:W-:Y:S01]  /*42140*/  STL [R1+0x1364], R42 ;  /* 0x0013642a01007387 */ /* 0x0003e20000100800 */
[----:B------:R-:W-:-:S03]  /*42150*/  IMAD.X R41, R41, 0x1, R0, P1 ;  /* 0x0000000129297824 */ /* 0x000fc600008e0600 */
[----:B------:R-:W5:Y:S01]  /*42160*/  LDL.LU R28, [R1+0x1320] ;  /* 0x00132000011c7983 */ /* 0x000f620000300800 */
[----:B------:R-:W-:-:S03]  /*42170*/  IMAD.MOV.U32 R4, RZ, RZ, R29 ;  /* 0x000000ffff047224 */ /* 0x000fc600078e001d */
[----:B-1----:R-:W5:Y:S01]  /*42180*/  LDL.LU R42, [R1+0x1334] ;  /* 0x00133400012a7983 */ /* 0x002f620000300800 */
[----:B------:R-:W-:-:S03]  /*42190*/  IADD3 R36, P0, R36, R35, RZ ;  /* 0x0000002324247210 */ /* 0x000fc60007f1e0ff */
[----:B------:R1:W-:Y:S04]  /*421a0*/  LDGSTS.E [R3+0x5800], [R4.64], P2 ;  /* 0x0580000004037fae */ /* 0x0003e80009121844 */
[----:B------:R-:W-:Y:S04]  /*421b0*/  STL [R1+0x1358], R36 ;  /* 0x0013582401007387 */ /* 0x000fe80000100800 */
[----:B------:R2:W-:Y:S04]  /*421c0*/  STL [R1+0x134c], R41 ;  /* 0x00134c2901007387 */ /* 0x0005e80000100800 */
[----:B------:R-:W5:Y:S04]  /*421d0*/  LDL.LU R29, [R1+0x1328] ;  /* 0x00132800011d7983 */ /* 0x000f680000300800 */
[----:B------:R-:W5:Y:S01]  /*421e0*/  LDL.LU R44, [R1+0x131c] ;  /* 0x00131c00012c7983 */ /* 0x000f620000300800 */
[----:B-1----:R-:W-:-:S02]  /*421f0*/  IMAD.MOV.U32 R4, RZ, RZ, R30 ;  /* 0x000000ffff047224 */ /* 0x002fc400078e001e */
[----:B------:R-:W-:Y:S02]  /*42200*/  IMAD.X R37, R37, 0x1, R0, P0 ;  /* 0x0000000125257824 */ /* 0x000fe400000e0600 */
[----:B------:R-:W-:-:S05]  /*42210*/  IMAD.MOV.U32 R5, RZ, RZ, R41 ;  /* 0x000000ffff057224 */ /* 0x000fca00078e0029 */
[----:B------:R1:W-:Y:S01]  /*42220*/  LDGSTS.E [R3+0x6000], [R4.64], P2 ;  /* 0x0600000004037fae */ /* 0x0003e20009121844 */
[----:B--2---:R-:W-:Y:S01]  /*42230*/  IADD3 R34, P1, R34, R35, RZ ;  /* 0x0000002322227210 */ /* 0x004fe20007f3e0ff */
[----:B-1----:R-:W-:-:S04]  /*42240*/  IMAD.MOV.U32 R4, RZ, RZ, R36 ;  /* 0x000000ffff047224 */ /* 0x002fc800078e0024 */
[----:B------:R-:W-:Y:S01]  /*42250*/  STL [R1+0x1340], R34 ;  /* 0x0013402201007387 */ /* 0x000fe20000100800 */
[----:B------:R-:W-:-:S03]  /*42260*/  IMAD.X R40, R40, 0x1, R0, P1 ;  /* 0x0000000128287824 */ /* 0x000fc600008e0600 */
[----:B------:R1:W-:Y:S01]  /*42270*/  STL [R1+0x1354], R37 ;  /* 0x0013542501007387 */ /* 0x0003e20000100800 */
[----:B------:R-:W-:-:S03]  /*42280*/  IMAD.MOV.U32 R5, RZ, RZ, R37 ;  /* 0x000000ffff057224 */ /* 0x000fc600078e0025 */
[----:B------:R-:W2:Y:S04]  /*42290*/  LDL.LU R30, [R1+0x1310] ;  /* 0x00131000011e7983 */ /* 0x000ea80000300800 */
[----:B------:R-:W2:Y:S04]  /*422a0*/  LDL.LU R41, [R1+0x1324] ;  /* 0x0013240001297983 */ /* 0x000ea80000300800 */
[----:B------:R1:W-:Y:S02]  /*422b0*/  LDGSTS.E [R3+0x6800], [R4.64], P2 ;  /* 0x0680000004037fae */ /* 0x0003e40009121844 */
[----:B-1----:R-:W-:-:S02]  /*422c0*/  IMAD.MOV.U32 R4, RZ, RZ, R34 ;  /* 0x000000ffff047224 */ /* 0x002fc400078e0022 */
[----:B------:R-:W-:-:S05]  /*422d0*/  IMAD.MOV.U32 R5, RZ, RZ, R40 ;  /* 0x000000ffff057224 */ /* 0x000fca00078e0028 */
[----:B------:R1:W-:Y:S01]  /*422e0*/  LDGSTS.E [R3+0x7000], [R4.64], P2 ;  /* 0x0700000004037fae */ /* 0x0003e20009121844 */
[----:B---3--:R-:W-:-:S05]  /*422f0*/  IADD3 R6, P0, R6, R35, RZ ;  /* 0x0000002306067210 */ /* 0x008fca0007f1e0ff */
[----:B------:R-:W-:Y:S04]  /*42300*/  STL [R1+0x1348], R6 ;  /* 0x0013480601007387 */ /* 0x000fe80000100800 */
[----:B------:R3:W-:Y:S01]  /*42310*/  STL [R1+0x133c], R40 ;  /* 0x00133c2801007387 */ /* 0x0007e20000100800 */
[----:B----4-:R-:W-:-:S03]  /*42320*/  IADD3 R7, P1, R7, R35, RZ ;  /* 0x0000002307077210 */ /* 0x010fc60007f3e0ff */
[----:B------:R-:W4:Y:S04]  /*42330*/  LDL.LU R37, [R1+0x130c] ;  /* 0x00130c0001257983 */ /* 0x000f280000300800 */
[----:B------:R-:W4:Y:S04]  /*42340*/  LDL.LU R36, [R1+0x1318] ;  /* 0x0013180001247983 */ /* 0x000f280000300800 */
[----:B---3--:R-:W3:Y:S04]  /*42350*/  LDL.LU R40, [R1+0x1314] ;  /* 0x0013140001287983 */ /* 0x008ee80000300800 */
[----:B------:R-:W-:Y:S01]  /*42360*/  STL [R1+0x1330], R7 ;  /* 0x0013300701007387 */ /* 0x000fe20000100800 */
[----:B-----5:R-:W-:-:S04]  /*42370*/  IMAD.X R43, R43, 0x1, R0, P0 ;  /* 0x000000012b2b7824 */ /* 0x020fc800000e0600 */
[----:B-1----:R-:W-:Y:S01]  /*42380*/  IMAD.MOV.U32 R5, RZ, RZ, R43 ;  /* 0x000000ffff057224 */ /* 0x002fe200078e002b */
[----:B------:R1:W-:Y:S01]  /*42390*/  STL [R1+0x1344], R43 ;  /* 0x0013442b01007387 */ /* 0x0003e20000100800 */
[----:B------:R-:W-:-:S03]  /*423a0*/  IMAD.MOV.U32 R4, RZ, RZ, R6 ;  /* 0x000000ffff047224 */ /* 0x000fc600078e0006 */
[----:B------:R-:W5:Y:S04]  /*423b0*/  LDL.LU R34, [R1+0x1300] ;  /* 0x0013000001227983 */ /* 0x000f680000300800 */
[----:B------:R1:W-:Y:S01]  /*423c0*/  LDGSTS.E [R3+0x7800], [R4.64], P2 ;  /* 0x0780000004037fae */ /* 0x0003e20009121844 */
[----:B------:R-:W-:-:S03]  /*423d0*/  IADD3 R33, P0, R33, R35, RZ ;  /* 0x0000002321217210 */ /* 0x000fc60007f1e0ff */
[----:B-1----:R-:W5:Y:S01]  /*423e0*/  LDL.LU R43, [R1+0x12fc] ;  /* 0x0012fc00012b7983 */ /* 0x002f620000300800 */
[----:B------:R-:W-:-:S03]  /*423f0*/  IMAD.X R38, R38, 0x1, R0, P1 ;  /* 0x0000000126267824 */ /* 0x000fc600008e0600 */
[----:B------:R-:W-:Y:S04]  /*42400*/  STL [R1+0x1338], R33 ;  /* 0x0013382101007387 */ /* 0x000fe80000100800 */
[----:B------:R1:W-:Y:S04]  /*42410*/  STL [R1+0x132c], R38 ;  /* 0x00132c2601007387 */ /* 0x0003e80000100800 */
[----:B------:R-:W5:Y:S01]  /*42420*/  LDL.LU R6, [R1+0x1308] ;  /* 0x0013080001067983 */ /* 0x000f620000300800 */
[----:B------:R-:W-:Y:S02]  /*42430*/  IMAD.MOV.U32 R4, RZ, RZ, R7 ;  /* 0x000000ffff047224 */ /* 0x000fe400078e0007 */
[----:B------:R-:W-:-:S02]  /*42440*/  IMAD.MOV.U32 R5, RZ, RZ, R38 ;  /* 0x000000ffff057224 */ /* 0x000fc400078e0026 */
[----:B-1----:R-:W5:Y:S04]  /*42450*/  LDL.LU R38, [R1+0x1304] ;  /* 0x0013040001267983 */ /* 0x002f680000300800 */
[----:B------:R1:W-:Y:S01]  /*42460*/  LDGSTS.E [R3+0x8000], [R4.64], P2 ;  /* 0x0800000004037fae */ /* 0x0003e20009121844 */
[----:B------:R-:W-:Y:S01]  /*42470*/  IADD3 R28, P1, R28, R35, RZ ;  /* 0x000000231c1c7210 */ /* 0x000fe20007f3e0ff */
[----:B------:R-:W-:-:S04]  /*42480*/  IMAD.X R42, R42, 0x1, R0, P0 ;  /* 0x000000012a2a7824 */ /* 0x000fc800000e0600 */
[----:B------:R-:W-:Y:S01]  /*42490*/  STL [R1+0x1320], R28 ;  /* 0x0013201c01007387 */ /* 0x000fe20000100800 */
[----:B-1----:R-:W-:-:S03]  /*424a0*/  IMAD.MOV.U32 R5, RZ, RZ, R42 ;  /* 0x000000ffff057224 */ /* 0x002fc600078e002a */
        /* <DEDUP_REMOVED lines=8> */
[----:B------:R-:W-:Y:S04]  /*42530*/  STL [R1+0x131c], R44 ;  /* 0x00131c2c01007387 */ /* 0x000fe80000100800 */
[----:B------:R-:W5:Y:S01]  /*42540*/  LDL.LU R33, [R1+0x12f8] ;  /* 0x0012f80001217983 */ /* 0x000f620000300800 */
[----:B------:R-:W-:Y:S02]  /*42550*/  IMAD.MOV.U32 R4, RZ, RZ, R28 ;  /* 0x000000ffff047224 */ /* 0x000fe400078e001c */
[----:B------:R-:W-:Y:S01]  /*42560*/  IMAD.MOV.U32 R5, RZ, RZ, R44 ;  /* 0x000000ffff057224 */ /* 0x000fe200078e002c */
[----:B------:R-:W5:Y:S04]  /*42570*/  LDL.LU R28, [R1+0x12e0] ;  /* 0x0012e000011c7983 */ /* 0x000f680000300800 */
[----:B------:R1:W-:Y:S02]  /*42580*/  LDGSTS.E [R3+0x9000], [R4.64], P2 ;  /* 0x0900000004037fae */ /* 0x0003e40009121844 */
[----:B-1----:R-:W-:Y:S01]  /*42590*/  IMAD.MOV.U32 R4, RZ, RZ, R29 ;  /* 0x000000ffff047224 */ /* 0x002fe200078e001d */
[----:B--2---:R-:W-:Y:S01]  /*425a0*/  IADD3 R30, P1, R30, R35, RZ ;  /* 0x000000231e1e7210 */ /* 0x004fe20007f3e0ff */
[----:B------:R-:W-:-:S04]  /*425b0*/  IMAD.X R41, R41, 0x1, R0, P0 ;  /* 0x0000000129297824 */ /* 0x000fc800000e0600 */
[----:B------:R-:W-:Y:S01]  /*425c0*/  STL [R1+0x1310], R30 ;  /* 0x0013101e01007387 */ /* 0x000fe20000100800 */
[----:B------:R-:W-:-:S03]  /*425d0*/  IMAD.MOV.U32 R5, RZ, RZ, R41 ;  /* 0x000000ffff057224 */ /* 0x000fc600078e0029 */
[----:B------:R1:W-:Y:S04]  /*425e0*/  STL [R1+0x1324], R41 ;  /* 0x0013242901007387 */ /* 0x0003e80000100800 */
[----:B------:R2:W-:Y:S04]  /*425f0*/  LDGSTS.E [R3+0x9800], [R4.64], P2 ;  /* 0x0980000004037fae */ /* 0x0005e80009121844 */
[----:B-1----:R-:W5:Y:S01]  /*42600*/  LDL.LU R41, [R1+0x12f4] ;  /* 0x0012f40001297983 */ /* 0x002f620000300800 */
[----:B--2---:R-:W-:Y:S02]  /*42610*/  IMAD.MOV.U32 R4, RZ, RZ, R30 ;  /* 0x000000ffff047224 */ /* 0x004fe400078e001e */
[----:B----4-:R-:W-:Y:S01]  /*42620*/  IMAD.X R37, R37, 0x1, R0, P1 ;  /* 0x0000000125257824 */ /* 0x010fe200008e0600 */
[----:B------:R-:W-:-:S03]  /*42630*/  IADD3 R36, P0, R36, R35, RZ ;  /* 0x0000002324247210 */ /* 0x000fc60007f1e0ff */
[----:B------:R-:W-:Y:S02]  /*42640*/  IMAD.MOV.U32 R5, RZ, RZ, R37 ;  /* 0x000000ffff057224 */ /* 0x000fe400078e0025 */
[----:B------:R-:W-:Y:S04]  /*42650*/  STL [R1+0x1318], R36 ;  /* 0x0013182401007387 */ /* 0x000fe80000100800 */
[----:B------:R1:W-:Y:S01]  /*42660*/  STL [R1+0x130c], R37 ;  /* 0x00130c2501007387 */ /* 0x0003e20000100800 */
[----:B---3--:R-:W-:-:S03]  /*42670*/  IMAD.X R40, R40, 0x1, R0, P0 ;  /* 0x0000000128287824 */ /* 0x008fc600000e0600 */
[----:B------:R-:W2:Y:S04]  /*42680*/  LDL.LU R29, [R1+0x12e8] ;  /* 0x0012e800011d7983 */ /* 0x000ea80000300800 */
[----:B------:R3:W-:Y:S04]  /*42690*/  LDGSTS.E [R3+0xa000], [R4.64], P2 ;  /* 0x0a00000004037fae */ /* 0x0007e80009121844 */
[----:B-1----:R-:W4:Y:S01]  /*426a0*/  LDL.LU R37, [R1+0x12dc] ;  /* 0x0012dc0001257983 */ /* 0x002f220000300800 */
[----:B-----5:R-:W-:-:S05]  /*426b0*/  IADD3 R34, P1, R34, R35, RZ ;  /* 0x0000002322227210 */ /* 0x020fca0007f3e0ff */
[----:B------:R-:W-:Y:S01]  /*426c0*/  STL [R1+0x1300], R34 ;  /* 0x0013002201007387 */ /* 0x000fe20000100800 */
[----:B------:R-:W-:-:S03]  /*426d0*/  IMAD.X R43, R43, 0x1, R0, P1 ;  /* 0x000000012b2b7824 */ /* 0x000fc600008e0600 */
[----:B------:R1:W-:Y:S01]  /*426e0*/  STL [R1+0x1314], R40 ;  /* 0x0013142801007387 */ /* 0x0003e20000100800 */
[----:B---3--:R-:W-:-:S03]  /*426f0*/  IMAD.MOV.U32 R5, RZ, RZ, R40 ;  /* 0x000000ffff057224 */ /* 0x008fc600078e0028 */
[----:B------:R-:W3:Y:S01]  /*42700*/  LDL.LU R30, [R1+0x12d0] ;  /* 0x0012d000011e7983 */ /* 0x000ee20000300800 */
        /* <DEDUP_REMOVED lines=8> */
[----:B------:R-:W-:-:S02]  /*42790*/  IMAD.X R38, R38, 0x1, R0, P0 ;  /* 0x0000000126267824 */ /* 0x000fc400000e0600 */
[----:B-1----:R-:W-:Y:S02]  /*427a0*/  IMAD.MOV.U32 R4, RZ, RZ, R34 ;  /* 0x000000ffff047224 */ /* 0x002fe400078e0022 */
[----:B------:R-:W-:-:S05]  /*427b0*/  IMAD.MOV.U32 R5, RZ, RZ, R43 ;  /* 0x000000ffff057224 */ /* 0x000fca00078e002b */
[----:B------:R1:W-:Y:S01]  /*427c0*/  LDGSTS.E [R3+0xb000], [R4.64], P2 ;  /* 0x0b00000004037fae */ /* 0x0003e20009121844 */
[----:B------:R-:W-:-:S05]  /*427d0*/  IADD3 R7, P1, R7, R35, RZ ;  /* 0x0000002307077210 */ /* 0x000fca0007f3e0ff */
[----:B------:R-:W-:Y:S01]  /*427e0*/  STL [R1+0x12f0], R7 ;  /* 0x0012f00701007387 */ /* 0x000fe20000100800 */
[----:B------:R-:W-:-:S03]  /*427f0*/  IMAD.X R42, R42, 0x1, R0, P1 ;  /* 0x000000012a2a7824 */ /* 0x000fc600008e0600 */
[----:B------:R1:W-:Y:S02]  /*42800*/  STL [R1+0x1304], R38 ;  /* 0x0013042601007387 */ /* 0x0003e40000100800 */
[----:B-1----:R-:W-:Y:S02]  /*42810*/  IMAD.MOV.U32 R5, RZ, RZ, R38 ;  /* 0x000000ffff057224 */ /* 0x002fe400078e0026 */
[----:B------:R-:W5:Y:S01]  /*42820*/  LDL.LU R34, [R1+0x12c0] ;  /* 0x0012c00001227983 */ /* 0x000f620000300800 */
[----:B------:R-:W-:-:S03]  /*42830*/  IADD3 R33, P0, R33, R35, RZ ;  /* 0x0000002321217210 */ /* 0x000fc60007f1e0ff */
[----:B------:R-:W5:Y:S01]  /*42840*/  LDL.LU R43, [R1+0x12d4] ;  /* 0x0012d400012b7983 */ /* 0x000f620000300800 */
[----:B------:R-:W-:-:S03]  /*42850*/  IMAD.MOV.U32 R4, RZ, RZ, R6 ;  /* 0x000000ffff047224 */ /* 0x000fc600078e0006 */
[----:B------:R-:W-:Y:S04]  /*42860*/  STL [R1+0x12f8], R33 ;  /* 0x0012f82101007387 */ /* 0x000fe80000100800 */
[----:B------:R1:W-:Y:S04]  /*42870*/  STL [R1+0x12ec], R42 ;  /* 0x0012ec2a01007387 */ /* 0x0003e80000100800 */
[----:B------:R-:W5:Y:S04]  /*42880*/  LDL.LU R38, [R1+0x12bc] ;  /* 0x0012bc0001267983 */ /* 0x000f680000300800 */
[----:B------:R-:W5:Y:S01]  /*42890*/  LDL.LU R6, [R1+0x12c8] ;  /* 0x0012c80001067983 */ /* 0x000f620000300800 */
[----:B------:R-:W-:-:S03]  /*428a0*/  IADD3 R28, P1, R28, R35, RZ ;  /* 0x000000231c1c7210 */ /* 0x000fc60007f3e0ff */
[----:B------:R1:W-:Y:S02]  /*428b0*/  LDGSTS.E [R3+0xb800], [R4.64], P2 ;  /* 0x0b80000004037fae */ /* 0x0003e40009121844 */
[----:B-1----:R-:W-:Y:S02]  /*428c0*/  IMAD.MOV.U32 R4, RZ, RZ, R7 ;  /* 0x000000ffff047224 */ /* 0x002fe400078e0007 */
[----:B------:R-:W-:Y:S02]  /*428d0*/  IMAD.MOV.U32 R5, RZ, RZ, R42 ;  /* 0x000000ffff057224 */ /* 0x000fe400078e002a */
[----:B------:R-:W5:Y:S04]  /*428e0*/  LDL.LU R42, [R1+0x12c4] ;  /* 0x0012c400012a7983 */ /* 0x000f680000300800 */
[----:B------:R-:W-:Y:S04]  /*428f0*/  STL [R1+0x12e0], R28 ;  /* 0x0012e01c01007387 */ /* 0x000fe80000100800 */
[----:B------:R1:W-:Y:S01]  /*42900*/  LDGSTS.E [R3+0xc000], [R4.64], P2 ;  /* 0x0c00000004037fae */ /* 0x0003e20009121844 */
[----:B------:R-:W-:-:S05]  /*42910*/  IMAD.X R41, R41, 0x1, R0, P0 ;  /* 0x0000000129297824 */ /* 0x000fca00000e0600 */
[----:B------:R1:W-:Y:S02]  /*42920*/  STL [R1+0x12f4], R41 ;  /* 0x0012f42901007387 */ /* 0x0003e40000100800 */
[----:B-1----:R-:W-:Y:S02]  /*42930*/  IMAD.MOV.U32 R5, RZ, RZ, R41 ;  /* 0x000000ffff057224 */ /* 0x002fe400078e0029 */
[----:B------:R-:W-:Y:S01]  /*42940*/  IMAD.MOV.U32 R4, RZ, RZ, R33 ;  /* 0x000000ffff047224 */ /* 0x000fe200078e0021 */
[----:B------:R-:W5:Y:S04]  /*42950*/  LDL.LU R7, [R1+0x12b0] ;  /* 0x0012b00001077983 */ /* 0x000f680000300800 */
[----:B------:R1:W-:Y:S04]  /*42960*/  LDGSTS.E [R3+0xc800], [R4.64], P2 ;  /* 0x0c80000004037fae */ /* 0x0003e80009121844 */
[----:B------:R-:W5:Y:S01]  /*42970*/  LDL.LU R41, [R1+0x12ac] ;  /* 0x0012ac0001297983 */ /* 0x000f620000300800 */
[----:B-1----:R-:W-:Y:S01]  /*42980*/  IMAD.MOV.U32 R4, RZ, RZ, R28 ;  /* 0x000000ffff047224 */ /* 0x002fe200078e001c */
[----:B--2---:R-:W-:Y:S01]  /*42990*/  IADD3 R29, P0, R29, R35, RZ ;  /* 0x000000231d1d7210 */ /* 0x004fe20007f1e0ff */
[----:B----4-:R-:W-:-:S04]  /*429a0*/  IMAD.X R37, R37, 0x1, R0, P1 ;  /* 0x0000000125257824 */ /* 0x010fc800008e0600 */
[----:B------:R-:W-:Y:S04]  /*429b0*/  STL [R1+0x12e8], R29 ;  /* 0x0012e81d01007387 */ /* 0x000fe80000100800 */
[----:B------:R1:W-:Y:S01]  /*429c0*/  STL [R1+0x12dc], R37 ;  /* 0x0012dc2501007387 */ /* 0x0003e20000100800 */
[----:B------:R-:W-:-:S03]  /*429d0*/  IMAD.MOV.U32 R5, RZ, RZ, R37 ;  /* 0x000000ffff057224 */ /* 0x000fc600078e0025 */
[----:B------:R-:W2:Y:S04]  /*429e0*/  LDL.LU R33, [R1+0x12b8] ;  /* 0x0012b80001217983 */ /* 0x000ea80000300800 */
[----:B------:R4:W-:Y:S01]  /*429f0*/  LDGSTS.E [R3+0xd000], [R4.64], P2 ;  /* 0x0d00000004037fae */ /* 0x0009e20009121844 */
[----:B---3--:R-:W-:-:S03]  /*42a00*/  IADD3 R30, P1, R30, R35, RZ ;  /* 0x000000231e1e7210 */ /* 0x008fc60007f3e0ff */
[----:B-1----:R-:W3:Y:S01]  /*42a10*/  LDL.LU R37, [R1+0x12b4] ;  /* 0x0012b40001257983 */ /* 0x002ee20000300800 */
[----:B-----5:R-:W-:-:S03]  /*42a20*/  IMAD.X R40, R40, 0x1, R0, P0 ;  /* 0x0000000128287824 */ /* 0x020fc600000e0600 */
[----:B------:R-:W-:Y:S04]  /*42a30*/  STL [R1+0x12d0], R30 ;  /* 0x0012d01e01007387 */ /* 0x000fe80000100800 */
[----:B------:R1:W-:Y:S01]  /*42a40*/  STL [R1+0x12e4], R40 ;  /* 0x0012e42801007387 */ /* 0x0003e20000100800 */
[----:B----4-:R-:W-:-:S03]  /*42a50*/  IMAD.MOV.U32 R5, RZ, RZ, R40 ;  /* 0x000000ffff057224 */ /* 0x010fc600078e0028 */
[----:B------:R-:W4:Y:S01]  /*42a60*/  LDL.LU R28, [R1+0x12a0] ;  /* 0x0012a000011c7983 */ /* 0x000f220000300800 */
[----:B------:R-:W-:-:S03]  /*42a70*/  IMAD.MOV.U32 R4, RZ, RZ, R29 ;  /* 0x000000ffff047224 */ /* 0x000fc600078e001d */
[----:B-1----:R-:W5:Y:S01]  /*42a80*/  LDL.LU R40, [R1+0x129c] ;  /* 0x00129c0001287983 */ /* 0x002f620000300800 */
[----:B------:R-:W-:-:S03]  /*42a90*/  IADD3 R36, P0, R36, R35, RZ ;  /* 0x0000002324247210 */ /* 0x000fc60007f1e0ff */
[----:B------:R1:W-:Y:S01]  /*42aa0*/  LDGSTS.E [R3+0xd800], [R4.64], P2 ;  /* 0x0d80000004037fae */ /* 0x0003e20009121844 */
[----:B------:R-:W-:-:S03]  /*42ab0*/  IMAD.X R44, R44, 0x1, R0, P1 ;  /* 0x000000012c2c7824 */ /* 0x000fc600008e0600 */
[----:B------:R-:W-:Y:S04]  /*42ac0*/  STL [R1+0x12d8], R36 ;  /* 0x0012d82401007387 */ /* 0x000fe80000100800 */
[----:B------:R-:W-:Y:S04]  /*42ad0*/  STL [R1+0x12cc], R44 ;  /* 0x0012cc2c01007387 */ /* 0x000fe80000100800 */
[----:B------:R-:W5:Y:S01]  /*42ae0*/  LDL.LU R29, [R1+0x12a8] ;  /* 0x0012a800011d7983 */ /* 0x000f620000300800 */
[----:B-1----:R-:W-:Y:S02]  /*42af0*/  IMAD.MOV.U32 R4, RZ, RZ, R30 ;  /* 0x000000ffff047224 */ /* 0x002fe400078e001e */
[----:B------:R-:W-:Y:S01]  /*42b00*/  IMAD.MOV.U32 R5, RZ, RZ, R44 ;  /* 0x000000ffff057224 */ /* 0x000fe200078e002c */
[----:B------:R-:W5:Y:S04]  /*42b10*/  LDL.LU R30, [R1+0x1290] ;  /* 0x00129000011e7983 */ /* 0x000f680000300800 */
[----:B------:R1:W-:Y:S01]  /*42b20*/  LDGSTS.E [R3+0xe000], [R4.64], P2 ;  /* 0x0e00000004037fae */ /* 0x0003e20009121844 */
[----:B------:R-:W-:Y:S01]  /*42b30*/  IADD3 R34, P1, R34, R35, RZ ;  /* 0x0000002322227210 */ /* 0x000fe20007f3e0ff */
[----:B-1----:R-:W-:-:S02]  /*42b40*/  IMAD.MOV.U32 R4, RZ, RZ, R36 ;  /* 0x000000ffff047224 */ /* 0x002fc400078e0024 */
[--C-:B------:R-:W-:Y:S02]  /*42b50*/  IMAD.X R43, R43, 0x1, R0.reuse, P0 ;  /* 0x000000012b2b7824 */ /* 0x100fe400000e0600 */
[----:B------:R-:W-:Y:S02]  /*42b60*/  STL [R1+0x12c0], R34 ;  /* 0x0012c02201007387 */ /* 0x000fe40000100800 */
[----:B------:R-:W-:Y:S02]  /*42b70*/  IMAD.MOV.U32 R5, RZ, RZ, R43 ;  /* 0x000000ffff057224 */ /* 0x000fe400078e002b */
[----:B------:R1:W-:Y:S04]  /*42b80*/  STL [R1+0x12d4], R43 ;  /* 0x0012d42b01007387 */ /* 0x0003e80000100800 */
[----:B------:R1:W-:Y:S01]  /*42b90*/  LDGSTS.E [R3+0xe800], [R4.64], P2 ;  /* 0x0e80000004037fae */ /* 0x0003e20009121844 */
[----:B------:R-:W-:-:S03]  /*42ba0*/  IMAD.X R38, R38, 0x1, R0, P1 ;  /* 0x0000000126267824 */ /* 0x000fc600008e0600 */
[----:B-1----:R-:W5:Y:S01]  /*42bb0*/  LDL.LU R43, [R1+0x12a4] ;  /* 0x0012a400012b7983 */ /* 0x002f620000300800 */
[----:B------:R-:W-:-:S05]  /*42bc0*/  IADD3 R6, P0, R6, R35, RZ ;  /* 0x0000002306067210 */ /* 0x000fca0007f1e0ff */
[----:B------:R-:W-:Y:S01]  /*42bd0*/  STL [R1+0x12c8], R6 ;  /* 0x0012c80601007387 */ /* 0x000fe20000100800 */
[----:B------:R-:W-:-:S03]  /*42be0*/  IMAD.MOV.U32 R5, RZ, RZ, R38 ;  /* 0x000000ffff057224 */ /* 0x000fc600078e0026 */
[----:B------:R1:W-:Y:S04]  /*42bf0*/  STL [R1+0x12bc], R38 ;  /* 0x0012bc2601007387 */ /* 0x0003e80000100800 */
[----:B------:R-:W5:Y:S04]  /*42c00*/  LDL.LU R36, [R1+0x1298] ;  /* 0x0012980001247983 */ /* 0x000f680000300800 */
[----:B-1----:R-:W5:Y:S01]  /*42c10*/  LDL.LU R38, [R1+0x128c] ;  /* 0x00128c0001267983 */ /* 0x002f620000300800 */
[----:B------:R-:W-:Y:S02]  /*42c20*/  IMAD.X R42, R42, 0x1, R0, P0 ;  /* 0x000000012a2a7824 */ /* 0x000fe400000e0600 */
[----:B------:R-:W-:-:S05]  /*42c30*/  IMAD.MOV.U32 R4, RZ, RZ, R34 ;  /* 0x000000ffff047224 */ /* 0x000fca00078e0022 */
[----:B------:R1:W-:Y:S01]  /*42c40*/  LDGSTS.E [R3+0xf000], [R4.64], P2 ;  /* 0x0f00000004037fae */ /* 0x0003e20009121844 */
[----:B------:R-:W-:Y:S01]  /*42c50*/  IADD3 R7, P1, R7, R35, RZ ;  /* 0x0000002307077210 */ /* 0x000fe20007f3e0ff */
[----:B-1----:R-:W-:-:S04]  /*42c60*/  IMAD.MOV.U32 R5, RZ, RZ, R42 ;  /* 0x000000ffff057224 */ /* 0x002fc800078e002a */
[----:B------:R-:W-:Y:S01]  /*42c70*/  STL [R1+0x12b0], R7 ;  /* 0x0012b00701007387 */ /* 0x000fe20000100800 */
[----:B------:R-:W-:-:S03]  /*42c80*/  IMAD.X R41, R41, 0x1, R0, P1 ;  /* 0x0000000129297824 */ /* 0x000fc600008e0600 */
[----:B------:R1:W-:Y:S01]  /*42c90*/  STL [R1+0x12c4], R42 ;  /* 0x0012c42a01007387 */ /* 0x0003e20000100800 */
[----:B------:R-:W-:-:S03]  /*42ca0*/  IMAD.MOV.U32 R4, RZ, RZ, R6 ;  /* 0x000000ffff047224 */ /* 0x000fc600078e0006 */
[----:B------:R-:W5:Y:S04]  /*42cb0*/  LDL.LU R34, [R1+0x1280] ;  /* 0x0012800001227983 */ /* 0x000f680000300800 */
[----:B------:R1:W-:Y:S04]  /*42cc0*/  LDGSTS.E [R3+0xf800], [R4.64], P2 ;  /* 0x0f80000004037fae */ /* 0x0003e80009121844 */
[----:B-1----:R-:W5:Y:S01]  /*42cd0*/  LDL.LU R42, [R1+0x1294] ;  /* 0x00129400012a7983 */ /* 0x002f620000300800 */
[----:B------:R-:W-:Y:S02]  /*42ce0*/  IMAD.MOV.U32 R4, RZ, RZ, R7 ;  /* 0x000000ffff047224 */ /* 0x000fe400078e0007 */
[----:B------:R-:W-:-:S05]  /*42cf0*/  IMAD.MOV.U32 R5, RZ, RZ, R41 ;  /* 0x000000ffff057224 */ /* 0x000fca00078e0029 */
[----:B------:R1:W-:Y:S01]  /*42d00*/  LDGSTS.E [R3+0x10000], [R4.64], P2 ;  /* 0x1000000004037fae */ /* 0x0003e20009121844 */
[----:B--2---:R-:W-:-:S05]  /*42d10*/  IADD3 R33, P0, R33, R35, RZ ;  /* 0x0000002321217210 */ /* 0x004fca0007f1e0ff */
[----:B------:R-:W-:Y:S04]  /*42d20*/  STL [R1+0x12b8], R33 ;  /* 0x0012b82101007387 */ /* 0x000fe80000100800 */
[----:B------:R2:W-:Y:S01]  /*42d30*/  STL [R1+0x12ac], R41 ;  /* 0x0012ac2901007387 */ /* 0x0005e20000100800 */
[----:B---3--:R-:W-:-:S03]  /*42d40*/  IMAD.X R37, R37, 0x1, R0, P0 ;  /* 0x0000000125257824 */ /* 0x008fc600000e0600 */
[----:B------:R-:W3:Y:S04]  /*42d50*/  LDL.LU R6, [R1+0x1288] ;  /* 0x0012880001067983 */ /* 0x000ee80000300800 */
[----:B------:R-:W3:Y:S01]  /*42d60*/  LDL.LU R44, [R1+0x127c] ;  /* 0x00127c00012c7983 */ /* 0x000ee20000300800 */
[----:B----4-:R-:W-:-:S05]  /*42d70*/  IADD3 R28, P1, R28, R35, RZ ;  /* 0x000000231c1c7210 */ /* 0x010fca0007f3e0ff */
[----:B------:R-:W-:Y:S01]  /*42d80*/  STL [R1+0x12a0], R28 ;  /* 0x0012a01c01007387 */ /* 0x000fe20000100800 */
[----:B-----5:R-:W-:-:S03]  /*42d90*/  IMAD.X R40, R40, 0x1, R0, P1 ;  /* 0x0000000128287824 */ /* 0x020fc600008e0600 */
[----:B------:R4:W-:Y:S01]  /*42da0*/  STL [R1+0x12b4], R37 ;  /* 0x0012b42501007387 */ /* 0x0009e20000100800 */
[----:B-1----:R-:W-:-:S03]  /*42db0*/  IMAD.MOV.U32 R5, RZ, RZ, R37 ;  /* 0x000000ffff057224 */ /* 0x002fc600078e0025 */
[----:B------:R-:W5:Y:S01]  /*42dc0*/  LDL.LU R7, [R1+0x1270] ;  /* 0x0012700001077983 */ /* 0x000f620000300800 */
[----:B------:R-:W-:-:S03]  /*42dd0*/  IMAD.MOV.U32 R4, RZ, RZ, R33 ;  /* 0x000000ffff047224 */ /* 0x000fc600078e0021 */
[----:B--2---:R-:W2:Y:S04]  /*42de0*/  LDL.LU R41, [R1+0x1284] ;  /* 0x0012840001297983 */ /* 0x004ea80000300800 */
[----:B------:R1:W-:Y:S01]  /*42df0*/  LDGSTS.E [R3+0x10800], [R4.64], P2 ;  /* 0x1080000004037fae */ /* 0x0003e20009121844 */
[----:B------:R-:W-:-:S05]  /*42e00*/  IADD3 R29, P0, R29, R35, RZ ;  /* 0x000000231d1d7210 */ /* 0x000fca0007f1e0ff */
[----:B------:R-:W-:Y:S04]  /*42e10*/  STL [R1+0x12a8], R29 ;  /* 0x0012a81d01007387 */ /* 0x000fe80000100800 */
[----:B------:R1:W-:Y:S04]  /*42e20*/  STL [R1+0x129c], R40 ;  /* 0x00129c2801007387 */ /* 0x0003e80000100800 */
[----:B----4-:R-:W4:Y:S04]  /*42e30*/  LDL.LU R37, [R1+0x126c] ;  /* 0x00126c0001257983 */ /* 0x010f280000300800 */
[----:B------:R-:W4:Y:S01]  /*42e40*/  LDL.LU R33, [R1+0x1278] ;  /* 0x0012780001217983 */ /* 0x000f220000300800 */
[----:B------:R-:W-:Y:S01]  /*42e50*/  IADD3 R30, P1, R30, R35, RZ ;  /* 0x000000231e1e7210 */ /* 0x000fe20007f3e0ff */
[----:B-1----:R-:W-:-:S02]  /*42e60*/  IMAD.MOV.U32 R4, RZ, RZ, R28 ;  /* 0x000000ffff047224 */ /* 0x002fc400078e001c */
[----:B------:R-:W-:Y:S02]  /*42e70*/  IMAD.MOV.U32 R5, RZ, RZ, R40 ;  /* 0x000000ffff057224 */ /* 0x000fe400078e0028 */
[----:B------:R-:W4:Y:S04]  /*42e80*/  LDL.LU R40, [R1+0x1274] ;  /* 0x0012740001287983 */ /* 0x000f280000300800 */
[----:B------:R-:W-:Y:S04]  /*42e90*/  STL [R1+0x1290], R30 ;  /* 0x0012901e01007387 */ /* 0x000fe80000100800 */
[----:B------:R1:W-:Y:S01]  /*42ea0*/  LDGSTS.E [R3+0x11000], [R4.64], P2 ;  /* 0x1100000004037fae */ /* 0x0003e20009121844 */
[----:B------:R-:W-:-:S04]  /*42eb0*/  IMAD.X R43, R43, 0x1, R0, P0 ;  /* 0x000000012b2b7824 */ /* 0x000fc800000e0600 */
[----:B-1----:R-:W-:Y:S01]  /*42ec0*/  IMAD.MOV.U32 R5, RZ, RZ, R43 ;  /* 0x000000ffff057224 */ /* 0x002fe200078e002b */
[----:B------:R1:W-:Y:S01]  /*42ed0*/  STL [R1+0x12a4], R43 ;  /* 0x0012a42b01007387 */ /* 0x0003e20000100800 */
[----:B------:R-:W-:-:S03]  /*42ee0*/  IMAD.MOV.U32 R4, RZ, RZ, R29 ;  /* 0x000000ffff047224 */ /* 0x000fc600078e001d */
[----:B------:R-:W4:Y:S04]  /*42ef0*/  LDL.LU R28, [R1+0x1260] ;  /* 0x00126000011c7983 */ /* 0x000f280000300800 */
[----:B------:R1:W-:Y:S01]  /*42f00*/  LDGSTS.E [R3+0x11800], [R4.64], P2 ;  /* 0x1180000004037fae */ /* 0x0003e20009121844 */
[----:B------:R-:W-:-:S03]  /*42f10*/  IADD3 R36, P0, R36, R35, RZ ;  /* 0x0000002324247210 */ /* 0x000fc60007f1e0ff */
[----:B-1----:R-:W4:Y:S01]  /*42f20*/  LDL.LU R43, [R1+0x125c] ;  /* 0x00125c00012b7983 */ /* 0x002f220000300800 */
[----:B------:R-:W-:-:S03]  /*42f30*/  IMAD.X R38, R38, 0x1, R0, P1 ;  /* 0x0000000126267824 */ /* 0x000fc600008e0600 */
[----:B------:R-:W-:Y:S04]  /*42f40*/  STL [R1+0x1298], R36 ;  /* 0x0012982401007387 */ /* 0x000fe80000100800 */
[----:B------:R1:W-:Y:S04]  /*42f50*/  STL [R1+0x128c], R38 ;  /* 0x00128c2601007387 */ /* 0x0003e80000100800 */
[----:B------:R-:W4:Y:S01]  /*42f60*/  LDL.LU R29, [R1+0x1268] ;  /* 0x00126800011d7983 */ /* 0x000f220000300800 */
[----:B------:R-:W-:Y:S02]  /*42f70*/  IMAD.MOV.U32 R4, RZ, RZ, R30 ;  /* 0x000000ffff047224 */ /* 0x000fe400078e001e */
[----:B------:R-:W-:-:S02]  /*42f80*/  IMAD.MOV.U32 R5, RZ, RZ, R38 ;  /* 0x000000ffff057224 */ /* 0x000fc400078e0026 */
[----:B-1----:R-:W4:Y:S04]  /*42f90*/  LDL.LU R38, [R1+0x1264] ;  /* 0x0012640001267983 */ /* 0x002f280000300800 */
[----:B------:R1:W-:Y:S01]  /*42fa0*/  LDGSTS.E [R3+0x12000], [R4.64], P2 ;  /* 0x1200000004037fae */ /* 0x0003e20009121844 */
[----:B------:R-:W-:Y:S01]  /*42fb0*/  IADD3 R34, P1, R34, R35, RZ ;  /* 0x0000002322227210 */ /* 0x000fe20007f3e0ff */
[----:B-1----:R-:W-:Y:S02]  /*42fc0*/  IMAD.MOV.U32 R4, RZ, RZ, R36 ;  /* 0x000000ffff047224 */ /* 0x002fe400078e0024 */
[----:B------:R-:W-:Y:S02]  /*42fd0*/  IMAD.X R42, R42, 0x1, R0, P0 ;  /* 0x000000012a2a7824 */ /* 0x000fe400000e0600 */
[----:B------:R-:W-:Y:S02]  /*42fe0*/  STL [R1+0x1280], R34 ;  /* 0x0012802201007387 */ /* 0x000fe40000100800 */
[----:B------:R-:W-:-:S02]  /*42ff0*/  IMAD.MOV.U32 R5, RZ, RZ, R42 ;  /* 0x000000ffff057224 */ /* 0x000fc400078e002a */
[----:B------:R1:W-:Y:S04]  /*43000*/  STL [R1+0x1294], R42 ;  /* 0x0012942a01007387 */ /* 0x0003e80000100800 */
[----:B------:R-:W4:Y:S04]  /*43010*/  LDL.LU R30, [R1+0x1250] ;  /* 0x00125000011e7983 */ /* 0x000f280000300800 */
[----:B------:R1:W-:Y:S04]  /*43020*/  LDGSTS.E [R3+0x12800], [R4.64], P2 ;  /* 0x1280000004037fae */ /* 0x0003e80009121844 */
[----:B-1----:R-:W4:Y:S01]  /*43030*/  LDL.LU R42, [R1+0x124c] ;  /* 0x00124c00012a7983 */ /* 0x002f220000300800 */
[----:B------:R-:W-:Y:S01]  /*43040*/  IMAD.MOV.U32 R4, RZ, RZ, R34 ;  /* 0x000000ffff047224 */ /* 0x000fe200078e0022 */
[----:B---3--:R-:W-:Y:S01]  /*43050*/  IADD3 R6, P0, R6, R35, RZ ;  /* 0x0000002306067210 */ /* 0x008fe20007f1e0ff */
[----:B------:R-:W-:-:S04]  /*43060*/  IMAD.X R44, R44, 0x1, R0, P1 ;  /* 0x000000012c2c7824 */ /* 0x000fc800008e0600 */
[----:B------:R-:W-:Y:S04]  /*43070*/  STL [R1+0x1288], R6 ;  /* 0x0012880601007387 */ /* 0x000fe80000100800 */
[----:B------:R-:W-:Y:S01]  /*43080*/  STL [R1+0x127c], R44 ;  /* 0x00127c2c01007387 */ /* 0x000fe20000100800 */
[----:B------:R-:W-:-:S03]  /*43090*/  IMAD.MOV.U32 R5, RZ, RZ, R44 ;  /* 0x000000ffff057224 */ /* 0x000fc600078e002c */
[----:B------:R-:W3:Y:S04]  /*430a0*/  LDL.LU R36, [R1+0x1258] ;  /* 0x0012580001247983 */ /* 0x000ee80000300800 */
[----:B------:R1:W-:Y:S01]  /*430b0*/  LDGSTS.E [R3+0x13000], [R4.64], P2 ;  /* 0x1300000004037fae */ /* 0x0003e20009121844 */
[----:B-----5:R-:W-:-:S03]  /*430c0*/  IADD3 R7, P1, R7, R35, RZ ;  /* 0x0000002307077210 */ /* 0x020fc60007f3e0ff */
[----:B------:R-:W5:Y:S01]  /*430d0*/  LDL.LU R34, [R1+0x1240] ;  /* 0x0012400001227983 */ /* 0x000f620000300800 */
[----:B--2---:R-:W-:-:S03]  /*430e0*/  IMAD.X R41, R41, 0x1, R0, P0 ;  /* 0x0000000129297824 */ /* 0x004fc600000e0600 */
[----:B------:R-:W-:Y:S01]  /*430f0*/  STL [R1+0x1270], R7 ;  /* 0x0012700701007387 */ /* 0x000fe20000100800 */
[----:B-1----:R-:W-:Y:S02]  /*43100*/  IMAD.MOV.U32 R4, RZ, RZ, R6 ;  /* 0x000000ffff047224 */ /* 0x002fe400078e0006 */
[----:B------:R-:W-:Y:S01]  /*43110*/  IMAD.MOV.U32 R5, RZ, RZ, R41 ;  /* 0x000000ffff057224 */ /* 0x000fe200078e0029 */
[----:B------:R1:W-:Y:S04]  /*43120*/  STL [R1+0x1284], R41 ;  /* 0x0012842901007387 */ /* 0x0003e80000100800 */
[----:B------:R2:W-:Y:S01]  /*43130*/  LDGSTS.E [R3+0x13800], [R4.64], P2 ;  /* 0x1380000004037fae */ /* 0x0005e20009121844 */
[----:B----4-:R-:W-:-:S03]  /*43140*/  IMAD.X R37, R37, 0x1, R0, P1 ;  /* 0x0000000125257824 */ /* 0x010fc600008e0600 */
[----:B-1----:R-:W4:Y:S01]  /*43150*/  LDL.LU R41, [R1+0x1254] ;  /* 0x0012540001297983 */ /* 0x002f220000300800 */
[----:B------:R-:W-:Y:S01]  /*43160*/  IADD3 R33, P0, R33, R35, RZ ;  /* 0x0000002321217210 */ /* 0x000fe20007f1e0ff */
[----:B--2---:R-:W-:-:S04]  /*43170*/  IMAD.MOV.U32 R5, RZ, RZ, R37 ;  /* 0x000000ffff057224 */ /* 0x004fc800078e0025 */
[----:B------:R-:W-:Y:S04]  /*43180*/  STL [R1+0x1278], R33 ;  /* 0x0012782101007387 */ /* 0x000fe80000100800 */
[----:B------:R1:W-:Y:S04]  /*43190*/  STL [R1+0x126c], R37 ;  /* 0x00126c2501007387 */ /* 0x0003e80000100800 */
[----:B------:R-:W2:Y:S01]  /*431a0*/  LDL.LU R6, [R1+0x1248] ;  /* 0x0012480001067983 */ /* 0x000ea20000300800 */
[----:B------:R-:W-:-:S03]  /*431b0*/  IMAD.X R40, R40, 0x1, R0, P0 ;  /* 0x0000000128287824 */ /* 0x000fc600000e0600 */
[----:B-1----:R-:W2:Y:S01]  /*431c0*/  LDL.LU R37, [R1+0x123c] ;  /* 0x00123c0001257983 */ /* 0x002ea20000300800 */
        /* <DEDUP_REMOVED lines=8> */
[----:B------:R-:W2:Y:S04]  /*43250*/  LDL.LU R7, [R1+0x1230] ;  /* 0x0012300001077983 */ /* 0x000ea80000300800 */
[----:B------:R1:W-:Y:S01]  /*43260*/  LDGSTS.E [R3+0x14800], [R4.64], P2 ;  /* 0x1480000004037fae */ /* 0x0003e20009121844 */
[----:B------:R-:W-:-:S03]  /*43270*/  IADD3 R29, P0, R29, R35, RZ ;  /* 0x000000231d1d7210 */ /* 0x000fc60007f1e0ff */
[----:B-1----:R-:W2:Y:S04]  /*43280*/  LDL.LU R40, [R1+0x1244] ;  /* 0x0012440001287983 */ /* 0x002ea80000300800 */
[----:B------:R-:W-:Y:S04]  /*43290*/  STL [R1+0x1268], R29 ;  /* 0x0012681d01007387 */ /* 0x000fe80000100800 */
[----:B------:R-:W-:Y:S04]  /*432a0*/  STL [R1+0x125c], R43 ;  /* 0x00125c2b01007387 */ /* 0x000fe80000100800 */
[----:B------:R-:W2:Y:S04]  /*432b0*/  LDL.LU R33, [R1+0x1238] ;  /* 0x0012380001217983 */ /* 0x000ea80000300800 */
[----:B------:R-:W2:Y:S01]  /*432c0*/  LDL.LU R44, [R1+0x122c] ;  /* 0x00122c00012c7983 */ /* 0x000ea20000300800 */
[----:B------:R-:W-:-:S02]  /*432d0*/  IMAD.X R38, R38, 0x1, R0, P0 ;  /* 0x0000000126267824 */ /* 0x000fc400000e0600 */
[----:B------:R-:W-:Y:S02]  /*432e0*/  IMAD.MOV.U32 R4, RZ, RZ, R28 ;  /* 0x000000ffff047224 */ /* 0x000fe400078e001c */
        /* <DEDUP_REMOVED lines=9> */
[----:B------:R1:W-:Y:S04]  /*43380*/  LDGSTS.E [R3+0x15800], [R4.64], P2 ;  /* 0x1580000004037fae */ /* 0x0003e80009121844 */
[----:B-1----:R-:W2:Y:S01]  /*43390*/  LDL.LU R38, [R1+0x1234] ;  /* 0x0012340001267983 */ /* 0x002ea20000300800 */
[----:B------:R-:W-:Y:S02]  /*433a0*/  IMAD.MOV.U32 R4, RZ, RZ, R30 ;  /* 0x000000ffff047224 */ /* 0x000fe400078e001e */
[----:B------:R-:W-:-:S05]  /*433b0*/  IMAD.MOV.U32 R5, RZ, RZ, R42 ;  /* 0x000000ffff057224 */ /* 0x000fca00078e002a */
[----:B------:R1:W-:Y:S01]  /*433c0*/  LDGSTS.E [R3+0x16000], [R4.64], P2 ;  /* 0x1600000004037fae */ /* 0x0003e20009121844 */
[----:B---3--:R-:W-:-:S05]  /*433d0*/  IADD3 R36, P0, R36, R35, RZ ;  /* 0x0000002324247210 */ /* 0x008fca0007f1e0ff */
[----:B------:R-:W-:Y:S04]  /*433e0*/  STL [R1+0x1258], R36 ;  /* 0x0012582401007387 */ /* 0x000fe80000100800 */
[----:B------:R3:W-:Y:S01]  /*433f0*/  STL [R1+0x124c], R42 ;  /* 0x00124c2a01007387 */ /* 0x0007e20000100800 */
[----:B-----5:R-:W-:-:S03]  /*43400*/  IADD3 R34, P1, R34, R35, RZ ;  /* 0x0000002322227210 */ /* 0x020fc60007f3e0ff */
[----:B------:R-:W5:Y:S04]  /*43410*/  LDL.LU R43, [R1+0x121c] ;  /* 0x00121c00012b7983 */ /* 0x000f680000300800 */
[----:B------:R-:W5:Y:S04]  /*43420*/  LDL.LU R29, [R1+0x1228] ;  /* 0x00122800011d7983 */ /* 0x000f680000300800 */
[----:B---3--:R-:W3:Y:S04]  /*43430*/  LDL.LU R42, [R1+0x1224] ;  /* 0x00122400012a7983 */ /* 0x008ee80000300800 */
[----:B------:R-:W-:Y:S01]  /*43440*/  STL [R1+0x1240], R34 ;  /* 0x0012402201007387 */ /* 0x000fe20000100800 */
[----:B----4-:R-:W-:-:S04]  /*43450*/  IMAD.X R41, R41, 0x1, R0, P0 ;  /* 0x0000000129297824 */ /* 0x010fc800000e0600 */
[----:B-1----:R-:W-:Y:S01]  /*43460*/  IMAD.MOV.U32 R5, RZ, RZ, R41 ;  /* 0x000000ffff057224 */ /* 0x002fe200078e0029 */
[----:B------:R1:W-:Y:S01]  /*43470*/  STL [R1+0x1254], R41 ;  /* 0x0012542901007387 */ /* 0x0003e20000100800 */
[----:B------:R-:W-:-:S03]  /*43480*/  IMAD.MOV.U32 R4, RZ, RZ, R36 ;  /* 0x000000ffff047224 */ /* 0x000fc600078e0024 */
[----:B------:R-:W4:Y:S04]  /*43490*/  LDL.LU R30, [R1+0x1210] ;  /* 0x00121000011e7983 */ /* 0x000f280000300800 */
[----:B------:R2:W-:Y:S02]  /*434a0*/  LDGSTS.E [R3+0x16800], [R4.64], P2 ;  /* 0x1680000004037fae */ /* 0x0005e40009121844 */
[----:B--2---:R-:W-:Y:S02]  /*434b0*/  IADD3 R6, P0, R6, R35, RZ ;  /* 0x0000002306067210 */ /* 0x004fe40007f1e0ff */
[----:B-1----:R-:W2:Y:S01]  /*434c0*/  LDL.LU R41, [R1+0x120c] ;  /* 0x00120c0001297983 */ /* 0x002ea20000300800 */
[----:B------:R-:W-:-:S03]  /*434d0*/  IMAD.X R37, R37, 0x1, R0, P1 ;  /* 0x0000000125257824 */ /* 0x000fc600008e0600 */
[----:B------:R-:W-:Y:S04]  /*434e0*/  STL [R1+0x1248], R6 ;  /* 0x0012480601007387 */ /* 0x000fe80000100800 */
[----:B------:R1:W-:Y:S04]  /*434f0*/  STL [R1+0x123c], R37 ;  /* 0x00123c2501007387 */ /* 0x0003e80000100800 */
[----:B------:R-:W2:Y:S01]  /*43500*/  LDL.LU R36, [R1+0x1218] ;  /* 0x0012180001247983 */ /* 0x000ea20000300800 */
[----:B------:R-:W-:Y:S02]  /*43510*/  IMAD.MOV.U32 R4, RZ, RZ, R34 ;  /* 0x000000ffff047224 */ /* 0x000fe400078e0022 */
[----:B------:R-:W-:-:S02]  /*43520*/  IMAD.MOV.U32 R5, RZ, RZ, R37 ;  /* 0x000000ffff057224 */ /* 0x000fc400078e0025 */
[----:B-1----:R-:W2:Y:S04]  /*43530*/  LDL.LU R37, [R1+0x1214] ;  /* 0x0012140001257983 */ /* 0x002ea80000300800 */
[----:B------:R1:W-:Y:S01]  /*43540*/  LDGSTS.E [R3+0x17000], [R4.64], P2 ;  /* 0x1700000004037fae */ /* 0x0003e20009121844 */
[----:B------:R-:W-:Y:S01]  /*43550*/  IADD3 R7, P1, R7, R35, RZ ;  /* 0x0000002307077210 */ /* 0x000fe20007f3e0ff */
[----:B------:R-:W-:-:S04]  /*43560*/  IMAD.X R40, R40, 0x1, R0, P0 ;  /* 0x0000000128287824 */ /* 0x000fc800000e0600 */
[----:B------:R-:W-:Y:S01]  /*43570*/  STL [R1+0x1230], R7 ;  /* 0x0012300701007387 */ /* 0x000fe20000100800 */
[----:B-1----:R-:W-:-:S03]  /*43580*/  IMAD.MOV.U32 R5, RZ, RZ, R40 ;  /* 0x000000ffff057224 */ /* 0x002fc600078e0028 */
[----:B------:R1:W-:Y:S01]  /*43590*/  STL [R1+0x1244], R40 ;  /* 0x0012442801007387 */ /* 0x0003e20000100800 */
[----:B------:R-:W-:-:S03]  /*435a0*/  IMAD.MOV.U32 R4, RZ, RZ, R6 ;  /* 0x000000ffff047224 */ /* 0x000fc600078e0006 */
[----:B------:R-:W2:Y:S01]  /*435b0*/  LDL.LU R34, [R1+0x1200] ;  /* 0x0012000001227983 */ /* 0x000ea20000300800 */
[----:B------:R-:W-:-:S03]  /*435c0*/  IADD3 R33, P0, R33, R35, RZ ;  /* 0x0000002321217210 */ /* 0x000fc60007f1e0ff */
[----:B------:R1:W-:Y:S01]  /*435d0*/  LDGSTS.E [R3+0x17800], [R4.64], P2 ;  /* 0x1780000004037fae */ /* 0x0003e20009121844 */
[----:B------:R-:W-:-:S03]  /*435e0*/  IMAD.X R44, R44, 0x1, R0, P1 ;  /* 0x000000012c2c7824 */ /* 0x000fc600008e0600 */
[----:B-1----:R-:W2:Y:S04]  /*435f0*/  LDL.LU R40, [R1+0x11fc] ;  /* 0x0011fc0001287983 */ /* 0x002ea80000300800 */
[----:B------:R-:W-:Y:S04]  /*43600*/  STL [R1+0x1238], R33 ;  /* 0x0012382101007387 */ /* 0x000fe80000100800 */
[----:B------:R-:W-:Y:S04]  /*43610*/  STL [R1+0x122c], R44 ;  /* 0x00122c2c01007387 */ /* 0x000fe80000100800 */
[----:B------:R-:W2:Y:S01]  /*43620*/  LDL.LU R6, [R1+0x1208] ;  /* 0x0012080001067983 */ /* 0x000ea20000300800 */
[----:B------:R-:W-:-:S02]  /*43630*/  IMAD.MOV.U32 R4, RZ, RZ, R7 ;  /* 0x000000ffff047224 */ /* 0x000fc400078e0007 */
[----:B------:R-:W-:Y:S01]  /*43640*/  IMAD.MOV.U32 R5, RZ, RZ, R44 ;  /* 0x000000ffff057224 */ /* 0x000fe200078e002c */
[----:B------:R-:W2:Y:S04]  /*43650*/  LDL.LU R7, [R1+0x11f0] ;  /* 0x0011f00001077983 */ /* 0x000ea80000300800 */
[----:B------:R1:W-:Y:S01]  /*43660*/  LDGSTS.E [R3+0x18000], [R4.64], P2 ;  /* 0x1800000004037fae */ /* 0x0003e20009121844 */
[----:B------:R-:W-:Y:S01]  /*43670*/  IADD3 R28, P1, R28, R35, RZ ;  /* 0x000000231c1c7210 */ /* 0x000fe20007f3e0ff */
[----:B------:R-:W-:-:S04]  /*43680*/  IMAD.X R38, R38, 0x1, R0, P0 ;  /* 0x0000000126267824 */ /* 0x000fc800000e0600 */
[----:B------:R-:W-:Y:S01]  /*43690*/  STL [R1+0x1220], R28 ;  /* 0x0012201c01007387 */ /* 0x000fe20000100800 */
[----:B-1----:R-:W-:-:S03]  /*436a0*/  IMAD.MOV.U32 R5, RZ, RZ, R38 ;  /* 0x000000ffff057224 */ /* 0x002fc600078e0026 */
[----:B------:R1:W-:Y:S01]  /*436b0*/  STL [R1+0x1234], R38 ;  /* 0x0012342601007387 */ /* 0x0003e20000100800 */
[----:B------:R-:W-:-:S05]  /*436c0*/  IMAD.MOV.U32 R4, RZ, RZ, R33 ;  /* 0x000000ffff047224 */ /* 0x000fca00078e0021 */
[----:B------:R1:W-:Y:S04]  /*436d0*/  LDGSTS.E [R3+0x18800], [R4.64], P2 ;  /* 0x1880000004037fae */ /* 0x0003e80009121844 */
[----:B-1----:R-:W2:Y:S01]  /*436e0*/  LDL.LU R38, [R1+0x1204] ;  /* 0x0012040001267983 */ /* 0x002ea20000300800 */
[----:B------:R-:W-:Y:S02]  /*436f0*/  IMAD.MOV.U32 R4, RZ, RZ, R28 ;  /* 0x000000ffff047224 */ /* 0x000fe400078e001c */
[----:B-----5:R-:W-:Y:S01]  /*43700*/  IMAD.X R43, R43, 0x1, R0, P1 ;  /* 0x000000012b2b7824 */ /* 0x020fe200008e0600 */
[----:B------:R-:W-:-:S05]  /*43710*/  IADD3 R29, P0, R29, R35, RZ ;  /* 0x000000231d1d7210 */ /* 0x000fca0007f1e0ff */
[----:B------:R-:W-:Y:S04]  /*43720*/  STL [R1+0x1228], R29 ;  /* 0x0012281d01007387 */ /* 0x000fe80000100800 */
[----:B------:R1:W-:Y:S01]  /*43730*/  STL [R1+0x121c], R43 ;  /* 0x00121c2b01007387 */ /* 0x0003e20000100800 */
[----:B---3--:R-:W-:-:S03]  /*43740*/  IMAD.X R42, R42, 0x1, R0, P0 ;  /* 0x000000012a2a7824 */ /* 0x008fc600000e0600 */
[----:B------:R-:W3:Y:S04]  /*43750*/  LDL.LU R33, [R1+0x11f8] ;  /* 0x0011f80001217983 */ /* 0x000ee80000300800 */
[----:B------:R-:W5:Y:S01]  /*43760*/  LDL.LU R44, [R1+0x11ec] ;  /* 0x0011ec00012c7983 */ /* 0x000f620000300800 */
[----:B------:R-:W-:Y:S01]  /*43770*/  IMAD.MOV.U32 R5, RZ, RZ, R43 ;  /* 0x000000ffff057224 */ /* 0x000fe200078e002b */
[----:B----4-:R-:W-:-:S04]  /*43780*/  IADD3 R30, P1, R30, R35, RZ ;  /* 0x000000231e1e7210 */ /* 0x010fc80007f3e0ff */
[----:B------:R4:W-:Y:S04]  /*43790*/  LDGSTS.E [R3+0x19000], [R4.64], P2 ;  /* 0x1900000004037fae */ /* 0x0009e80009121844 */
[----:B------:R-:W-:Y:S01]  /*437a0*/  STL [R1+0x1210], R30 ;  /* 0x0012101e01007387 */ /* 0x000fe20000100800 */
[----:B--2---:R-:W-:-:S03]  /*437b0*/  IMAD.X R41, R41, 0x1, R0, P1 ;  /* 0x0000000129297824 */ /* 0x004fc600008e0600 */
[----:B------:R2:W-:Y:S04]  /*437c0*/  STL [R1+0x1224], R42 ;  /* 0x0012242a01007387 */ /* 0x0005e80000100800 */
[----:B------:R-:W5:Y:S01]  /*437d0*/  LDL.LU R28, [R1+0x11e0] ;  /* 0x0011e000011c7983 */ /* 0x000f620000300800 */
[----:B----4-:R-:W-:-:S03]  /*437e0*/  IMAD.MOV.U32 R4, RZ, RZ, R29 ;  /* 0x000000ffff047224 */ /* 0x010fc600078e001d */
[----:B-1----:R-:W4:Y:S01]  /*437f0*/  LDL.LU R43, [R1+0x11f4] ;  /* 0x0011f400012b7983 */ /* 0x002f220000300800 */
[----:B------:R-:W-:Y:S01]  /*43800*/  IADD3 R36, P0, R36, R35, RZ ;  /* 0x0000002324247210 */ /* 0x000fe20007f1e0ff */
[----:B------:R-:W-:-:S04]  /*43810*/  IMAD.MOV.U32 R5, RZ, RZ, R42 ;  /* 0x000000ffff057224 */ /* 0x000fc800078e002a */
[----:B------:R-:W-:Y:S04]  /*43820*/  STL [R1+0x1218], R36 ;  /* 0x0012182401007387 */ /* 0x000fe80000100800 */
[----:B------:R-:W-:Y:S04]  /*43830*/  STL [R1+0x120c], R41 ;  /* 0x00120c2901007387 */ /* 0x000fe80000100800 */
[----:B------:R-:W4:Y:S04]  /*43840*/  LDL.LU R29, [R1+0x11e8] ;  /* 0x0011e800011d7983 */ /* 0x000f280000300800 */
[----:B--2---:R-:W2:Y:S01]  /*43850*/  LDL.LU R42, [R1+0x11dc] ;  /* 0x0011dc00012a7983 */ /* 0x004ea20000300800 */
[----:B------:R-:W-:-:S03]  /*43860*/  IMAD.X R37, R37, 0x1, R0, P0 ;  /* 0x0000000125257824 */ /* 0x000fc600000e0600 */
[----:B------:R1:W-:Y:S02]  /*43870*/  LDGSTS.E [R3+0x19800], [R4.64], P2 ;  /* 0x1980000004037fae */ /* 0x0003e40009121844 */
[----:B-1----:R-:W-:Y:S02]  /*43880*/  IMAD.MOV.U32 R4, RZ, RZ, R30 ;  /* 0x000000ffff047224 */ /* 0x002fe400078e001e */
[----:B------:R-:W-:Y:S01]  /*43890*/  IMAD.MOV.U32 R5, RZ, RZ, R41 ;  /* 0x000000ffff057224 */ /* 0x000fe200078e0029 */
[----:B------:R-:W-:-:S04]  /*438a0*/  IADD3 R34, P1, R34, R35, RZ ;  /* 0x0000002322227210 */ /* 0x000fc80007f3e0ff */
[----:B------:R1:W-:Y:S04]  /*438b0*/  LDGSTS.E [R3+0x1a000], [R4.64], P2 ;  /* 0x1a00000004037fae */ /* 0x0003e80009121844 */
[----:B------:R-:W-:Y:S01]  /*438c0*/  STL [R1+0x1200], R34 ;  /* 0x0012002201007387 */ /* 0x000fe20000100800 */
[----:B------:R-:W-:-:S03]  /*438d0*/  IMAD.X R40, R40, 0x1, R0, P1 ;  /* 0x0000000128287824 */ /* 0x000fc600008e0600 */
[----:B------:R1:W-:Y:S04]  /*438e0*/  STL [R1+0x1214], R37 ;  /* 0x0012142501007387 */ /* 0x0003e80000100800 */
[----:B------:R-:W2:Y:S01]  /*438f0*/  LDL.LU R30, [R1+0x11d0] ;  /* 0x0011d000011e7983 */ /* 0x000ea20000300800 */
[----:B-1----:R-:W-:Y:S01]  /*43900*/  IMAD.MOV.U32 R5, RZ, RZ, R37 ;  /* 0x000000ffff057224 */ /* 0x002fe200078e0025 */
[----:B------:R-:W-:Y:S02]  /*43910*/  IADD3 R6, P0, R6, R35, RZ ;  /* 0x0000002306067210 */ /* 0x000fe40007f1e0ff */
[----:B------:R-:W2:Y:S01]  /*43920*/  LDL.LU R37, [R1+0x11e4] ;  /* 0x0011e40001257983 */ /* 0x000ea20000300800 */
[----:B------:R-:W-:-:S03]  /*43930*/  IMAD.MOV.U32 R4, RZ, RZ, R36 ;  /* 0x000000ffff047224 */ /* 0x000fc600078e0024 */
[----:B------:R-:W-:Y:S04]  /*43940*/  STL [R1+0x1208], R6 ;  /* 0x0012080601007387 */ /* 0x000fe80000100800 */
[----:B------:R1:W-:Y:S04]  /*43950*/  STL [R1+0x11fc], R40 ;  /* 0x0011fc2801007387 */ /* 0x0003e80000100800 */
[----:B------:R-:W2:Y:S04]  /*43960*/  LDL.LU R41, [R1+0x11cc] ;  /* 0x0011cc0001297983 */ /* 0x000ea80000300800 */
[----:B------:R-:W2:Y:S01]  /*43970*/  LDL.LU R36, [R1+0x11d8] ;  /* 0x0011d80001247983 */ /* 0x000ea20000300800 */
[----:B------:R-:W-:-:S03]  /*43980*/  IADD3 R7, P1, R7, R35, RZ ;  /* 0x0000002307077210 */ /* 0x000fc60007f3e0ff */
[----:B------:R1:W-:Y:S02]  /*43990*/  LDGSTS.E [R3+0x1a800], [R4.64], P2 ;  /* 0x1a80000004037fae */ /* 0x0003e40009121844 */
[----:B-1----:R-:W-:Y:S02]  /*439a0*/  IMAD.MOV.U32 R4, RZ, RZ, R34 ;  /* 0x000000ffff047224 */ /* 0x002fe400078e0022 */
[----:B------:R-:W-:Y:S02]  /*439b0*/  IMAD.MOV.U32 R5, RZ, RZ, R40 ;  /* 0x000000ffff057224 */ /* 0x000fe400078e0028 */
[----:B------:R-:W2:Y:S04]  /*439c0*/  LDL.LU R40, [R1+0x11d4] ;  /* 0x0011d40001287983 */ /* 0x000ea80000300800 */
[----:B------:R-:W-:Y:S04]  /*439d0*/  STL [R1+0x11f0], R7 ;  /* 0x0011f00701007387 */ /* 0x000fe80000100800 */
[----:B------:R1:W-:Y:S01]  /*439e0*/  LDGSTS.E [R3+0x1b000], [R4.64], P2 ;  /* 0x1b00000004037fae */ /* 0x0003e20009121844 */
[----:B------:R-:W-:-:S05]  /*439f0*/  IMAD.X R38, R38, 0x1, R0, P0 ;  /* 0x0000000126267824 */ /* 0x000fca00000e0600 */
[----:B------:R1:W-:Y:S02]  /*43a00*/  STL [R1+0x1204], R38 ;  /* 0x0012042601007387 */ /* 0x0003e40000100800 */
[----:B-1----:R-:W-:Y:S02]  /*43a10*/  IMAD.MOV.U32 R5, RZ, RZ, R38 ;  /* 0x000000ffff057224 */ /* 0x002fe400078e0026 */
[----:B------:R-:W2:Y:S01]  /*43a20*/  LDL.LU R34, [R1+0x11c0] ;  /* 0x0011c00001227983 */ /* 0x000ea20000300800 */
[----:B------:R-:W-:-:S03]  /*43a30*/  IMAD.MOV.U32 R4, RZ, RZ, R6 ;  /* 0x000000ffff047224 */ /* 0x000fc600078e0006 */
[----:B------:R-:W2:Y:S04]  /*43a40*/  LDL.LU R38, [R1+0x11bc] ;  /* 0x0011bc0001267983 */ /* 0x000ea80000300800 */
[----:B------:R1:W-:Y:S02]  /*43a50*/  LDGSTS.E [R3+0x1b800], [R4.64], P2 ;  /* 0x1b80000004037fae */ /* 0x0003e40009121844 */
[----:B-1----:R-:W-:Y:S01]  /*43a60*/  IMAD.MOV.U32 R4, RZ, RZ, R7 ;  /* 0x000000ffff047224 */ /* 0x002fe200078e0007 */
[----:B---3--:R-:W-:Y:S01]  /*43a70*/  IADD3 R33, P0, R33, R35, RZ ;  /* 0x0000002321217210 */ /* 0x008fe20007f1e0ff */
[----:B-----5:R-:W-:-:S04]  /*43a80*/  IMAD.X R44, R44, 0x1, R0, P1 ;  /* 0x000000012c2c7824 */ /* 0x020fc800008e0600 */
[----:B------:R-:W-:Y:S04]  /*43a90*/  STL [R1+0x11f8], R33 ;  /* 0x0011f82101007387 */ /* 0x000fe80000100800 */
[----:B------:R1:W-:Y:S04]  /*43aa0*/  STL [R1+0x11ec], R44 ;  /* 0x0011ec2c01007387 */ /* 0x0003e80000100800 */
[----:B------:R-:W3:Y:S01]  /*43ab0*/  LDL.LU R6, [R1+0x11c8] ;  /* 0x0011c80001067983 */ /* 0x000ee20000300800 */
[----:B------:R-:W-:-:S03]  /*43ac0*/  IMAD.MOV.U32 R5, RZ, RZ, R44 ;  /* 0x000000ffff057224 */ /* 0x000fc600078e002c */
[----:B------:R-:W5:Y:S04]  /*43ad0*/  LDL.LU R7, [R1+0x11c4] ;  /* 0x0011c40001077983 */ /* 0x000f680000300800 */
[----:B------:R1:W-:Y:S01]  /*43ae0*/  LDGSTS.E [R3+0x1c000], [R4.64], P2 ;  /* 0x1c00000004037fae */ /* 0x0003e20009121844 */
[----:B------:R-:W-:Y:S01]  /*43af0*/  IADD3 R28, P1, R28, R35, RZ ;  /* 0x000000231c1c7210 */ /* 0x000fe20007f3e0ff */
[----:B----4-:R-:W-:-:S04]  /*43b00*/  IMAD.X R43, R43, 0x1, R0, P0 ;  /* 0x000000012b2b7824 */ /* 0x010fc800000e0600 */
[----:B------:R4:W-:Y:S04]  /*43b10*/  STL [R1+0x11e0], R28 ;  /* 0x0011e01c01007387 */ /* 0x0009e80000100800 */
[----:B------:R-:W-:Y:S04]  /*43b20*/  STL [R1+0x11f4], R43 ;  /* 0x0011f42b01007387 */ /* 0x000fe80000100800 */
[----:B-1----:R-:W5:Y:S01]  /*43b30*/  LDL.LU R44, [R1+0x11b0] ;  /* 0x0011b000012c7983 */ /* 0x002f620000300800 */
[----:B------:R-:W-:-:S03]  /*43b40*/  IMAD.MOV.U32 R4, RZ, RZ, R33 ;  /* 0x000000ffff047224 */ /* 0x000fc600078e0021 */
[----:B------:R-:W5:Y:S01]  /*43b50*/  LDL.LU R45, [R1+0x11ac] ;  /* 0x0011ac00012d7983 */ /* 0x000f620000300800 */
[----:B------:R-:W-:Y:S01]  /*43b60*/  IADD3 R29, P0, R29, R35, RZ ;  /* 0x000000231d1d7210 */ /* 0x000fe20007f1e0ff */
[----:B--2---:R-:W-:-:S04]  /*43b70*/  IMAD.X R42, R42, 0x1, R0, P1 ;  /* 0x000000012a2a7824 */ /* 0x004fc800008e0600 */
[----:B------:R-:W-:Y:S01]  /*43b80*/  STL [R1+0x11e8], R29 ;  /* 0x0011e81d01007387 */ /* 0x000fe20000100800 */
[----:B------:R-:W-:-:S03]  /*43b90*/  IMAD.MOV.U32 R5, RZ, RZ, R43 ;  /* 0x000000ffff057224 */ /* 0x000fc600078e002b */
[----:B------:R-:W-:Y:S04]  /*43ba0*/  STL [R1+0x11dc], R42 ;  /* 0x0011dc2a01007387 */ /* 0x000fe80000100800 */
[----:B------:R-:W2:Y:S04]  /*43bb0*/  LDL.LU R33, [R1+0x11b8] ;  /* 0x0011b80001217983 */ /* 0x000ea80000300800 */
[----:B------:R1:W-:Y:S02]  /*43bc0*/  LDGSTS.E [R3+0x1c800], [R4.64], P2 ;  /* 0x1c80000004037fae */ /* 0x0003e40009121844 */
[----:B-1----:R-:W-:-:S02]  /*43bd0*/  IMAD.MOV.U32 R4, RZ, RZ, R28 ;  /* 0x000000ffff047224 */ /* 0x002fc400078e001c */
[----:B------:R-:W-:Y:S01]  /*43be0*/  IMAD.MOV.U32 R5, RZ, RZ, R42 ;  /* 0x000000ffff057224 */ /* 0x000fe200078e002a */
[----:B----4-:R-:W4:Y:S04]  /*43bf0*/  LDL.LU R28, [R1+0x11a0] ;  /* 0x0011a000011c7983 */ /* 0x010f280000300800 */
[----:B------:R1:W-:Y:S01]  /*43c00*/  LDGSTS.E [R3+0x1d000], [R4.64], P2 ;  /* 0x1d00000004037fae */ /* 0x0003e20009121844 */
[----:B------:R-:W-:Y:S01]  /*43c10*/  IADD3 R30, P1, R30, R35, RZ ;  /* 0x000000231e1e7210 */ /* 0x000fe20007f3e0ff */
[----:B------:R-:W-:-:S04]  /*43c20*/  IMAD.X R37, R37, 0x1, R0, P0 ;  /* 0x0000000125257824 */ /* 0x000fc800000e0600 */
[----:B------:R-:W-:Y:S01]  /*43c30*/  STL [R1+0x11d0], R30 ;  /* 0x0011d01e01007387 */ /* 0x000fe20000100800 */
[----:B-1----:R-:W-:-:S03]  /*43c40*/  IMAD.MOV.U32 R5, RZ, RZ, R37 ;  /* 0x000000ffff057224 */ /* 0x002fc600078e0025 */
[----:B------:R1:W-:Y:S01]  /*43c50*/  STL [R1+0x11e4], R37 ;  /* 0x0011e42501007387 */ /* 0x0003e20000100800 */
[----:B------:R-:W-:-:S05]  /*43c60*/  IMAD.MOV.U32 R4, RZ, RZ, R29 ;  /* 0x000000ffff047224 */ /* 0x000fca00078e001d */
[----:B------:R1:W-:Y:S01]  /*43c70*/  LDGSTS.E [R3+0x1d800], [R4.64], P2 ;  /* 0x1d80000004037fae */ /* 0x0003e20009121844 */
[----:B------:R-:W-:-:S03]  /*43c80*/  IMAD.X R41, R41, 0x1, R0, P1 ;  /* 0x0000000129297824 */ /* 0x000fc600008e0600 */
[----:B-1----:R-:W4:Y:S01]  /*43c90*/  LDL.LU R37, [R1+0x11b4] ;  /* 0x0011b40001257983 */ /* 0x002f220000300800 */
[----:B------:R-:W-:-:S05]  /*43ca0*/  IADD3 R36, P0, R36, R35, RZ ;  /* 0x0000002324247210 */ /* 0x000fca0007f1e0ff */
[----:B------:R-:W-:Y:S04]  /*43cb0*/  STL [R1+0x11d8], R36 ;  /* 0x0011d82401007387 */ /* 0x000fe80000100800 */
[----:B------:R1:W-:Y:S04]  /*43cc0*/  STL [R1+0x11cc], R41 ;  /* 0x0011cc2901007387 */ /* 0x0003e80000100800 */
[----:B------:R-:W4:Y:S04]  /*43cd0*/  LDL.LU R29, [R1+0x11a8] ;  /* 0x0011a800011d7983 */ /* 0x000f280000300800 */
[----:B------:R-:W4:Y:S01]  /*43ce0*/  LDL.LU R43, [R1+0x119c] ;  /* 0x00119c00012b7983 */ /* 0x000f220000300800 */
[----:B------:R-:W-:-:S03]  /*43cf0*/  IMAD.MOV.U32 R5, RZ, RZ, R41 ;  /* 0x000000ffff057224 */ /* 0x000fc600078e0029 */
[----:B-1----:R-:W1:Y:S01]  /*43d00*/  S2R R41, SR_TID.X ;  /* 0x0000000000297919 */ /* 0x002e620000002100 */
[----:B------:R-:W-:Y:S02]  /*43d10*/  IMAD.MOV.U32 R4, RZ, RZ, R30 ;  /* 0x000000ffff047224 */ /* 0x000fe400078e001e */
[----:B------:R-:W-:-:S03]  /*43d20*/  IMAD.X R40, R40, 0x1, R0, P0 ;  /* 0x0000000128287824 */ /* 0x000fc600000e0600 */
[----:B------:R1:W-:Y:S01]  /*43d30*/  LDGSTS.E [R3+0x1e000], [R4.64], P2 ;  /* 0x1e00000004037fae */ /* 0x0003e20009121844 */
[----:B------:R-:W-:Y:S01]  /*43d40*/  IADD3 R34, P1, R34, R35, RZ ;  /* 0x0000002322227210 */ /* 0x000fe20007f3e0ff */
[----:B-1----:R-:W-:Y:S01]  /*43d50*/  IMAD.MOV.U32 R4, RZ, RZ, R36 ;  /* 0x000000ffff047224 */ /* 0x002fe200078e0024 */
[----:B------:R-:W-:Y:S01]  /*43d60*/  SHF.R.S32.HI R48, RZ, 0x6, R41 ;  /* 0x00000006ff307819 */ /* 0x000fe20000011429 */
[----:B------:R-:W-:Y:S02]  /*43d70*/  IMAD.MOV.U32 R5, RZ, RZ, R40 ;  /* 0x000000ffff057224 */ /* 0x000fe400078e0028 */
[----:B------:R1:W-:Y:S01]  /*43d80*/  STL [R1+0x11c0], R34 ;  /* 0x0011c02201007387 */ /* 0x0003e20000100800 */
[----:B------:R-:W-:Y:S01]  /*43d90*/  IMAD.X R38, R38, 0x1, R0, P1 ;  /* 0x0000000126267824 */ /* 0x000fe200008e0600 */
[----:B------:R-:W-:Y:S02]  /*43da0*/  LOP3.LUT R41, R41, 0x3f, RZ, 0xc0, !PT ;  /* 0x0000003f29297812 */ /* 0x000fe400078ec0ff */
[----:B------:R1:W-:Y:S04]  /*43db0*/  STL [R1+0x11d4], R40 ;  /* 0x0011d42801007387 */ /* 0x0003e80000100800 */
[----:B------:R-:W4:Y:S04]  /*43dc0*/  LDL.LU R30, [R1+0x1190] ;  /* 0x00119000011e7983 */ /* 0x000f280000300800 */
[----:B------:R-:W4:Y:S01]  /*43dd0*/  LDL.LU R42, [R1+0x11a4] ;  /* 0x0011a400012a7983 */ /* 0x000f220000300800 */
[----:B------:R-:W-:-:S03]  /*43de0*/  SGXT R48, R48, 0x1 ;  /* 0x000000013030781a */ /* 0x000fc60000000200 */
[----:B------:R1:W-:Y:S02]  /*43df0*/  LDGSTS.E [R3+0x1e800], [R4.64], P2 ;  /* 0x1e80000004037fae */ /* 0x0003e40009121844 */
[----:B-1----:R-:W-:Y:S02]  /*43e00*/  IMAD.MOV.U32 R4, RZ, RZ, R34 ;  /* 0x000000ffff047224 */ /* 0x002fe400078e0022 */
[----:B------:R-:W-:Y:S02]  /*43e10*/  IMAD.SHL.U32 R34, R41, 0x4, RZ ;  /* 0x0000000429227824 */ /* 0x000fe400078e00ff */
[----:B------:R-:W-:-:S03]  /*43e20*/  IMAD.MOV.U32 R5, RZ, RZ, R38 ;  /* 0x000000ffff057224 */ /* 0x000fc600078e0026 */
[----:B------:R-:W-:Y:S02]  /*43e30*/  LOP3.LUT R34, R34, 0x110, R48, 0x78, !PT ;  /* 0x0000011022227812 */ /* 0x000fe400078e7830 */
[----:B------:R1:W-:Y:S02]  /*43e40*/  LDGSTS.E [R3+0x1f000], [R4.64], P2 ;  /* 0x1f00000004037fae */ /* 0x0003e40009121844 */
[----:B------:R-:W-:-:S05]  /*43e50*/  LOP3.LUT R34, R34, 0x20, RZ, 0x3c, !PT ;  /* 0x0000002022227812 */ /* 0x000fca00078e3cff */
[----:B-1----:R-:W-:Y:S01]  /*43e60*/  IMAD R4, R39, 0x20000, R34 ;  /* 0x0002000027047824 */ /* 0x002fe200078e0222 */
[----:B---3--:R-:W-:-:S05]  /*43e70*/  IADD3 R6, P3, R6, R35, RZ ;  /* 0x0000002306067210 */ /* 0x008fca0007f7e0ff */
[----:B------:R-:W-:Y:S04]  /*43e80*/  STL [R1+0x11c8], R6 ;  /* 0x0011c80601007387 */ /* 0x000fe80000100800 */
[----:B------:R1:W-:Y:S04]  /*43e90*/  STL [R1+0x11bc], R38 ;  /* 0x0011bc2601007387 */ /* 0x0003e80000100800 */
[----:B------:R-:W3:Y:S01]  /*43ea0*/  LDL.LU R36, [R1+0x1198] ;  /* 0x0011980001247983 */ /* 0x000ee20000300800 */
[----:B-----5:R-:W-:-:S03]  /*43eb0*/  IMAD.X R7, R7, 0x1, R0, P3 ;  /* 0x0000000107077824 */ /* 0x020fc600018e0600 */
[----:B------:R-:W5:Y:S04]  /*43ec0*/  LDL.LU R40, [R1+0x118c] ;  /* 0x00118c0001287983 */ /* 0x000f680000300800 */
[----:B------:R1:W-:Y:S01]  /*43ed0*/  LDGSTS.E [R3+0x1f800], [R6.64], P2 ;  /* 0x1f80000006037fae */ /* 0x0003e20009121844 */
[----:B------:R-:W-:-:S05]  /*43ee0*/  IADD3 R44, P0, R44, R35, RZ ;  /* 0x000000232c2c7210 */ /* 0x000fca0007f1e0ff */
[----:B------:R-:W-:Y:S01]  /*43ef0*/  IMAD.X R45, R45, 0x1, R0, P0 ;  /* 0x000000012d2d7824 */ /* 0x000fe200000e0600 */
[----:B------:R-:W-:Y:S04]  /*43f00*/  STL [R1+0x11b0], R44 ;  /* 0x0011b02c01007387 */ /* 0x000fe80000100800 */
[----:B------:R2:W-:Y:S04]  /*43f10*/  STL [R1+0x11c4], R7 ;  /* 0x0011c40701007387 */ /* 0x0005e80000100800 */
[----:B-1----:R-:W5:Y:S01]  /*43f20*/  LDL.LU R38, [R1+0x1180] ;  /* 0x0011800001267983 */ /* 0x002f620000300800 */
[----:B--2---:R-:W-:-:S05]  /*43f30*/  IADD3 R33, P1, R33, R35, RZ ;  /* 0x0000002321217210 */ /* 0x004fca0007f3e0ff */
[----:B------:R-:W-:Y:S04]  /*43f40*/  STL [R1+0x11b8], R33 ;  /* 0x0011b82101007387 */ /* 0x000fe80000100800 */
[----:B------:R-:W-:Y:S04]  /*43f50*/  STL [R1+0x11ac], R45 ;  /* 0x0011ac2d01007387 */ /* 0x000fe80000100800 */
[----:B------:R-:W2:Y:S01]  /*43f60*/  LDL.LU R41, [R1+0x1194] ;  /* 0x0011940001297983 */ /* 0x000ea20000300800 */
[----:B------:R-:W-:-:S03]  /*43f70*/  IMAD.MOV.U32 R6, RZ, RZ, R44 ;  /* 0x000000ffff067224 */ /* 0x000fc600078e002c */
[----:B------:R-:W2:Y:S01]  /*43f80*/  LDL.LU R34, [R1+0x1188] ;  /* 0x0011880001227983 */ /* 0x000ea20000300800 */
[----:B------:R-:W-:Y:S01]  /*43f90*/  IMAD.MOV.U32 R7, RZ, RZ, R45 ;  /* 0x000000ffff077224 */ /* 0x000fe200078e002d */
[----:B----4-:R-:W-:Y:S02]  /*43fa0*/  IADD3 R28, P0, R28, R35, RZ ;  /* 0x000000231c1c7210 */ /* 0x010fe40007f1e0ff */
        /* <DEDUP_REMOVED lines=14> */
[----:B------:R-:W4:Y:S04]  /*44090*/  LDL.LU R33, [R1+0x1178] ;  /* 0x0011780001217983 */ /* 0x000f280000300800 */
[----:B------:R-:W4:Y:S01]  /*440a0*/  LDL.LU R44, [R1+0x116c] ;  /* 0x00116c00012c7983 */ /* 0x000f220000300800 */
[----:B------:R-:W-:-:S02]  /*440b0*/  IMAD.MOV.U32 R6, RZ, RZ, R28 ;  /* 0x000000ffff067224 */ /* 0x000fc400078e001c */
[----:B------:R-:W-:-:S05]  /*440c0*/  IMAD.MOV.U32 R7, RZ, RZ, R43 ;  /* 0x000000ffff077224 */ /* 0x000fca00078e002b */
[----:B------:R1:W-:Y:S01]  /*440d0*/  LDGSTS.E [R4+0x1200], [R6.64], P2 ;  /* 0x0120000006047fae */ /* 0x0003e20009121844 */
[----:B------:R-:W-:Y:S01]  /*440e0*/  IADD3 R30, P0, R30, R35, RZ ;  /* 0x000000231e1e7210 */ /* 0x000fe20007f1e0ff */
[----:B------:R-:W-:-:S04]  /*440f0*/  IMAD.X R42, R42, 0x1, R0, P1 ;  /* 0x000000012a2a7824 */ /* 0x000fc800008e0600 */
[----:B------:R-:W-:Y:S04]  /*44100*/  STL [R1+0x1190], R30 ;  /* 0x0011901e01007387 */ /* 0x000fe80000100800 */
[----:B------:R3:W-:Y:S01]  /*44110*/  STL [R1+0x11a4], R42 ;  /* 0x0011a42a01007387 */ /* 0x0007e20000100800 */
[----:B-1----:R-:W-:-:S03]  /*44120*/  IMAD.MOV.U32 R7, RZ, RZ, R42 ;  /* 0x000000ffff077224 */ /* 0x002fc600078e002a */
[----:B------:R-:W4:Y:S01]  /*44130*/  LDL.LU R28, [R1+0x1160] ;  /* 0x00116000011c7983 */ /* 0x000f220000300800 */
[----:B------:R-:W-:-:S03]  /*44140*/  IMAD.MOV.U32 R6, RZ, RZ, R29 ;  /* 0x000000ffff067224 */ /* 0x000fc600078e001d */
[----:B------:R-:W4:Y:S04]  /*44150*/  LDL.LU R43, [R1+0x1174] ;  /* 0x00117400012b7983 */ /* 0x000f280000300800 */
[----:B------:R1:W-:Y:S02]  /*44160*/  LDGSTS.E [R4+0x1a00], [R6.64], P2 ;  /* 0x01a0000006047fae */ /* 0x0003e40009121844 */
[----:B-1----:R-:W-:Y:S01]  /*44170*/  IMAD.MOV.U32 R6, RZ, RZ, R30 ;  /* 0x000000ffff067224 */ /* 0x002fe200078e001e */
[----:B---3--:R-:W-:Y:S01]  /*44180*/  IADD3 R36, P1, R36, R35, RZ ;  /* 0x0000002324247210 */ /* 0x008fe20007f3e0ff */
[----:B-----5:R-:W-:-:S04]  /*44190*/  IMAD.X R40, R40, 0x1, R0, P0 ;  /* 0x0000000128287824 */ /* 0x020fc800000e0600 */
[----:B------:R-:W-:Y:S04]  /*441a0*/  STL [R1+0x1198], R36 ;  /* 0x0011982401007387 */ /* 0x000fe80000100800 */
[----:B------:R1:W-:Y:S04]  /*441b0*/  STL [R1+0x118c], R40 ;  /* 0x00118c2801007387 */ /* 0x0003e80000100800 */
[----:B------:R-:W3:Y:S04]  /*441c0*/  LDL.LU R42, [R1+0x115c] ;  /* 0x00115c00012a7983 */ /* 0x000ee80000300800 */
[----:B------:R-:W5:Y:S01]  /*441d0*/  LDL.LU R29, [R1+0x1168] ;  /* 0x00116800011d7983 */ /* 0x000f620000300800 */
[----:B------:R-:W-:-:S03]  /*441e0*/  IMAD.MOV.U32 R7, RZ, RZ, R40 ;  /* 0x000000ffff077224 */ /* 0x000fc600078e0028 */
[----:B-1----:R-:W5:Y:S01]  /*441f0*/  LDL.LU R40, [R1+0x1164] ;  /* 0x0011640001287983 */ /* 0x002f620000300800 */
[----:B------:R-:W-:-:S03]  /*44200*/  IADD3 R38, P0, R38, R35, RZ ;  /* 0x0000002326267210 */ /* 0x000fc60007f1e0ff */
[----:B------:R1:W-:Y:S04]  /*44210*/  LDGSTS.E [R4+0x2200], [R6.64], P2 ;  /* 0x0220000006047fae */ /* 0x0003e80009121844 */
[----:B------:R-:W-:Y:S01]  /*44220*/  STL [R1+0x1180], R38 ;  /* 0x0011802601007387 */ /* 0x000fe20000100800 */
[----:B-1----:R-:W-:Y:S02]  /*44230*/  IMAD.MOV.U32 R6, RZ, RZ, R36 ;  /* 0x000000ffff067224 */ /* 0x002fe400078e0024 */
[----:B--2---:R-:W-:Y:S01]  /*44240*/  IMAD.X R41, R41, 0x1, R0, P1 ;  /* 0x0000000129297824 */ /* 0x004fe200008e0600 */
[----:B------:R-:W-:-:S04]  /*44250*/  IADD3 R34, P1, R34, R35, RZ ;  /* 0x0000002322227210 */ /* 0x000fc80007f3e0ff */
[----:B------:R1:W-:Y:S01]  /*44260*/  STL [R1+0x1194], R41 ;  /* 0x0011942901007387 */ /* 0x0003e20000100800 */
[----:B------:R-:W-:Y:S02]  /*44270*/  IMAD.MOV.U32 R7, RZ, RZ, R41 ;  /* 0x000000ffff077224 */ /* 0x000fe400078e0029 */
[----:B----4-:R-:W-:Y:S01]  /*44280*/  IMAD.X R3, R3, 0x1, R0, P0 ;  /* 0x0000000103037824 */ /* 0x010fe200000e0600 */
[----:B------:R-:W2:Y:S04]  /*44290*/  LDL.LU R30, [R1+0x1150] ;  /* 0x00115000011e7983 */ /* 0x000ea80000300800 */
[----:B------:R4:W-:Y:S04]  /*442a0*/  LDGSTS.E [R4+0x2a00], [R6.64], P2 ;  /* 0x02a0000006047fae */ /* 0x0009e80009121844 */
[----:B-1----:R-:W2:Y:S04]  /*442b0*/  LDL.LU R41, [R1+0x114c] ;  /* 0x00114c0001297983 */ /* 0x002ea80000300800 */
[----:B------:R-:W-:Y:S04]  /*442c0*/  STL [R1+0x1188], R34 ;  /* 0x0011882201007387 */ /* 0x000fe80000100800 */
[----:B------:R1:W-:Y:S01]  /*442d0*/  STL [R1+0x117c], R3 ;  /* 0x00117c0301007387 */ /* 0x0003e20000100800 */
[----:B----4-:R-:W-:-:S03]  /*442e0*/  IMAD.MOV.U32 R6, RZ, RZ, R38 ;  /* 0x000000ffff067224 */ /* 0x010fc600078e0026 */
[----:B------:R-:W4:Y:S01]  /*442f0*/  LDL.LU R36, [R1+0x1158] ;  /* 0x0011580001247983 */ /* 0x000f220000300800 */
[----:B------:R-:W-:-:S03]  /*44300*/  IMAD.MOV.U32 R7, RZ, RZ, R3 ;  /* 0x000000ffff077224 */ /* 0x000fc600078e0003 */
[----:B------:R-:W4:Y:S04]  /*44310*/  LDL.LU R38, [R1+0x1154] ;  /* 0x0011540001267983 */ /* 0x000f280000300800 */
[----:B------:R1:W-:Y:S01]  /*44320*/  LDGSTS.E [R4+0x3200], [R6.64], P2 ;  /* 0x0320000006047fae */ /* 0x0003e20009121844 */
[----:B------:R-:W-:Y:S01]  /*44330*/  IADD3 R5, P0, R5, R35, RZ ;  /* 0x0000002305057210 */ /* 0x000fe20007f1e0ff */
[----:B------:R-:W-:-:S04]  /*44340*/  IMAD.X R37, R37, 0x1, R0, P1 ;  /* 0x0000000125257824 */ /* 0x000fc800008e0600 */
[----:B------:R-:W-:Y:S01]  /*44350*/  STL [R1+0x1170], R5 ;  /* 0x0011700501007387 */ /* 0x000fe20000100800 */
[----:B-1----:R-:W-:-:S03]  /*44360*/  IMAD.MOV.U32 R7, RZ, RZ, R37 ;  /* 0x000000ffff077224 */ /* 0x002fc600078e0025 */
[----:B------:R1:W-:Y:S01]  /*44370*/  STL [R1+0x1184], R37 ;  /* 0x0011842501007387 */ /* 0x0003e20000100800 */
[----:B------:R-:W-:-:S03]  /*44380*/  IMAD.MOV.U32 R6, RZ, RZ, R34 ;  /* 0x000000ffff067224 */ /* 0x000fc600078e0022 */
[----:B------:R-:W4:Y:S01]  /*44390*/  LDL.LU R3, [R1+0x1140] ;  /* 0x0011400001037983 */ /* 0x000f220000300800 */
[----:B------:R-:W-:-:S03]  /*443a0*/  IADD3 R33, P1, R33, R35, RZ ;  /* 0x0000002321217210 */ /* 0x000fc60007f3e0ff */
[----:B------:R1:W-:Y:S01]  /*443b0*/  LDGSTS.E [R4+0x3a00], [R6.64], P2 ;  /* 0x03a0000006047fae */ /* 0x0003e20009121844 */
[----:B------:R-:W-:-:S03]  /*443c0*/  IMAD.X R44, R44, 0x1, R0, P0 ;  /* 0x000000012c2c7824 */ /* 0x000fc600000e0600 */
[----:B-1----:R-:W4:Y:S04]  /*443d0*/  LDL.LU R37, [R1+0x113c] ;  /* 0x00113c0001257983 */ /* 0x002f280000300800 */
[----:B------:R-:W-:Y:S04]  /*443e0*/  STL [R1+0x1178], R33 ;  /* 0x0011782101007387 */ /* 0x000fe80000100800 */
[----:B------:R-:W-:Y:S04]  /*443f0*/  STL [R1+0x116c], R44 ;  /* 0x00116c2c01007387 */ /* 0x000fe80000100800 */
[----:B------:R-:W4:Y:S01]  /*44400*/  LDL.LU R34, [R1+0x1148] ;  /* 0x0011480001227983 */ /* 0x000f220000300800 */
[----:B------:R-:W-:-:S02]  /*44410*/  IMAD.MOV.U32 R6, RZ, RZ, R5 ;  /* 0x000000ffff067224 */ /* 0x000fc400078e0005 */
[----:B------:R-:W-:Y:S01]  /*44420*/  IMAD.MOV.U32 R7, RZ, RZ, R44 ;  /* 0x000000ffff077224 */ /* 0x000fe200078e002c */
[----:B------:R-:W4:Y:S04]  /*44430*/  LDL.LU R5, [R1+0x1130] ;  /* 0x0011300001057983 */ /* 0x000f280000300800 */
[----:B------:R1:W-:Y:S01]  /*44440*/  LDGSTS.E [R4+0x4200], [R6.64], P2 ;  /* 0x0420000006047fae */ /* 0x0003e20009121844 */
[----:B------:R-:W-:Y:S01]  /*44450*/  IADD3 R28, P0, R28, R35, RZ ;  /* 0x000000231c1c7210 */ /* 0x000fe20007f1e0ff */
[----:B------:R-:W-:-:S04]  /*44460*/  IMAD.X R43, R43, 0x1, R0, P1 ;  /* 0x000000012b2b7824 */ /* 0x000fc800008e0600 */
[----:B------:R-:W-:Y:S01]  /*44470*/  STL [R1+0x1160], R28 ;  /* 0x0011601c01007387 */ /* 0x000fe20000100800 */
[----:B-1----:R-:W-:Y:S02]  /*44480*/  IMAD.MOV.U32 R6, RZ, RZ, R33 ;  /* 0x000000ffff067224 */ /* 0x002fe400078e0021 */
[----:B------:R-:W-:Y:S01]  /*44490*/  IMAD.MOV.U32 R7, RZ, RZ, R43 ;  /* 0x000000ffff077224 */ /* 0x000fe200078e002b */
[----:B------:R1:W-:Y:S04]  /*444a0*/  STL [R1+0x1174], R43 ;  /* 0x0011742b01007387 */ /* 0x0003e80000100800 */
[----:B------:R1:W-:Y:S04]  /*444b0*/  LDGSTS.E [R4+0x4a00], [R6.64], P2 ;  /* 0x04a0000006047fae */ /* 0x0003e80009121844 */
[----:B-1----:R-:W4:Y:S01]  /*444c0*/  LDL.LU R43, [R1+0x1144] ;  /* 0x00114400012b7983 */ /* 0x002f220000300800 */
[----:B------:R-:W-:-:S02]  /*444d0*/  IMAD.MOV.U32 R6, RZ, RZ, R28 ;  /* 0x000000ffff067224 */ /* 0x000fc400078e001c */
[----:B---3--:R-:W-:Y:S01]  /*444e0*/  IMAD.X R42, R42, 0x1, R0, P0 ;  /* 0x000000012a2a7824 */ /* 0x008fe200000e0600 */
[----:B-----5:R-:W-:-:S03]  /*444f0*/  IADD3 R29, P1, R29, R35, RZ ;  /* 0x000000231d1d7210 */ /* 0x020fc60007f3e0ff */
[----:B------:R-:W-:Y:S02]  /*44500*/  IMAD.MOV.U32 R7, RZ, RZ, R42 ;  /* 0x000000ffff077224 */ /* 0x000fe400078e002a */
[----:B------:R-:W-:Y:S04]  /*44510*/  STL [R1+0x1168], R29 ;  /* 0x0011681d01007387 */ /* 0x000fe80000100800 */
[----:B------:R1:W-:Y:S04]  /*44520*/  STL [R1+0x115c], R42 ;  /* 0x00115c2a01007387 */ /* 0x0003e80000100800 */
[----:B------:R-:W3:Y:S01]  /*44530*/  LDL.LU R33, [R1+0x1138] ;  /* 0x0011380001217983 */ /* 0x000ee20000300800 */
[----:B------:R-:W-:-:S03]  /*44540*/  IMAD.X R40, R40, 0x1, R0, P1 ;  /* 0x0000000128287824 */ /* 0x000fc600008e0600 */
[----:B------:R5:W-:Y:S04]  /*44550*/  LDGSTS.E [R4+0x5200], [R6.64], P2 ;  /* 0x0520000006047fae */ /* 0x000be80009121844 */
[----:B-1----:R-:W3:Y:S01]  /*44560*/  LDL.LU R42, [R1+0x112c] ;  /* 0x00112c00012a7983 */ /* 0x002ee20000300800 */
[----:B-----5:R-:W-:Y:S01]  /*44570*/  IMAD.MOV.U32 R7, RZ, RZ, R40 ;  /* 0x000000ffff077224 */ /* 0x020fe200078e0028 */
[----:B--2---:R-:W-:-:S05]  /*44580*/  IADD3 R30, P0, R30, R35, RZ ;  /* 0x000000231e1e7210 */ /* 0x004fca0007f1e0ff */
[----:B------:R-:W-:Y:S01]  /*44590*/  STL [R1+0x1150], R30 ;  /* 0x0011501e01007387 */ /* 0x000fe20000100800 */
[----:B------:R-:W-:-:S03]  /*445a0*/  IMAD.X R41, R41, 0x1, R0, P0 ;  /* 0x0000000129297824 */ /* 0x000fc600000e0600 */
[----:B------:R1:W-:Y:S01]  /*445b0*/  STL [R1+0x1164], R40 ;  /* 0x0011642801007387 */ /* 0x0003e20000100800 */
[----:B------:R-:W-:-:S03]  /*445c0*/  IMAD.MOV.U32 R6, RZ, RZ, R29 ;  /* 0x000000ffff067224 */ /* 0x000fc600078e001d */
[----:B------:R-:W2:Y:S04]  /*445d0*/  LDL.LU R28, [R1+0x1120] ;  /* 0x00112000011c7983 */ /* 0x000ea80000300800 */
[----:B------:R5:W-:Y:S01]  /*445e0*/  LDGSTS.E [R4+0x5a00], [R6.64], P2 ;  /* 0x05a0000006047fae */ /* 0x000be20009121844 */
[----:B----4-:R-:W-:-:S03]  /*445f0*/  IADD3 R36, P1, R36, R35, RZ ;  /* 0x0000002324247210 */ /* 0x010fc60007f3e0ff */
[----:B-1----:R-:W4:Y:S04]  /*44600*/  LDL.LU R40, [R1+0x1134] ;  /* 0x0011340001287983 */ /* 0x002f280000300800 */
[----:B------:R-:W-:Y:S04]  /*44610*/  STL [R1+0x1158], R36 ;  /* 0x0011582401007387 */ /* 0x000fe80000100800 */
[----:B------:R1:W-:Y:S01]  /*44620*/  STL [R1+0x114c], R41 ;  /* 0x00114c2901007387 */ /* 0x0003e20000100800 */
[----:B------:R-:W-:-:S03]  /*44630*/  IMAD.X R38, R38, 0x1, R0, P1 ;  /* 0x0000000126267824 */ /* 0x000fc600008e0600 */
[----:B------:R-:W4:Y:S04]  /*44640*/  LDL.LU R29, [R1+0x1128] ;  /* 0x00112800011d7983 */ /* 0x000f280000300800 */
[----:B------:R-:W4:Y:S01]  /*44650*/  LDL.LU R44, [R1+0x111c] ;  /* 0x00111c00012c7983 */ /* 0x000f220000300800 */
[----:B-----5:R-:W-:Y:S02]  /*44660*/  IMAD.MOV.U32 R6, RZ, RZ, R30 ;  /* 0x000000ffff067224 */ /* 0x020fe400078e001e */
[----:B------:R-:W-:-:S05]  /*44670*/  IMAD.MOV.U32 R7, RZ, RZ, R41 ;  /* 0x000000ffff077224 */ /* 0x000fca00078e0029 */
[----:B------:R5:W-:Y:S01]  /*44680*/  LDGSTS.E [R4+0x6200], [R6.64], P2 ;  /* 0x0620000006047fae */ /* 0x000be20009121844 */
[----:B------:R-:W-:-:S05]  /*44690*/  IADD3 R3, P0, R3, R35, RZ ;  /* 0x0000002303037210 */ /* 0x000fca0007f1e0ff */
[----:B------:R-:W-:Y:S01]  /*446a0*/  STL [R1+0x1140], R3 ;  /* 0x0011400301007387 */ /* 0x000fe20000100800 */
[----:B------:R-:W-:-:S03]  /*446b0*/  IMAD.X R37, R37, 0x1, R0, P0 ;  /* 0x0000000125257824 */ /* 0x000fc600000e0600 */
[----:B------:R1:W-:Y:S01]  /*446c0*/  STL [R1+0x1154], R38 ;  /* 0x0011542601007387 */ /* 0x0003e20000100800 */
[----:B-----5:R-:W-:-:S03]  /*446d0*/  IMAD.MOV.U32 R7, RZ, RZ, R38 ;  /* 0x000000ffff077224 */ /* 0x020fc600078e0026 */
[----:B------:R-:W5:Y:S01]  /*446e0*/  LDL.LU R30, [R1+0x1110] ;  /* 0x00111000011e7983 */ /* 0x000f620000300800 */
[----:B------:R-:W-:-:S03]  /*446f0*/  IADD3 R34, P1, R34, R35, RZ ;  /* 0x0000002322227210 */ /* 0x000fc60007f3e0ff */
[----:B-1----:R-:W5:Y:S01]  /*44700*/  LDL.LU R41, [R1+0x1124] ;  /* 0x0011240001297983 */ /* 0x002f620000300800 */
        /* <DEDUP_REMOVED lines=9> */
[----:B------:R-:W5:Y:S01]  /*447a0*/  LDL.LU R37, [R1+0x1114] ;  /* 0x0011140001257983 */ /* 0x000f620000300800 */
[----:B------:R-:W-:-:S03]  /*447b0*/  IMAD.X R43, R43, 0x1, R0, P1 ;  /* 0x000000012b2b7824 */ /* 0x000fc600008e0600 */
[----:B------:R-:W-:Y:S04]  /*447c0*/  STL [R1+0x1130], R5 ;  /* 0x0011300501007387 */ /* 0x000fe80000100800 */
[----:B------:R1:W-:Y:S04]  /*447d0*/  STL [R1+0x1144], R43 ;  /* 0x0011442b01007387 */ /* 0x0003e80000100800 */
[----:B------:R1:W-:Y:S04]  /*447e0*/  LDGSTS.E [R4+0x7200], [R6.64], P2 ;  /* 0x0720000006047fae */ /* 0x0003e80009121844 */
[----:B------:R-:W5:Y:S01]  /*447f0*/  LDL.LU R3, [R1+0x1100] ;  /* 0x0011000001037983 */ /* 0x000f620000300800 */
[----:B-1----:R-:W-:-:S03]  /*44800*/  IMAD.MOV.U32 R7, RZ, RZ, R43 ;  /* 0x000000ffff077224 */ /* 0x002fc600078e002b */
[----:B------:R-:W5:Y:S01]  /*44810*/  LDL.LU R43, [R1+0x10fc] ;  /* 0x0010fc00012b7983 */ /* 0x000f620000300800 */
[----:B------:R-:W-:-:S05]  /*44820*/  IMAD.MOV.U32 R6, RZ, RZ, R34 ;  /* 0x000000ffff067224 */ /* 0x000fca00078e0022 */
[----:B------:R1:W-:Y:S02]  /*44830*/  LDGSTS.E [R4+0x7a00], [R6.64], P2 ;  /* 0x07a0000006047fae */ /* 0x0003e40009121844 */
[----:B-1----:R-:W-:Y:S01]  /*44840*/  IMAD.MOV.U32 R6, RZ, RZ, R5 ;  /* 0x000000ffff067224 */ /* 0x002fe200078e0005 */
[----:B---3--:R-:W-:Y:S01]  /*44850*/  IADD3 R33, P1, R33, R35, RZ ;  /* 0x0000002321217210 */ /* 0x008fe20007f3e0ff */
[----:B------:R-:W-:-:S04]  /*44860*/  IMAD.X R42, R42, 0x1, R0, P0 ;  /* 0x000000012a2a7824 */ /* 0x000fc800000e0600 */
[----:B------:R-:W-:Y:S04]  /*44870*/  STL [R1+0x1138], R33 ;  /* 0x0011382101007387 */ /* 0x000fe80000100800 */
[----:B------:R1:W-:Y:S04]  /*44880*/  STL [R1+0x112c], R42 ;  /* 0x00112c2a01007387 */ /* 0x0003e80000100800 */
[----:B------:R-:W3:Y:S01]  /*44890*/  LDL.LU R34, [R1+0x1108] ;  /* 0x0011080001227983 */ /* 0x000ee20000300800 */
[----:B------:R-:W-:-:S03]  /*448a0*/  IMAD.MOV.U32 R7, RZ, RZ, R42 ;  /* 0x000000ffff077224 */ /* 0x000fc600078e002a */
[----:B-1----:R-:W3:Y:S04]  /*448b0*/  LDL.LU R42, [R1+0x1104] ;  /* 0x00110400012a7983 */ /* 0x002ee80000300800 */
[----:B------:R1:W-:Y:S01]  /*448c0*/  LDGSTS.E [R4+0x8200], [R6.64], P2 ;  /* 0x0820000006047fae */ /* 0x0003e20009121844 */
[----:B--2---:R-:W-:Y:S01]  /*448d0*/  IADD3 R28, P0, R28, R35, RZ ;  /* 0x000000231c1c7210 */ /* 0x004fe20007f1e0ff */
[----:B----4-:R-:W-:-:S04]  /*448e0*/  IMAD.X R40, R40, 0x1, R0, P1 ;  /* 0x0000000128287824 */ /* 0x010fc800008e0600 */
[----:B------:R-:W-:Y:S01]  /*448f0*/  STL [R1+0x1120], R28 ;  /* 0x0011201c01007387 */ /* 0x000fe20000100800 */
[----:B-1----:R-:W-:Y:S02]  /*44900*/  IMAD.MOV.U32 R6, RZ, RZ, R33 ;  /* 0x000000ffff067224 */ /* 0x002fe400078e0021 */
[----:B------:R-:W-:Y:S01]  /*44910*/  IMAD.MOV.U32 R7, RZ, RZ, R40 ;  /* 0x000000ffff077224 */ /* 0x000fe200078e0028 */
[----:B------:R1:W-:Y:S04]  /*44920*/  STL [R1+0x1134], R40 ;  /* 0x0011342801007387 */ /* 0x0003e80000100800 */
[----:B------:R-:W2:Y:S01]  /*44930*/  LDL.LU R5, [R1+0x10f0] ;  /* 0x0010f00001057983 */ /* 0x000ea20000300800 */
[----:B------:R-:W-:-:S03]  /*44940*/  IADD3 R29, P1, R29, R35, RZ ;  /* 0x000000231d1d7210 */ /* 0x000fc60007f3e0ff */
[----:B------:R4:W-:Y:S01]  /*44950*/  LDGSTS.E [R4+0x8a00], [R6.64], P2 ;  /* 0x08a0000006047fae */ /* 0x0009e20009121844 */
[----:B------:R-:W-:-:S03]  /*44960*/  IMAD.X R44, R44, 0x1, R0, P0 ;  /* 0x000000012c2c7824 */ /* 0x000fc600000e0600 */
[----:B-1----:R-:W2:Y:S04]  /*44970*/  LDL.LU R40, [R1+0x10ec] ;  /* 0x0010ec0001287983 */ /* 0x002ea80000300800 */
[----:B------:R-:W-:Y:S04]  /*44980*/  STL [R1+0x1128], R29 ;  /* 0x0011281d01007387 */ /* 0x000fe80000100800 */
[----:B------:R-:W-:Y:S01]  /*44990*/  STL [R1+0x111c], R44 ;  /* 0x00111c2c01007387 */ /* 0x000fe20000100800 */
[----:B----4-:R-:W-:-:S03]  /*449a0*/  IMAD.MOV.U32 R6, RZ, RZ, R28 ;  /* 0x000000ffff067224 */ /* 0x010fc600078e001c */
[----:B------:R-:W4:Y:S01]  /*449b0*/  LDL.LU R33, [R1+0x10f8] ;  /* 0x0010f80001217983 */ /* 0x000f220000300800 */
[----:B------:R-:W-:-:S03]  /*449c0*/  IMAD.MOV.U32 R7, RZ, RZ, R44 ;  /* 0x000000ffff077224 */ /* 0x000fc600078e002c */
[----:B------:R-:W4:Y:S04]  /*449d0*/  LDL.LU R28, [R1+0x10e0] ;  /* 0x0010e000011c7983 */ /* 0x000f280000300800 */
[----:B------:R1:W-:Y:S01]  /*449e0*/  LDGSTS.E [R4+0x9200], [R6.64], P2 ;  /* 0x0920000006047fae */ /* 0x0003e20009121844 */
[----:B-----5:R-:W-:Y:S01]  /*449f0*/  IADD3 R30, P0, R30, R35, RZ ;  /* 0x000000231e1e7210 */ /* 0x020fe20007f1e0ff */
[----:B------:R-:W-:-:S04]  /*44a00*/  IMAD.X R41, R41, 0x1, R0, P1 ;  /* 0x0000000129297824 */ /* 0x000fc800008e0600 */
[----:B------:R-:W-:Y:S01]  /*44a10*/  STL [R1+0x1110], R30 ;  /* 0x0011101e01007387 */ /* 0x000fe20000100800 */
[----:B-1----:R-:W-:Y:S02]  /*44a20*/  IMAD.MOV.U32 R6, RZ, RZ, R29 ;  /* 0x000000ffff067224 */ /* 0x002fe400078e001d */
[----:B------:R-:W-:Y:S01]  /*44a30*/  IMAD.MOV.U32 R7, RZ, RZ, R41 ;  /* 0x000000ffff077224 */ /* 0x000fe200078e0029 */
[----:B------:R1:W-:Y:S04]  /*44a40*/  STL [R1+0x1124], R41 ;  /* 0x0011242901007387 */ /* 0x0003e80000100800 */
[----:B------:R5:W-:Y:S01]  /*44a50*/  LDGSTS.E [R4+0x9a00], [R6.64], P2 ;  /* 0x09a0000006047fae */ /* 0x000be20009121844 */
[----:B------:R-:W-:-:S03]  /*44a60*/  IMAD.X R38, R38, 0x1, R0, P0 ;  /* 0x0000000126267824 */ /* 0x000fc600000e0600 */
[----:B-1----:R-:W4:Y:S01]  /*44a70*/  LDL.LU R41, [R1+0x10f4] ;  /* 0x0010f40001297983 */ /* 0x002f220000300800 */
[----:B------:R-:W-:-:S05]  /*44a80*/  IADD3 R36, P1, R36, R35, RZ ;  /* 0x0000002324247210 */ /* 0x000fca0007f3e0ff */
[----:B------:R-:W-:Y:S01]  /*44a90*/  STL [R1+0x1118], R36 ;  /* 0x0011182401007387 */ /* 0x000fe20000100800 */
[----:B-----5:R-:W-:-:S03]  /*44aa0*/  IMAD.MOV.U32 R7, RZ, RZ, R38 ;  /* 0x000000ffff077224 */ /* 0x020fc600078e0026 */
[----:B------:R1:W-:Y:S04]  /*44ab0*/  STL [R1+0x110c], R38 ;  /* 0x00110c2601007387 */ /* 0x0003e80000100800 */
[----:B------:R-:W4:Y:S04]  /*44ac0*/  LDL.LU R29, [R1+0x10e8] ;  /* 0x0010e800011d7983 */ /* 0x000f280000300800 */
[----:B-1----:R-:W4:Y:S01]  /*44ad0*/  LDL.LU R38, [R1+0x10dc] ;  /* 0x0010dc0001267983 */ /* 0x002f220000300800 */
[----:B------:R-:W-:Y:S02]  /*44ae0*/  IMAD.X R37, R37, 0x1, R0, P1 ;  /* 0x0000000125257824 */ /* 0x000fe400008e0600 */
[----:B------:R-:W-:-:S05]  /*44af0*/  IMAD.MOV.U32 R6, RZ, RZ, R30 ;  /* 0x000000ffff067224 */ /* 0x000fca00078e001e */
[----:B------:R1:W-:Y:S01]  /*44b00*/  LDGSTS.E [R4+0xa200], [R6.64], P2 ;  /* 0x0a20000006047fae */ /* 0x0003e20009121844 */
[----:B------:R-:W-:Y:S01]  /*44b10*/  IADD3 R3, P0, R3, R35, RZ ;  /* 0x0000002303037210 */ /* 0x000fe20007f1e0ff */
[----:B-1----:R-:W-:-:S04]  /*44b20*/  IMAD.MOV.U32 R7, RZ, RZ, R37 ;  /* 0x000000ffff077224 */ /* 0x002fc800078e0025 */
[----:B------:R-:W-:Y:S04]  /*44b30*/  STL [R1+0x1100], R3 ;  /* 0x0011000301007387 */ /* 0x000fe80000100800 */
[----:B------:R1:W-:Y:S01]  /*44b40*/  STL [R1+0x1114], R37 ;  /* 0x0011142501007387 */ /* 0x0003e20000100800 */
[----:B------:R-:W-:-:S03]  /*44b50*/  IMAD.X R43, R43, 0x1, R0, P0 ;  /* 0x000000012b2b7824 */ /* 0x000fc600000e0600 */
[----:B------:R-:W4:Y:S01]  /*44b60*/  LDL.LU R30, [R1+0x10d0] ;  /* 0x0010d000011e7983 */ /* 0x000f220000300800 */
[----:B------:R-:W-:-:S03]  /*44b70*/  IMAD.MOV.U32 R6, RZ, RZ, R36 ;  /* 0x000000ffff067224 */ /* 0x000fc600078e0024 */
[----:B-1----:R-:W4:Y:S04]  /*44b80*/  LDL.LU R37, [R1+0x10e4] ;  /* 0x0010e40001257983 */ /* 0x002f280000300800 */
[----:B------:R1:W-:Y:S02]  /*44b90*/  LDGSTS.E [R4+0xaa00], [R6.64], P2 ;  /* 0x0aa0000006047fae */ /* 0x0003e40009121844 */
[----:B-1----:R-:W-:Y:S02]  /*44ba0*/  IMAD.MOV.U32 R6, RZ, RZ, R3 ;  /* 0x000000ffff067224 */ /* 0x002fe400078e0003 */
[----:B------:R-:W-:-:S05]  /*44bb0*/  IMAD.MOV.U32 R7, RZ, RZ, R43 ;  /* 0x000000ffff077224 */ /* 0x000fca00078e002b */
[----:B------:R1:W-:Y:S01]  /*44bc0*/  LDGSTS.E [R4+0xb200], [R6.64], P2 ;  /* 0x0b20000006047fae */ /* 0x0003e20009121844 */
[----:B---3--:R-:W-:-:S05]  /*44bd0*/  IADD3 R34, P1, R34, R35, RZ ;  /* 0x0000002322227210 */ /* 0x008fca0007f3e0ff */
        /* <DEDUP_REMOVED lines=8> */
[----:B--2---:R-:W-:-:S05]  /*44c60*/  IADD3 R5, P0, R5, R35, RZ ;  /* 0x0000002305057210 */ /* 0x004fca0007f1e0ff */
[----:B------:R-:W-:Y:S01]  /*44c70*/  STL [R1+0x10f0], R5 ;  /* 0x0010f00501007387 */ /* 0x000fe20000100800 */
[----:B------:R-:W-:-:S03]  /*44c80*/  IMAD.X R40, R40, 0x1, R0, P0 ;  /* 0x0000000128287824 */ /* 0x000fc600000e0600 */
[----:B------:R2:W-:Y:S04]  /*44c90*/  STL [R1+0x1104], R42 ;  /* 0x0011042a01007387 */ /* 0x0005e80000100800 */
[----:B------:R-:W5:Y:S04]  /*44ca0*/  LDL.LU R3, [R1+0x10c0] ;  /* 0x0010c00001037983 */ /* 0x000f680000300800 */
[----:B---3--:R-:W3:Y:S01]  /*44cb0*/  LDL.LU R43, [R1+0x10d4] ;  /* 0x0010d400012b7983 */ /* 0x008ee20000300800 */
[----:B----4-:R-:W-:-:S05]  /*44cc0*/  IADD3 R33, P1, R33, R35, RZ ;  /* 0x0000002321217210 */ /* 0x010fca0007f3e0ff */
[----:B------:R-:W-:Y:S04]  /*44cd0*/  STL [R1+0x10f8], R33 ;  /* 0x0010f82101007387 */ /* 0x000fe80000100800 */
[----:B------:R4:W-:Y:S01]  /*44ce0*/  STL [R1+0x10ec], R40 ;  /* 0x0010ec2801007387 */ /* 0x0009e20000100800 */
[----:B------:R-:W-:-:S03]  /*44cf0*/  IADD3 R28, P0, R28, R35, RZ ;  /* 0x000000231c1c7210 */ /* 0x000fc60007f1e0ff */
[----:B--2---:R-:W2:Y:S01]  /*44d00*/  LDL.LU R42, [R1+0x10bc] ;  /* 0x0010bc00012a7983 */ /* 0x004ea20000300800 */
[----:B-1----:R-:W-:-:S03]  /*44d10*/  IMAD.MOV.U32 R6, RZ, RZ, R5 ;  /* 0x000000ffff067224 */ /* 0x002fc600078e0005 */
[----:B------:R-:W2:Y:S01]  /*44d20*/  LDL.LU R34, [R1+0x10c8] ;  /* 0x0010c80001227983 */ /* 0x000ea20000300800 */
[----:B------:R-:W-:-:S03]  /*44d30*/  IMAD.MOV.U32 R7, RZ, RZ, R40 ;  /* 0x000000ffff077224 */ /* 0x000fc600078e0028 */
[----:B----4-:R-:W4:Y:S04]  /*44d40*/  LDL.LU R40, [R1+0x10c4] ;  /* 0x0010c40001287983 */ /* 0x010f280000300800 */
        /* <DEDUP_REMOVED lines=19> */
[----:B------:R-:W-:-:S04]  /*44e80*/  IMAD.X R37, R37, 0x1, R0, P1 ;  /* 0x0000000125257824 */ /* 0x000fc800008e0600 */
[----:B------:R-:W-:Y:S01]  /*44e90*/  STL [R1+0x10d0], R30 ;  /* 0x0010d01e01007387 */ /* 0x000fe20000100800 */
[----:B-1----:R-:W-:Y:S02]  /*44ea0*/  IMAD.MOV.U32 R6, RZ, RZ, R29 ;  /* 0x000000ffff067224 */ /* 0x002fe400078e001d */
[----:B------:R-:W-:Y:S01]  /*44eb0*/  IMAD.MOV.U32 R7, RZ, RZ, R37 ;  /* 0x000000ffff077224 */ /* 0x000fe200078e0025 */
[----:B------:R1:W-:Y:S04]  /*44ec0*/  STL [R1+0x10e4], R37 ;  /* 0x0010e42501007387 */ /* 0x0003e80000100800 */
[----:B------:R-:W4:Y:S04]  /*44ed0*/  LDL.LU R28, [R1+0x10a0] ;  /* 0x0010a000011c7983 */ /* 0x000f280000300800 */
[----:B------:R1:W-:Y:S04]  /*44ee0*/  LDGSTS.E [R4+0xda00], [R6.64], P2 ;  /* 0x0da0000006047fae */ /* 0x0003e80009121844 */
[----:B-1----:R-:W4:Y:S01]  /*44ef0*/  LDL.LU R37, [R1+0x109c] ;  /* 0x00109c0001257983 */ /* 0x002f220000300800 */
[----:B------:R-:W-:Y:S01]  /*44f00*/  IMAD.MOV.U32 R6, RZ, RZ, R30 ;  /* 0x000000ffff067224 */ /* 0x000fe200078e001e */
[----:B-----5:R-:W-:Y:S01]  /*44f10*/  IADD3 R36, P1, R36, R35, RZ ;  /* 0x0000002324247210 */ /* 0x020fe20007f3e0ff */
[----:B------:R-:W-:-:S04]  /*44f20*/  IMAD.X R44, R44, 0x1, R0, P0 ;  /* 0x000000012c2c7824 */ /* 0x000fc800000e0600 */
[----:B------:R-:W-:Y:S04]  /*44f30*/  STL [R1+0x10d8], R36 ;  /* 0x0010d82401007387 */ /* 0x000fe80000100800 */
[----:B------:R-:W-:Y:S04]  /*44f40*/  STL [R1+0x10cc], R44 ;  /* 0x0010cc2c01007387 */ /* 0x000fe80000100800 */
[----:B------:R-:W5:Y:S01]  /*44f50*/  LDL.LU R29, [R1+0x10a8] ;  /* 0x0010a800011d7983 */ /* 0x000f620000300800 */
[----:B------:R-:W-:-:S03]  /*44f60*/  IMAD.MOV.U32 R7, RZ, RZ, R44 ;  /* 0x000000ffff077224 */ /* 0x000fc600078e002c */
[----:B------:R-:W5:Y:S04]  /*44f70*/  LDL.LU R30, [R1+0x1090] ;  /* 0x00109000011e7983 */ /* 0x000f680000300800 */
[----:B------:R1:W-:Y:S01]  /*44f80*/  LDGSTS.E [R4+0xe200], [R6.64], P2 ;  /* 0x0e20000006047fae */ /* 0x0003e20009121844 */
[----:B------:R-:W-:Y:S01]  /*44f90*/  IADD3 R3, P0, R3, R35, RZ ;  /* 0x0000002303037210 */ /* 0x000fe20007f1e0ff */
[----:B---3--:R-:W-:-:S04]  /*44fa0*/  IMAD.X R43, R43, 0x1, R0, P1 ;  /* 0x000000012b2b7824 */ /* 0x008fc800008e0600 */
[----:B------:R-:W-:Y:S01]  /*44fb0*/  STL [R1+0x10c0], R3 ;  /* 0x0010c00301007387 */ /* 0x000fe20000100800 */
[----:B-1----:R-:W-:Y:S02]  /*44fc0*/  IMAD.MOV.U32 R6, RZ, RZ, R36 ;  /* 0x000000ffff067224 */ /* 0x002fe400078e0024 */
[----:B------:R-:W-:Y:S01]  /*44fd0*/  IMAD.MOV.U32 R7, RZ, RZ, R43 ;  /* 0x000000ffff077224 */ /* 0x000fe200078e002b */
[----:B------:R1:W-:Y:S04]  /*44fe0*/  STL [R1+0x10d4], R43 ;  /* 0x0010d42b01007387 */ /* 0x0003e80000100800 */
[----:B------:R3:W-:Y:S04]  /*44ff0*/  LDGSTS.E [R4+0xea00], [R6.64], P2 ;  /* 0x0ea0000006047fae */ /* 0x0007e80009121844 */
[----:B-1----:R-:W5:Y:S01]  /*45000*/  LDL.LU R43, [R1+0x10a4] ;  /* 0x0010a400012b7983 */ /* 0x002f620000300800 */
[----:B--2---:R-:W-:Y:S01]  /*45010*/  IMAD.X R42, R42, 0x1, R0, P0 ;  /* 0x000000012a2a7824 */ /* 0x004fe200000e0600 */
[----:B------:R-:W-:-:S03]  /*45020*/  IADD3 R34, P1, R34, R35, RZ ;  /* 0x0000002322227210 */ /* 0x000fc60007f3e0ff */
[----:B---3--:R-:W-:Y:S02]  /*45030*/  IMAD.MOV.U32 R7, RZ, RZ, R42 ;  /* 0x000000ffff077224 */ /* 0x008fe400078e002a */
[----:B------:R-:W-:Y:S04]  /*45040*/  STL [R1+0x10c8], R34 ;  /* 0x0010c82201007387 */ /* 0x000fe80000100800 */
[----:B------:R1:W-:Y:S01]  /*45050*/  STL [R1+0x10bc], R42 ;  /* 0x0010bc2a01007387 */ /* 0x0003e20000100800 */
[----:B----4-:R-:W-:-:S03]  /*45060*/  IMAD.X R40, R40, 0x1, R0, P1 ;  /* 0x0000000128287824 */ /* 0x010fc600008e0600 */
[----:B------:R-:W2:Y:S01]  /*45070*/  LDL.LU R36, [R1+0x1098] ;  /* 0x0010980001247983 */ /* 0x000ea20000300800 */
[----:B------:R-:W-:-:S03]  /*45080*/  IMAD.MOV.U32 R6, RZ, RZ, R3 ;  /* 0x000000ffff067224 */ /* 0x000fc600078e0003 */
[----:B-1----:R-:W3:Y:S04]  /*45090*/  LDL.LU R42, [R1+0x108c] ;  /* 0x00108c00012a7983 */ /* 0x002ee80000300800 */
[----:B------:R1:W-:Y:S01]  /*450a0*/  LDGSTS.E [R4+0xf200], [R6.64], P2 ;  /* 0x0f20000006047fae */ /* 0x0003e20009121844 */
[----:B------:R-:W-:-:S05]  /*450b0*/  IADD3 R5, P0, R5, R35, RZ ;  /* 0x0000002305057210 */ /* 0x000fca0007f1e0ff */
[----:B------:R-:W-:Y:S01]  /*450c0*/  STL [R1+0x10b0], R5 ;  /* 0x0010b00501007387 */ /* 0x000fe20000100800 */
[----:B-1----:R-:W-:Y:S02]  /*450d0*/  IMAD.MOV.U32 R7, RZ, RZ, R40 ;  /* 0x000000ffff077224 */ /* 0x002fe400078e0028 */
[----:B------:R-:W-:Y:S01]  /*450e0*/  IMAD.X R41, R41, 0x1, R0, P0 ;  /* 0x0000000129297824 */ /* 0x000fe200000e0600 */
[----:B------:R1:W-:Y:S01]  /*450f0*/  STL [R1+0x10c4], R40 ;  /* 0x0010c42801007387 */ /* 0x0003e20000100800 */
[----:B------:R-:W-:-:S03]  /*45100*/  IMAD.MOV.U32 R6, RZ, RZ, R34 ;  /* 0x000000ffff067224 */ /* 0x000fc600078e0022 */
[----:B------:R-:W3:Y:S04]  /*45110*/  LDL.LU R3, [R1+0x1080] ;  /* 0x0010800001037983 */ /* 0x000ee80000300800 */
[----:B------:R1:W-:Y:S01]  /*45120*/  LDGSTS.E [R4+0xfa00], [R6.64], P2 ;  /* 0x0fa0000006047fae */ /* 0x0003e20009121844 */
[----:B------:R-:W-:-:S03]  /*45130*/  IADD3 R33, P1, R33, R35, RZ ;  /* 0x0000002321217210 */ /* 0x000fc60007f3e0ff */
[----:B-1----:R-:W3:Y:S04]  /*45140*/  LDL.LU R40, [R1+0x1094] ;  /* 0x0010940001287983 */ /* 0x002ee80000300800 */
[----:B------:R-:W-:Y:S04]  /*45150*/  STL [R1+0x10b8], R33 ;  /* 0x0010b82101007387 */ /* 0x000fe80000100800 */
[----:B------:R1:W-:Y:S04]  /*45160*/  STL [R1+0x10ac], R41 ;  /* 0x0010ac2901007387 */ /* 0x0003e80000100800 */
[----:B------:R-:W3:Y:S04]  /*45170*/  LDL.LU R34, [R1+0x1088] ;  /* 0x0010880001227983 */ /* 0x000ee80000300800 */
[----:B------:R-:W3:Y:S01]  /*45180*/  LDL.LU R44, [R1+0x107c] ;  /* 0x00107c00012c7983 */ /* 0x000ee20000300800 */
[----:B------:R-:W-:-:S02]  /*45190*/  IMAD.X R38, R38, 0x1, R0, P1 ;  /* 0x0000000126267824 */ /* 0x000fc400008e0600 */
[----:B------:R-:W-:Y:S02]  /*451a0*/  IMAD.MOV.U32 R6, RZ, RZ, R5 ;  /* 0x000000ffff067224 */ /* 0x000fe400078e0005 */
[----:B------:R-:W-:-:S05]  /*451b0*/  IMAD.MOV.U32 R7, RZ, RZ, R41 ;  /* 0x000000ffff077224 */ /* 0x000fca00078e0029 */
[----:B------:R1:W-:Y:S01]  /*451c0*/  LDGSTS.E [R4+0x10200], [R6.64], P2 ;  /* 0x1020000006047fae */ /* 0x0003e20009121844 */
[----:B------:R-:W-:-:S05]  /*451d0*/  IADD3 R28, P0, R28, R35, RZ ;  /* 0x000000231c1c7210 */ /* 0x000fca0007f1e0ff */
[----:B------:R-:W-:Y:S01]  /*451e0*/  STL [R1+0x10a0], R28 ;  /* 0x0010a01c01007387 */ /* 0x000fe20000100800 */
[----:B------:R-:W-:-:S03]  /*451f0*/  IMAD.X R37, R37, 0x1, R0, P0 ;  /* 0x0000000125257824 */ /* 0x000fc600000e0600 */
[----:B------:R5:W-:Y:S01]  /*45200*/  STL [R1+0x10b4], R38 ;  /* 0x0010b42601007387 */ /* 0x000be20000100800 */
[----:B-1----:R-:W-:-:S03]  /*45210*/  IMAD.MOV.U32 R7, RZ, RZ, R38 ;  /* 0x000000ffff077224 */ /* 0x002fc600078e0026 */
[----:B------:R-:W3:Y:S01]  /*45220*/  LDL.LU R5, [R1+0x1070] ;  /* 0x0010700001057983 */ /* 0x000ee20000300800 */
[----:B------:R-:W-:-:S03]  /*45230*/  IMAD.MOV.U32 R6, RZ, RZ, R33 ;  /* 0x000000ffff067224 */ /* 0x000fc600078e0021 */
[----:B------:R-:W3:Y:S04]  /*45240*/  LDL.LU R41, [R1+0x1084] ;  /* 0x0010840001297983 */ /* 0x000ee80000300800 */
[----:B------:R1:W-:Y:S02]  /*45250*/  LDGSTS.E [R4+0x10a00], [R6.64], P2 ;  /* 0x10a0000006047fae */ /* 0x0003e40009121844 */
[----:B-1----:R-:W-:Y:S02]  /*45260*/  IMAD.MOV.U32 R6, RZ, RZ, R28 ;  /* 0x000000ffff067224 */ /* 0x002fe400078e001c */
[----:B------:R-:W-:-:S05]  /*45270*/  IMAD.MOV.U32 R7, RZ, RZ, R37 ;  /* 0x000000ffff077224 */ /* 0x000fca00078e0025 */
[----:B------:R1:W-:Y:S01]  /*45280*/  LDGSTS.E [R4+0x11200], [R6.64], P2 ;  /* 0x1120000006047fae */ /* 0x0003e20009121844 */
[----:B-----5:R-:W-:-:S05]  /*45290*/  IADD3 R29, P1, R29, R35, RZ ;  /* 0x000000231d1d7210 */ /* 0x020fca0007f3e0ff */
[----:B------:R-:W-:Y:S04]  /*452a0*/  STL [R1+0x10a8], R29 ;  /* 0x0010a81d01007387 */ /* 0x000fe80000100800 */
[----:B------:R5:W-:Y:S04]  /*452b0*/  STL [R1+0x109c], R37 ;  /* 0x00109c2501007387 */ /* 0x000be80000100800 */
[----:B------:R-:W4:Y:S04]  /*452c0*/  LDL.LU R38, [R1+0x106c] ;  /* 0x00106c0001267983 */ /* 0x000f280000300800 */
[----:B------:R-:W4:Y:S01]  /*452d0*/  LDL.LU R33, [R1+0x1078] ;  /* 0x0010780001217983 */ /* 0x000f220000300800 */
[----:B------:R-:W-:-:S03]  /*452e0*/  IADD3 R30, P0, R30, R35, RZ ;  /* 0x000000231e1e7210 */ /* 0x000fc60007f1e0ff */
[----:B-----5:R-:W5:Y:S01]  /*452f0*/  LDL.LU R37, [R1+0x1074] ;  /* 0x0010740001257983 */ /* 0x020f620000300800 */
[----:B-1----:R-:W-:-:S03]  /*45300*/  IMAD.MOV.U32 R6, RZ, RZ, R29 ;  /* 0x000000ffff067224 */ /* 0x002fc600078e001d */
[----:B------:R-:W-:Y:S01]  /*45310*/  STL [R1+0x1090], R30 ;  /* 0x0010901e01007387 */ /* 0x000fe20000100800 */
[----:B------:R-:W-:-:S04]  /*45320*/  IMAD.X R43, R43, 0x1, R0, P1 ;  /* 0x000000012b2b7824 */ /* 0x000fc800008e0600 */
[----:B------:R-:W-:Y:S01]  /*45330*/  IMAD.MOV.U32 R7, RZ, RZ, R43 ;  /* 0x000000ffff077224 */ /* 0x000fe200078e002b */
[----:B------:R1:W-:Y:S04]  /*45340*/  STL [R1+0x10a4], R43 ;  /* 0x0010a42b01007387 */ /* 0x0003e80000100800 */
[----:B------:R-:W5:Y:S04]  /*45350*/  LDL.LU R28, [R1+0x1060] ;  /* 0x00106000011c7983 */ /* 0x000f680000300800 */
[----:B------:R3:W-:Y:S04]  /*45360*/  LDGSTS.E [R4+0x11a00], [R6.64], P2 ;  /* 0x11a0000006047fae */ /* 0x0007e80009121844 */
[----:B-1----:R-:W5:Y:S01]  /*45370*/  LDL.LU R43, [R1+0x105c] ;  /* 0x00105c00012b7983 */ /* 0x002f620000300800 */
[----:B--2---:R-:W-:Y:S01]  /*45380*/  IADD3 R36, P1, R36, R35, RZ ;  /* 0x0000002324247210 */ /* 0x004fe20007f3e0ff */
[----:B---3--:R-:W-:-:S04]  /*45390*/  IMAD.X R42, R42, 0x1, R0, P0 ;  /* 0x000000012a2a7824 */ /* 0x008fc800000e0600 */
[----:B------:R-:W-:Y:S04]  /*453a0*/  STL [R1+0x1098], R36 ;  /* 0x0010982401007387 */ /* 0x000fe80000100800 */
[----:B------:R1:W-:Y:S01]  /*453b0*/  STL [R1+0x108c], R42 ;  /* 0x00108c2a01007387 */ /* 0x0003e20000100800 */
[----:B------:R-:W-:-:S03]  /*453c0*/  IMAD.MOV.U32 R6, RZ, RZ, R30 ;  /* 0x000000ffff067224 */ /* 0x000fc600078e001e */
[----:B------:R-:W2:Y:S01]  /*453d0*/  LDL.LU R29, [R1+0x1068] ;  /* 0x00106800011d7983 */ /* 0x000ea20000300800 */
[----:B------:R-:W-:-:S03]  /*453e0*/  IMAD.MOV.U32 R7, RZ, RZ, R42 ;  /* 0x000000ffff077224 */ /* 0x000fc600078e002a */
[----:B-1----:R-:W3:Y:S04]  /*453f0*/  LDL.LU R42, [R1+0x1064] ;  /* 0x00106400012a7983 */ /* 0x002ee80000300800 */
[----:B------:R1:W-:Y:S01]  /*45400*/  LDGSTS.E [R4+0x12200], [R6.64], P2 ;  /* 0x1220000006047fae */ /* 0x0003e20009121844 */
[----:B------:R-:W-:Y:S01]  /*45410*/  IADD3 R3, P0, R3, R35, RZ ;  /* 0x0000002303037210 */ /* 0x000fe20007f1e0ff */
[----:B------:R-:W-:-:S04]  /*45420*/  IMAD.X R40, R40, 0x1, R0, P1 ;  /* 0x0000000128287824 */ /* 0x000fc800008e0600 */
[----:B------:R-:W-:Y:S01]  /*45430*/  STL [R1+0x1080], R3 ;  /* 0x0010800301007387 */ /* 0x000fe20000100800 */
[----:B-1----:R-:W-:-:S03]  /*45440*/  IMAD.MOV.U32 R7, RZ, RZ, R40 ;  /* 0x000000ffff077224 */ /* 0x002fc600078e0028 */
[----:B------:R1:W-:Y:S01]  /*45450*/  STL [R1+0x1094], R40 ;  /* 0x0010942801007387 */ /* 0x0003e20000100800 */
[----:B------:R-:W-:-:S03]  /*45460*/  IMAD.MOV.U32 R6, RZ, RZ, R36 ;  /* 0x000000ffff067224 */ /* 0x000fc600078e0024 */
[----:B------:R-:W3:Y:S01]  /*45470*/  LDL.LU R30, [R1+0x1050] ;  /* 0x00105000011e7983 */ /* 0x000ee20000300800 */
[----:B------:R-:W-:-:S03]  /*45480*/  IADD3 R34, P1, R34, R35, RZ ;  /* 0x0000002322227210 */ /* 0x000fc60007f3e0ff */
[----:B------:R1:W-:Y:S01]  /*45490*/  LDGSTS.E [R4+0x12a00], [R6.64], P2 ;  /* 0x12a0000006047fae */ /* 0x0003e20009121844 */
[----:B------:R-:W-:-:S03]  /*454a0*/  IMAD.X R44, R44, 0x1, R0, P0 ;  /* 0x000000012c2c7824 */ /* 0x000fc600000e0600 */
[----:B-1----:R-:W3:Y:S04]  /*454b0*/  LDL.LU R40, [R1+0x104c] ;  /* 0x00104c0001287983 */ /* 0x002ee80000300800 */
[----:B------:R-:W-:Y:S04]  /*454c0*/  STL [R1+0x1088], R34 ;  /* 0x0010882201007387 */ /* 0x000fe80000100800 */
[----:B------:R-:W-:Y:S04]  /*454d0*/  STL [R1+0x107c], R44 ;  /* 0x00107c2c01007387 */ /* 0x000fe80000100800 */
[----:B------:R-:W3:Y:S01]  /*454e0*/  LDL.LU R36, [R1+0x1058] ;  /* 0x0010580001247983 */ /* 0x000ee20000300800 */
[----:B------:R-:W-:-:S02]  /*454f0*/  IMAD.MOV.U32 R6, RZ, RZ, R3 ;  /* 0x000000ffff067224 */ /* 0x000fc400078e0003 */
[----:B------:R-:W-:Y:S01]  /*45500*/  IMAD.MOV.U32 R7, RZ, RZ, R44 ;  /* 0x000000ffff077224 */ /* 0x000fe200078e002c */
[----:B------:R-:W3:Y:S04]  /*45510*/  LDL.LU R3, [R1+0x1040] ;  /* 0x0010400001037983 */ /* 0x000ee80000300800 */
        /* <DEDUP_REMOVED lines=8> */
[----:B-1----:R-:W3:Y:S01]  /*455a0*/  LDL.LU R41, [R1+0x1054] ;  /* 0x0010540001297983 */ /* 0x002ee20000300800 */
[----:B------:R-:W-:-:S02]  /*455b0*/  IMAD.MOV.U32 R6, RZ, RZ, R5 ;  /* 0x000000ffff067224 */ /* 0x000fc400078e0005 */
[----:B----4-:R-:W-:Y:S01]  /*455c0*/  IMAD.X R38, R38, 0x1, R0, P0 ;  /* 0x0000000126267824 */ /* 0x010fe200000e0600 */
[----:B------:R-:W-:-:S03]  /*455d0*/  IADD3 R33, P1, R33, R35, RZ ;  /* 0x0000002321217210 */ /* 0x000fc60007f3e0ff */
[----:B------:R-:W-:Y:S02]  /*455e0*/  IMAD.MOV.U32 R7, RZ, RZ, R38 ;  /* 0x000000ffff077224 */ /* 0x000fe400078e0026 */
[----:B------:R-:W-:Y:S04]  /*455f0*/  STL [R1+0x1078], R33 ;  /* 0x0010782101007387 */ /* 0x000fe80000100800 */
[----:B------:R1:W-:Y:S04]  /*45600*/  STL [R1+0x106c], R38 ;  /* 0x00106c2601007387 */ /* 0x0003e80000100800 */
[----:B------:R-:W4:Y:S01]  /*45610*/  LDL.LU R34, [R1+0x1048] ;  /* 0x0010480001227983 */ /* 0x000f220000300800 */
[----:B-----5:R-:W-:-:S03]  /*45620*/  IMAD.X R37, R37, 0x1, R0, P1 ;  /* 0x0000000125257824 */ /* 0x020fc600008e0600 */
[----:B------:R5:W-:Y:S04]  /*45630*/  LDGSTS.E [R4+0x14200], [R6.64], P2 ;  /* 0x1420000006047fae */ /* 0x000be80009121844 */
[----:B-1----:R-:W4:Y:S01]  /*45640*/  LDL.LU R38, [R1+0x103c] ;  /* 0x00103c0001267983 */ /* 0x002f220000300800 */
[----:B------:R-:W-:Y:S01]  /*45650*/  IADD3 R28, P0, R28, R35, RZ ;  /* 0x000000231c1c7210 */ /* 0x000fe20007f1e0ff */
[----:B-----5:R-:W-:-:S04]  /*45660*/  IMAD.MOV.U32 R7, RZ, RZ, R37 ;  /* 0x000000ffff077224 */ /* 0x020fc800078e0025 */
[----:B------:R-:W-:Y:S01]  /*45670*/  STL [R1+0x1060], R28 ;  /* 0x0010601c01007387 */ /* 0x000fe20000100800 */
[----:B------:R-:W-:-:S03]  /*45680*/  IMAD.X R43, R43, 0x1, R0, P0 ;  /* 0x000000012b2b7824 */ /* 0x000fc600000e0600 */
[----:B------:R1:W-:Y:S01]  /*45690*/  STL [R1+0x1074], R37 ;  /* 0x0010742501007387 */ /* 0x0003e20000100800 */
[----:B------:R-:W-:-:S03]  /*456a0*/  IMAD.MOV.U32 R6, RZ, RZ, R33 ;  /* 0x000000ffff067224 */ /* 0x000fc600078e0021 */
[----:B------:R-:W5:Y:S04]  /*456b0*/  LDL.LU R5, [R1+0x1030] ;  /* 0x0010300001057983 */ /* 0x000f680000300800 */
[----:B------:R3:W-:Y:S04]  /*456c0*/  LDGSTS.E [R4+0x14a00], [R6.64], P2 ;  /* 0x14a0000006047fae */ /* 0x0007e80009121844 */
[----:B-1----:R-:W5:Y:S01]  /*456d0*/  LDL.LU R37, [R1+0x1044] ;  /* 0x0010440001257983 */ /* 0x002f620000300800 */
[----:B--2---:R-:W-:-:S05]  /*456e0*/  IADD3 R29, P1, R29, R35, RZ ;  /* 0x000000231d1d7210 */ /* 0x004fca0007f3e0ff */
[----:B------:R-:W-:Y:S04]  /*456f0*/  STL [R1+0x1068], R29 ;  /* 0x0010681d01007387 */ /* 0x000fe80000100800 */
[----:B------:R-:W-:Y:S01]  /*45700*/  STL [R1+0x105c], R43 ;  /* 0x00105c2b01007387 */ /* 0x000fe20000100800 */
[----:B---3--:R-:W-:-:S03]  /*45710*/  IMAD.X R42, R42, 0x1, R0, P1 ;  /* 0x000000012a2a7824 */ /* 0x008fc600008e0600 */
[----:B------:R-:W2:Y:S01]  /*45720*/  LDL.LU R33, [R1+0x1038] ;  /* 0x0010380001217983 */ /* 0x000ea20000300800 */
[----:B------:R-:W-:-:S03]  /*45730*/  IMAD.MOV.U32 R6, RZ, RZ, R28 ;  /* 0x000000ffff067224 */ /* 0x000fc600078e001c */
[----:B------:R-:W3:Y:S01]  /*45740*/  LDL.LU R44, [R1+0x102c] ;  /* 0x00102c00012c7983 */ /* 0x000ee20000300800 */
[----:B------:R-:W-:-:S05]  /*45750*/  IMAD.MOV.U32 R7, RZ, RZ, R43 ;  /* 0x000000ffff077224 */ /* 0x000fca00078e002b */
[----:B------:R1:W-:Y:S01]  /*45760*/  LDGSTS.E [R4+0x15200], [R6.64], P2 ;  /* 0x1520000006047fae */ /* 0x0003e20009121844 */
[----:B------:R-:W-:-:S05]  /*45770*/  IADD3 R30, P0, R30, R35, RZ ;  /* 0x000000231e1e7210 */ /* 0x000fca0007f1e0ff */
[----:B------:R-:W-:Y:S01]  /*45780*/  STL [R1+0x1050], R30 ;  /* 0x0010501e01007387 */ /* 0x000fe20000100800 */
[----:B-1----:R-:W-:Y:S02]  /*45790*/  IMAD.MOV.U32 R7, RZ, RZ, R42 ;  /* 0x000000ffff077224 */ /* 0x002fe400078e002a */
[----:B------:R-:W-:Y:S01]  /*457a0*/  IMAD.X R40, R40, 0x1, R0, P0 ;  /* 0x0000000128287824 */ /* 0x000fe200000e0600 */
[----:B------:R1:W-:Y:S04]  /*457b0*/  STL [R1+0x1064], R42 ;  /* 0x0010642a01007387 */ /* 0x0003e80000100800 */
[----:B------:R-:W3:Y:S01]  /*457c0*/  LDL.LU R28, [R1+0xee0] ;  /* 0x000ee000011c7983 */ /* 0x000ee20000300800 */
[----:B------:R-:W-:-:S03]  /*457d0*/  IADD3 R36, P1, R36, R35, RZ ;  /* 0x0000002324247210 */ /* 0x000fc60007f3e0ff */
[----:B-1----:R-:W3:Y:S01]  /*457e0*/  LDL.LU R42, [R1+0x1034] ;  /* 0x00103400012a7983 */ /* 0x002ee20000300800 */
[----:B------:R-:W-:-:S03]  /*457f0*/  IMAD.MOV.U32 R6, RZ, RZ, R29 ;  /* 0x000000ffff067224 */ /* 0x000fc600078e001d */
[----:B------:R-:W-:Y:S04]  /*45800*/  STL [R1+0x1058], R36 ;  /* 0x0010582401007387 */ /* 0x000fe80000100800 */
[----:B------:R1:W-:Y:S04]  /*45810*/  STL [R1+0x104c], R40 ;  /* 0x00104c2801007387 */ /* 0x0003e80000100800 */
[----:B------:R-:W3:Y:S04]  /*45820*/  LDL.LU R43, [R1+0xedc] ;  /* 0x000edc00012b7983 */ /* 0x000ee80000300800 */
[----:B------:R-:W3:Y:S01]  /*45830*/  LDL.LU R29, [R1+0xef8] ;  /* 0x000ef800011d7983 */ /* 0x000ee20000300800 */
[----:B------:R-:W-:-:S03]  /*45840*/  IADD3 R3, P0, R3, R35, RZ ;  /* 0x0000002303037210 */ /* 0x000fc60007f1e0ff */
[----:B------:R1:W-:Y:S02]  /*45850*/  LDGSTS.E [R4+0x15a00], [R6.64], P2 ;  /* 0x15a0000006047fae */ /* 0x0003e40009121844 */
[----:B-1----:R-:W-:Y:S02]  /*45860*/  IMAD.MOV.U32 R6, RZ, RZ, R30 ;  /* 0x000000ffff067224 */ /* 0x002fe400078e001e */
[----:B------:R-:W-:Y:S02]  /*45870*/  IMAD.MOV.U32 R7, RZ, RZ, R40 ;  /* 0x000000ffff077224 */ /* 0x000fe400078e0028 */
[----:B------:R-:W3:Y:S01]  /*45880*/  LDL.LU R40, [R1+0xef4] ;  /* 0x000ef40001287983 */ /* 0x000ee20000300800 */
[----:B------:R-:W-:-:S03]  /*45890*/  IMAD.X R41, R41, 0x1, R0, P1 ;  /* 0x0000000129297824 */ /* 0x000fc600008e0600 */
[----:B------:R-:W-:Y:S04]  /*458a0*/  STL [R1+0x1040], R3 ;  /* 0x0010400301007387 */ /* 0x000fe80000100800 */
[----:B------:R1:W-:Y:S04]  /*458b0*/  STL [R1+0x1054], R41 ;  /* 0x0010542901007387 */ /* 0x0003e80000100800 */
[----:B------:R1:W-:Y:S04]  /*458c0*/  LDGSTS.E [R4+0x16200], [R6.64], P2 ;  /* 0x1620000006047fae */ /* 0x0003e80009121844 */
[----:B------:R-:W3:Y:S01]  /*458d0*/  LDL.LU R30, [R1+0xf10] ;  /* 0x000f1000011e7983 */ /* 0x000ee20000300800 */
[----:B-1----:R-:W-:-:S03]  /*458e0*/  IMAD.MOV.U32 R7, RZ, RZ, R41 ;  /* 0x000000ffff077224 */ /* 0x002fc600078e0029 */
[----:B------:R-:W3:Y:S01]  /*458f0*/  LDL.LU R41, [R1+0xf0c] ;  /* 0x000f0c0001297983 */ /* 0x000ee20000300800 */
[----:B------:R-:W-:-:S05]  /*45900*/  IMAD.MOV.U32 R6, RZ, RZ, R36 ;  /* 0x000000ffff067224 */ /* 0x000fca00078e0024 */
[----:B------:R1:W-:Y:S02]  /*45910*/  LDGSTS.E [R4+0x16a00], [R6.64], P2 ;  /* 0x16a0000006047fae */ /* 0x0003e40009121844 */
[----:B-1----:R-:W-:Y:S01]  /*45920*/  IMAD.MOV.U32 R6, RZ, RZ, R3 ;  /* 0x000000ffff067224 */ /* 0x002fe200078e0003 */
[----:B----4-:R-:W-:Y:S01]  /*45930*/  IADD3 R34, P1, R34, R35, RZ ;  /* 0x0000002322227210 */ /* 0x010fe20007f3e0ff */
[----:B------:R-:W-:-:S04]  /*45940*/  IMAD.X R38, R38, 0x1, R0, P0 ;  /* 0x0000000126267824 */ /* 0x000fc800000e0600 */
[----:B------:R-:W-:Y:S04]  /*45950*/  STL [R1+0x1048], R34 ;  /* 0x0010482201007387 */ /* 0x000fe80000100800 */
[----:B------:R1:W-:Y:S04]  /*45960*/  STL [R1+0x103c], R38 ;  /* 0x00103c2601007387 */ /* 0x0003e80000100800 */
[----:B------:R-:W4:Y:S01]  /*45970*/  LDL.LU R36, [R1+0xf80] ;  /* 0x000f800001247983 */ /* 0x000f220000300800 */
[----:B------:R-:W-:-:S03]  /*45980*/  IMAD.MOV.U32 R7, RZ, RZ, R38 ;  /* 0x000000ffff077224 */ /* 0x000fc600078e0026 */
[----:B-1----:R-:W4:Y:S04]  /*45990*/  LDL.LU R38, [R1+0xf7c] ;  /* 0x000f7c0001267983 */ /* 0x002f280000300800 */
[----:B------:R1:W-:Y:S01]  /*459a0*/  LDGSTS.E [R4+0x17200], [R6.64], P2 ;  /* 0x1720000006047fae */ /* 0x0003e20009121844 */
[----:B-----5:R-:W-:Y:S01]  /*459b0*/  IADD3 R5, P0, R5, R35, RZ ;  /* 0x0000002305057210 */ /* 0x020fe20007f1e0ff */
[----:B------:R-:W-:-:S04]  /*459c0*/  IMAD.X R37, R37, 0x1, R0, P1 ;  /* 0x0000000125257824 */ /* 0x000fc800008e0600 */
[----:B------:R-:W-:Y:S01]  /*459d0*/  STL [R1+0x1030], R5 ;  /* 0x0010300501007387 */ /* 0x000fe20000100800 */
[----:B-1----:R-:W-:Y:S02]  /*459e0*/  IMAD.MOV.U32 R6, RZ, RZ, R34 ;  /* 0x000000ffff067224 */ /* 0x002fe400078e0022 */
[----:B------:R-:W-:Y:S01]  /*459f0*/  IMAD.MOV.U32 R7, RZ, RZ, R37 ;  /* 0x000000ffff077224 */ /* 0x000fe200078e0025 */
[----:B------:R1:W-:Y:S04]  /*45a00*/  STL [R1+0x1044], R37 ;  /* 0x0010442501007387 */ /* 0x0003e80000100800 */
[----:B------:R-:W5:Y:S04]  /*45a10*/  LDL.LU R3, [R1+0xf90] ;  /* 0x000f900001037983 */ /* 0x000f680000300800 */
[----:B------:R3:W-:Y:S01]  /*45a20*/  LDGSTS.E [R4+0x17a00], [R6.64], P2 ;  /* 0x17a0000006047fae */ /* 0x0007e20009121844 */
[----:B--2---:R-:W-:-:S03]  /*45a30*/  IADD3 R33, P1, R33, R35, RZ ;  /* 0x0000002321217210 */ /* 0x004fc60007f3e0ff */
[----:B-1----:R-:W2:Y:S01]  /*45a40*/  LDL.LU R37, [R1+0xf8c] ;  /* 0x000f8c0001257983 */ /* 0x002ea20000300800 */
[----:B---3--:R-:W-:-:S03]  /*45a50*/  IMAD.X R44, R44, 0x1, R0, P0 ;  /* 0x000000012c2c7824 */ /* 0x008fc600000e0600 */
[----:B------:R-:W-:Y:S04]  /*45a60*/  STL [R1+0x1038], R33 ;  /* 0x0010382101007387 */ /* 0x000fe80000100800 */
[----:B------:R-:W-:Y:S01]  /*45a70*/  STL [R1+0x102c], R44 ;  /* 0x00102c2c01007387 */ /* 0x000fe20000100800 */
[----:B------:R-:W-:-:S03]  /*45a80*/  IMAD.MOV.U32 R6, RZ, RZ, R5 ;  /* 0x000000ffff067224 */ /* 0x000fc600078e0005 */
[----:B------:R-:W4:Y:S01]  /*45a90*/  LDL.LU R34, [R1+0xfe8] ;  /* 0x000fe80001227983 */ /* 0x000f220000300800 */
[----:B------:R-:W-:-:S03]  /*45aa0*/  IMAD.MOV.U32 R7, RZ, RZ, R44 ;  /* 0x000000ffff077224 */ /* 0x000fc600078e002c */
[----:B------:R-:W4:Y:S04]  /*45ab0*/  LDL.LU R5, [R1+0xff0] ;  /* 0x000ff00001057983 */ /* 0x000f280000300800 */
[----:B------:R1:W-:Y:S01]  /*45ac0*/  LDGSTS.E [R4+0x18200], [R6.64], P2 ;  /* 0x1820000006047fae */ /* 0x0003e20009121844 */
[----:B------:R-:W-:Y:S01]  /*45ad0*/  IADD3 R28, P0, R28, R35, RZ ;  /* 0x000000231c1c7210 */ /* 0x000fe20007f1e0ff */
[----:B-1----:R-:W-:Y:S02]  /*45ae0*/  IMAD.MOV.U32 R6, RZ, RZ, R33 ;  /* 0x000000ffff067224 */ /* 0x002fe400078e0021 */
[----:B------:R-:W-:Y:S02]  /*45af0*/  IMAD.X R42, R42, 0x1, R0, P1 ;  /* 0x000000012a2a7824 */ /* 0x000fe400008e0600 */
[----:B------:R-:W-:Y:S02]  /*45b00*/  STL [R1+0xee0], R28 ;  /* 0x000ee01c01007387 */ /* 0x000fe40000100800 */
[----:B------:R-:W-:-:S02]  /*45b10*/  IMAD.MOV.U32 R7, RZ, RZ, R42 ;  /* 0x000000ffff077224 */ /* 0x000fc400078e002a */
[----:B------:R1:W-:Y:S04]  /*45b20*/  STL [R1+0x1034], R42 ;  /* 0x0010342a01007387 */ /* 0x0003e80000100800 */
[----:B------:R1:W-:Y:S01]  /*45b30*/  LDGSTS.E [R4+0x18a00], [R6.64], P2 ;  /* 0x18a0000006047fae */ /* 0x0003e20009121844 */
[----:B------:R-:W-:-:S03]  /*45b40*/  IMAD.X R43, R43, 0x1, R0, P0 ;  /* 0x000000012b2b7824 */ /* 0x000fc600000e0600 */
[----:B-1----:R-:W4:Y:S01]  /*45b50*/  LDL.LU R42, [R1+0xfd8] ;  /* 0x000fd800012a7983 */ /* 0x002f220000300800 */
[----:B------:R-:W-:-:S05]  /*45b60*/  IADD3 R29, P1, R29, R35, RZ ;  /* 0x000000231d1d7210 */ /* 0x000fca0007f3e0ff */
[----:B------:R-:W-:Y:S01]  /*45b70*/  STL [R1+0xef8], R29 ;  /* 0x000ef81d01007387 */ /* 0x000fe20000100800 */
[----:B------:R-:W-:-:S03]  /*45b80*/  IMAD.MOV.U32 R7, RZ, RZ, R43 ;  /* 0x000000ffff077224 */ /* 0x000fc600078e002b */
        /* <DEDUP_REMOVED lines=18> */
[----:B----4-:R-:W-:-:S05]  /*45cb0*/  IADD3 R36, P1, R36, R35, RZ ;  /* 0x0000002324247210 */ /* 0x010fca0007f3e0ff */
[----:B------:R-:W-:Y:S04]  /*45cc0*/  STL [R1+0xf80], R36 ;  /* 0x000f802401007387 */ /* 0x000fe80000100800 */
[----:B------:R4:W-:Y:S04]  /*45cd0*/  STL [R1+0xf0c], R41 ;  /* 0x000f0c2901007387 */ /* 0x0009e80000100800 */
[----:B------:R-:W3:Y:S04]  /*45ce0*/  LDL.LU R29, [R1+0x1008] ;  /* 0x00100800011d7983 */ /* 0x000ee80000300800 */
[----:B------:R-:W3:Y:S01]  /*45cf0*/  LDL.LU R44, [R1+0xffc] ;  /* 0x000ffc00012c7983 */ /* 0x000ee20000300800 */
[----:B------:R-:W-:-:S02]  /*45d00*/  IMAD.X R38, R38, 0x1, R0, P1 ;  /* 0x0000000126267824 */ /* 0x000fc400008e0600 */
[----:B-1----:R-:W-:Y:S02]  /*45d10*/  IMAD.MOV.U32 R6, RZ, RZ, R36 ;  /* 0x000000ffff067224 */ /* 0x002fe400078e0024 */
[----:B------:R-:W-:-:S05]  /*45d20*/  IMAD.MOV.U32 R7, RZ, RZ, R38 ;  /* 0x000000ffff077224 */ /* 0x000fca00078e0026 */
[----:B------:R1:W-:Y:S01]  /*45d30*/  LDGSTS.E [R4+0x1aa00], [R6.64], P2 ;  /* 0x1aa0000006047fae */ /* 0x0003e20009121844 */
[----:B-----5:R-:W-:-:S05]  /*45d40*/  IADD3 R3, P0, R3, R35, RZ ;  /* 0x0000002303037210 */ /* 0x020fca0007f1e0ff */
[----:B------:R-:W-:Y:S01]  /*45d50*/  STL [R1+0xf90], R3 ;  /* 0x000f900301007387 */ /* 0x000fe20000100800 */
[----:B--2---:R-:W-:-:S03]  /*45d60*/  IMAD.X R37, R37, 0x1, R0, P0 ;  /* 0x0000000125257824 */ /* 0x004fc600000e0600 */
[----:B------:R2:W-:Y:S04]  /*45d70*/  STL [R1+0xf7c], R38 ;  /* 0x000f7c2601007387 */ /* 0x0005e80000100800 */
[----:B------:R-:W5:Y:S04]  /*45d80*/  LDL.LU R30, [R1+0x1010] ;  /* 0x00101000011e7983 */ /* 0x000f680000300800 */
[----:B----4-:R-:W4:Y:S01]  /*45d90*/  LDL.LU R41, [R1+0x1004] ;  /* 0x0010040001297983 */ /* 0x010f220000300800 */
[----:B------:R-:W-:-:S05]  /*45da0*/  IADD3 R34, P1, R34, R35, RZ ;  /* 0x0000002322227210 */ /* 0x000fca0007f3e0ff */
[----:B------:R-:W-:Y:S04]  /*45db0*/  STL [R1+0xfe8], R34 ;  /* 0x000fe82201007387 */ /* 0x000fe80000100800 */
[----:B------:R1:W-:Y:S01]  /*45dc0*/  STL [R1+0xf8c], R37 ;  /* 0x000f8c2501007387 */ /* 0x0003e20000100800 */
[----:B------:R-:W-:-:S03]  /*45dd0*/  IADD3 R5, P0, R5, R35, RZ ;  /* 0x0000002305057210 */ /* 0x000fc60007f1e0ff */
[----:B--2---:R-:W2:Y:S01]  /*45de0*/  LDL.LU R38, [R1+0x100c] ;  /* 0x00100c0001267983 */ /* 0x004ea20000300800 */
[----:B-1----:R-:W-:-:S03]  /*45df0*/  IMAD.MOV.U32 R6, RZ, RZ, R3 ;  /* 0x000000ffff067224 */ /* 0x002fc600078e0003 */
[----:B------:R-:W2:Y:S01]  /*45e00*/  LDL.LU R36, [R1+0x1018] ;  /* 0x0010180001247983 */ /* 0x000ea20000300800 */
[----:B------:R-:W-:-:S03]  /*45e10*/  IMAD.MOV.U32 R7, RZ, RZ, R37 ;  /* 0x000000ffff077224 */ /* 0x000fc600078e0025 */
[----:B------:R-:W2:Y:S04]  /*45e20*/  LDL.LU R37, [R1+0x1014] ;  /* 0x0010140001257983 */ /* 0x000ea80000300800 */
[----:B------:R-:W-:Y:S04]  /*45e30*/  STL [R1+0xff0], R5 ;  /* 0x000ff00501007387 */ /* 0x000fe80000100800 */
[----:B------:R1:W-:Y:S01]  /*45e40*/  LDGSTS.E [R4+0x1b200], [R6.64], P2 ;  /* 0x1b20000006047fae */ /* 0x0003e20009121844 */
[----:B------:R-:W-:Y:S02]  /*45e50*/  IMAD.X R42, R42, 0x1, R0, P1 ;  /* 0x000000012a2a7824 */ /* 0x000fe400008e0600 */
[----:B-1----:R-:W-:-:S03]  /*45e60*/  IMAD.MOV.U32 R6, RZ, RZ, R34 ;  /* 0x000000ffff067224 */ /* 0x002fc600078e0022 */
[----:B------:R1:W-:Y:S01]  /*45e70*/  STL [R1+0xfd8], R42 ;  /* 0x000fd82a01007387 */ /* 0x0003e20000100800 */
[----:B------:R-:W-:-:S03]  /*45e80*/  IMAD.MOV.U32 R7, RZ, RZ, R42 ;  /* 0x000000ffff077224 */ /* 0x000fc600078e002a */
[----:B------:R-:W2:Y:S04]  /*45e90*/  LDL.LU R3, [R1+0x1020] ;  /* 0x0010200001037983 */ /* 0x000ea80000300800 */
[----:B------:R-:W2:Y:S01]  /*45ea0*/  LDL.LU R34, [R1+0x101c] ;  /* 0x00101c0001227983 */ /* 0x000ea20000300800 */
[----:B------:R-:W-:-:S03]  /*45eb0*/  IADD3 R33, P1, R33, R35, RZ ;  /* 0x0000002321217210 */ /* 0x000fc60007f3e0ff */
[----:B------:R1:W-:Y:S01]  /*45ec0*/  LDGSTS.E [R4+0x1ba00], [R6.64], P2 ;  /* 0x1ba0000006047fae */ /* 0x0003e20009121844 */
[----:B------:R-:W-:-:S03]  /*45ed0*/  IMAD.X R43, R43, 0x1, R0, P0 ;  /* 0x000000012b2b7824 */ /* 0x000fc600000e0600 */
[----:B------:R-:W-:Y:S04]  /*45ee0*/  STL [R1+0xff8], R33 ;  /* 0x000ff82101007387 */ /* 0x000fe80000100800 */
[----:B------:R1:W-:Y:S04]  /*45ef0*/  STL [R1+0xfec], R43 ;  /* 0x000fec2b01007387 */ /* 0x0003e80000100800 */
[----:B-1----:R-:W2:Y:S01]  /*45f00*/  LDL.LU R42, [R1+0x1028] ;  /* 0x00102800012a7983 */ /* 0x002ea20000300800 */
[----:B------:R-:W-:Y:S02]  /*45f10*/  IMAD.MOV.U32 R6, RZ, RZ, R5 ;  /* 0x000000ffff067224 */ /* 0x000fe400078e0005 */
[----:B------:R-:W-:-:S02]  /*45f20*/  IMAD.MOV.U32 R7, RZ, RZ, R43 ;  /* 0x000000ffff077224 */ /* 0x000fc400078e002b */
[----:B------:R-:W2:Y:S04]  /*45f30*/  LDL.LU R43, [R1+0x1024] ;  /* 0x00102400012b7983 */ /* 0x000ea80000300800 */
[----:B------:R1:W-:Y:S01]  /*45f40*/  LDGSTS.E [R4+0x1c200], [R6.64], P2 ;  /* 0x1c20000006047fae */ /* 0x0003e20009121844 */
[----:B------:R-:W-:Y:S01]  /*45f50*/  IADD3 R28, P0, R28, R35, RZ ;  /* 0x000000231c1c7210 */ /* 0x000fe20007f1e0ff */
[----:B------:R-:W-:-:S04]  /*45f60*/  IMAD.X R40, R40, 0x1, R0, P1 ;  /* 0x0000000128287824 */ /* 0x000fc800008e0600 */
[----:B------:R-:W-:Y:S01]  /*45f70*/  STL [R1+0x1000], R28 ;  /* 0x0010001c01007387 */ /* 0x000fe20000100800 */
[----:B-1----:R-:W-:-:S03]  /*45f80*/  IMAD.MOV.U32 R7, RZ, RZ, R40 ;  /* 0x000000ffff077224 */ /* 0x002fc600078e0028 */
[----:B------:R1:W-:Y:S01]  /*45f90*/  STL [R1+0xff4], R40 ;  /* 0x000ff42801007387 */ /* 0x0003e20000100800 */
[----:B------:R-:W-:-:S03]  /*45fa0*/  IMAD.MOV.U32 R6, RZ, RZ, R33 ;  /* 0x000000ffff067224 */ /* 0x000fc600078e0021 */
[----:B------:R-:W2:Y:S04]  /*45fb0*/  LDL.LU R5, [R1+0xbc0] ;  /* 0x000bc00001057983 */ /* 0x000ea80000300800 */
[----:B------:R1:W-:Y:S04]  /*45fc0*/  LDGSTS.E [R4+0x1ca00], [R6.64], P2 ;  /* 0x1ca0000006047fae */ /* 0x0003e80009121844 */
[----:B-1----:R-:W2:Y:S01]  /*45fd0*/  LDL.LU R40, [R1+0xbbc] ;  /* 0x000bbc0001287983 */ /* 0x002ea20000300800 */
[----:B------:R-:W-:Y:S01]  /*45fe0*/  IMAD.MOV.U32 R6, RZ, RZ, R28 ;  /* 0x000000ffff067224 */ /* 0x000fe200078e001c */
[----:B---3--:R-:W-:Y:S01]  /*45ff0*/  IADD3 R29, P1, R29, R35, RZ ;  /* 0x000000231d1d7210 */ /* 0x008fe20007f3e0ff */
[----:B------:R-:W-:-:S04]  /*46000*/  IMAD.X R44, R44, 0x1, R0, P0 ;  /* 0x000000012c2c7824 */ /* 0x000fc800000e0600 */
[----:B------:R-:W-:Y:S04]  /*46010*/  STL [R1+0x1008], R29 ;  /* 0x0010081d01007387 */ /* 0x000fe80000100800 */
[----:B------:R1:W-:Y:S04]  /*46020*/  STL [R1+0xffc], R44 ;  /* 0x000ffc2c01007387 */ /* 0x0003e80000100800 */
[----:B------:R-:W3:Y:S01]  /*46030*/  LDL.LU R33, [R1+0xbd0] ;  /* 0x000bd00001217983 */ /* 0x000ee20000300800 */
[----:B------:R-:W-:-:S03]  /*46040*/  IMAD.MOV.U32 R7, RZ, RZ, R44 ;  /* 0x000000ffff077224 */ /* 0x000fc600078e002c */
[----:B------:R-:W3:Y:S04]  /*46050*/  LDL.LU R28, [R1+0xbe0] ;  /* 0x000be000011c7983 */ /* 0x000ee80000300800 */
[----:B------:R1:W-:Y:S01]  /*46060*/  LDGSTS.E [R4+0x1d200], [R6.64], P2 ;  /* 0x1d20000006047fae */ /* 0x0003e20009121844 */
[----:B-----5:R-:W-:Y:S01]  /*46070*/  IADD3 R30, P0, R30, R35, RZ ;  /* 0x000000231e1e7210 */ /* 0x020fe20007f1e0ff */
[----:B----4-:R-:W-:-:S04]  /*46080*/  IMAD.X R41, R41, 0x1, R0, P1 ;  /* 0x0000000129297824 */ /* 0x010fc800008e0600 */
[----:B------:R-:W-:Y:S01]  /*46090*/  STL [R1+0x1010], R30 ;  /* 0x0010101e01007387 */ /* 0x000fe20000100800 */
[----:B-1----:R-:W-:Y:S02]  /*460a0*/  IMAD.MOV.U32 R6, RZ, RZ, R29 ;  /* 0x000000ffff067224 */ /* 0x002fe400078e001d */
[----:B------:R-:W-:Y:S01]  /*460b0*/  IMAD.MOV.U32 R7, RZ, RZ, R41 ;  /* 0x000000ffff077224 */ /* 0x000fe200078e0029 */
[----:B------:R1:W-:Y:S04]  /*460c0*/  STL [R1+0x1004], R41 ;  /* 0x0010042901007387 */ /* 0x0003e80000100800 */
[----:B------:R-:W4:Y:S04]  /*460d0*/  LDL.LU R44, [R1+0xbcc] ;  /* 0x000bcc00012c7983 */ /* 0x000f280000300800 */
[----:B------:R5:W-:Y:S01]  /*460e0*/  LDGSTS.E [R4+0x1da00], [R6.64], P2 ;  /* 0x1da0000006047fae */ /* 0x000be20009121844 */
[----:B--2---:R-:W-:Y:S01]  /*460f0*/  IMAD.X R38, R38, 0x1, R0, P0 ;  /* 0x0000000126267824 */ /* 0x004fe200000e0600 */
[----:B------:R-:W-:-:S05]  /*46100*/  IADD3 R36, P1, R36, R35, RZ ;  /* 0x0000002324247210 */ /* 0x000fca0007f3e0ff */
[----:B------:R2:W-:Y:S04]  /*46110*/  STL [R1+0x1018], R36 ;  /* 0x0010182401007387 */ /* 0x0005e80000100800 */
[----:B------:R-:W-:Y:S01]  /*46120*/  STL [R1+0x100c], R38 ;  /* 0x00100c2601007387 */ /* 0x000fe20000100800 */
[----:B------:R-:W-:-:S03]  /*46130*/  IMAD.X R37, R37, 0x1, R0, P1 ;  /* 0x0000000125257824 */ /* 0x000fc600008e0600 */
[----:B------:R-:W4:Y:S01]  /*46140*/  LDL.LU R29, [R1+0xbf0] ;  /* 0x000bf000011d7983 */ /* 0x000f220000300800 */
[----:B-----5:R-:W-:-:S03]  /*46150*/  IMAD.MOV.U32 R6, RZ, RZ, R30 ;  /* 0x000000ffff067224 */ /* 0x020fc600078e001e */
[----:B-1----:R-:W5:Y:S01]  /*46160*/  LDL.LU R41, [R1+0xbdc] ;  /* 0x000bdc0001297983 */ /* 0x002f620000300800 */
        /* <DEDUP_REMOVED lines=9> */
[----:B--2---:R-:W5:Y:S01]  /*46200*/  LDL.LU R36, [R1+0xbec] ;  /* 0x000bec0001247983 */ /* 0x004f620000300800 */
[----:B------:R-:W-:-:S03]  /*46210*/  IADD3 R42, P1, R42, R35, RZ ;  /* 0x000000232a2a7210 */ /* 0x000fc60007f3e0ff */
[----:B------:R-:W1:Y:S04]  /*46220*/  S2R R45, SR_TID.X ;  /* 0x00000000002d7919 */ /* 0x000e680000002100 */
[----:B------:R-:W-:Y:S04]  /*46230*/  STL [R1+0x1028], R42 ;  /* 0x0010282a01007387 */ /* 0x000fe80000100800 */
[----:B------:R1:W-:Y:S04]  /*46240*/  STL [R1+0x101c], R34 ;  /* 0x00101c2201007387 */ /* 0x0003e80000100800 */
[----:B-1----:R-:W5:Y:S04]  /*46250*/  LDL.LU R37, [R1+0xc10] ;  /* 0x000c100001257983 */ /* 0x002f680000300800 */
[----:B------:R-:W5:Y:S01]  /*46260*/  LDL.LU R38, [R1+0xbfc] ;  /* 0x000bfc0001267983 */ /* 0x000f620000300800 */
[----:B------:R-:W-:-:S03]  /*46270*/  IMAD.X R43, R43, 0x1, R0, P1 ;  /* 0x000000012b2b7824 */ /* 0x000fc600008e0600 */
[----:B------:R1:W-:Y:S01]  /*46280*/  LDGSTS.E [R4+0x1ea00], [R6.64], P2 ;  /* 0x1ea0000006047fae */ /* 0x0003e20009121844 */
[----:B------:R-:W-:Y:S02]  /*46290*/  SHF.R.S32.HI R48, RZ, 0x6, R45 ;  /* 0x00000006ff307819 */ /* 0x000fe4000001142d */
[----:B------:R-:W-:Y:S02]  /*462a0*/  LOP3.LUT R45, R45, 0x3f, RZ, 0xc0, !PT ;  /* 0x0000003f2d2d7812 */ /* 0x000fe400078ec0ff */
[----:B------:R-:W-:Y:S01]  /*462b0*/  SGXT R48, R48, 0x1 ;  /* 0x000000013030781a */ /* 0x000fe20000000200 */
[----:B-1----:R-:W-:Y:S01]  /*462c0*/  IMAD.MOV.U32 R6, RZ, RZ, R3 ;  /* 0x000000ffff067224 */ /* 0x002fe200078e0003 */
[----:B------:R-:W-:Y:S01]  /*462d0*/  IADD3 R5, P0, R5, R35, RZ ;  /* 0x0000002305057210 */ /* 0x000fe20007f1e0ff */
[----:B------:R-:W-:Y:S02]  /*462e0*/  IMAD.MOV.U32 R7, RZ, RZ, R34 ;  /* 0x000000ffff077224 */ /* 0x000fe400078e0022 */
[----:B------:R-:W-:-:S02]  /*462f0*/  IMAD.SHL.U32 R3, R45, 0x4, RZ ;  /* 0x000000042d037824 */ /* 0x000fc400078e00ff */
[----:B------:R1:W-:Y:S01]  /*46300*/  STL [R1+0xbc0], R5 ;  /* 0x000bc00501007387 */ /* 0x0003e20000100800 */
[----:B------:R-:W-:-:S03]  /*46310*/  IMAD.X R40, R40, 0x1, R0, P0 ;  /* 0x0000000128287824 */ /* 0x000fc600000e0600 */
[----:B------:R1:W-:Y:S01]  /*46320*/  STL [R1+0x1024], R43 ;  /* 0x0010242b01007387 */ /* 0x0003e20000100800 */
[----:B------:R-:W-:-:S03]  /*46330*/  LOP3.LUT R3, R3, 0x110, R48, 0x78, !PT ;  /* 0x0000011003037812 */ /* 0x000fc600078e7830 */
[----:B------:R-:W5:Y:S04]  /*46340*/  LDL.LU R34, [R1+0xc20] ;  /* 0x000c200001227983 */ /* 0x000f680000300800 */
[----:B------:R1:W-:Y:S01]  /*46350*/  LDGSTS.E [R4+0x1f200], [R6.64], P2 ;  /* 0x1f20000006047fae */ /* 0x0003e20009121844 */
[----:B------:R-:W-:Y:S01]  /*46360*/  LOP3.LUT R3, R3, 0x40, RZ, 0x3c, !PT ;  /* 0x0000004003037812 */ /* 0x000fe200078e3cff */
[----:B-1----:R-:W-:Y:S02]  /*46370*/  IMAD.MOV.U32 R6, RZ, RZ, R42 ;  /* 0x000000ffff067224 */ /* 0x002fe400078e002a */
[----:B------:R-:W-:-:S05]  /*46380*/  IMAD.MOV.U32 R7, RZ, RZ, R43 ;  /* 0x000000ffff077224 */ /* 0x000fca00078e002b */
[----:B------:R1:W-:Y:S01]  /*46390*/  LDGSTS.E [R4+0x1fa00], [R6.64], P2 ;  /* 0x1fa0000006047fae */ /* 0x0003e20009121844 */
[----:B------:R-:W-:Y:S02]  /*463a0*/  IMAD R3, R39, 0x20000, R3 ;  /* 0x0002000027037824 */ /* 0x000fe400078e0203 */
[----:B-1----:R-:W-:Y:S02]  /*463b0*/  IMAD.MOV.U32 R4, RZ, RZ, R5 ;  /* 0x000000ffff047224 */ /* 0x002fe400078e0005 */
[----:B------:R-:W-:-:S05]  /*463c0*/  IMAD.MOV.U32 R5, RZ, RZ, R40 ;  /* 0x000000ffff057224 */ /* 0x000fca00078e0028 */
[----:B------:R1:W-:Y:S01]  /*463d0*/  LDGSTS.E [R3+0x400], [R4.64], P2 ;  /* 0x0040000004037fae */ /* 0x0003e20009121844 */
[----:B---3--:R-:W-:-:S05]  /*463e0*/  IADD3 R33, P1, R33, R35, RZ ;  /* 0x0000002321217210 */ /* 0x008fca0007f3e0ff */
[----:B------:R-:W-:Y:S04]  /*463f0*/  STL [R1+0xbd0], R33 ;  /* 0x000bd02101007387 */ /* 0x000fe80000100800 */
[----:B------:R3:W-:Y:S04]  /*46400*/  STL [R1+0xbbc], R40 ;  /* 0x000bbc2801007387 */ /* 0x0007e80000100800 */
[----:B------:R-:W2:Y:S01]  /*46410*/  LDL.LU R42, [R1+0xc0c] ;  /* 0x000c0c00012a7983 */ /* 0x000ea20000300800 */
[----:B------:R-:W-:-:S03]  /*46420*/  IADD3 R28, P0, R28, R35, RZ ;  /* 0x000000231c1c7210 */ /* 0x000fc60007f1e0ff */
[----:B------:R-:W2:Y:S04]  /*46430*/  LDL.LU R43, [R1+0xc30] ;  /* 0x000c3000012b7983 */ /* 0x000ea80000300800 */
[----:B---3--:R-:W3:Y:S04]  /*46440*/  LDL.LU R40, [R1+0xc1c] ;  /* 0x000c1c0001287983 */ /* 0x008ee80000300800 */
[----:B------:R-:W-:Y:S01]  /*46450*/  STL [R1+0xbe0], R28 ;  /* 0x000be01c01007387 */ /* 0x000fe20000100800 */
[----:B----4-:R-:W-:-:S05]  /*46460*/  IMAD.X R44, R44, 0x1, R0, P1 ;  /* 0x000000012c2c7824 */ /* 0x010fca00008e0600 */
[----:B------:R4:W-:Y:S01]  /*46470*/  STL [R1+0xbcc], R44 ;  /* 0x000bcc2c01007387 */ /* 0x0009e20000100800 */
[----:B-1----:R-:W-:-:S03]  /*46480*/  IMAD.MOV.U32 R4, RZ, RZ, R33 ;  /* 0x000000ffff047224 */ /* 0x002fc600078e0021 */
[----:B------:R-:W3:Y:S01]  /*46490*/  LDL.LU R7, [R1+0xc40] ;  /* 0x000c400001077983 */ /* 0x000ee20000300800 */
[----:B------:R-:W-:-:S03]  /*464a0*/  IMAD.MOV.U32 R5, RZ, RZ, R44 ;  /* 0x000000ffff057224 */ /* 0x000fc600078e002c */
[----:B------:R-:W3:Y:S04]  /*464b0*/  LDL.LU R6, [R1+0xc2c] ;  /* 0x000c2c0001067983 */ /* 0x000ee80000300800 */
[----:B------:R1:W-:Y:S01]  /*464c0*/  LDGSTS.E [R3+0xc00], [R4.64], P2 ;  /* 0x00c0000004037fae */ /* 0x0003e20009121844 */
[----:B------:R-:W-:Y:S01]  /*464d0*/  IADD3 R29, P1, R29, R35, RZ ;  /* 0x000000231d1d7210 */ /* 0x000fe20007f3e0ff */
[----:B-----5:R-:W-:-:S04]  /*464e0*/  IMAD.X R41, R41, 0x1, R0, P0 ;  /* 0x0000000129297824 */ /* 0x020fc800000e0600 */
[----:B------:R-:W-:Y:S04]  /*464f0*/  STL [R1+0xbf0], R29 ;  /* 0x000bf01d01007387 */ /* 0x000fe80000100800 */
[----:B------:R5:W-:Y:S04]  /*46500*/  STL [R1+0xbdc], R41 ;  /* 0x000bdc2901007387 */ /* 0x000be80000100800 */
[----:B------:R-:W3:Y:S04]  /*46510*/  LDL.LU R33, [R1+0xc50] ;  /* 0x000c500001217983 */ /* 0x000ee80000300800 */
[----:B----4-:R-:W4:Y:S01]  /*46520*/  LDL.LU R44, [R1+0xc3c] ;  /* 0x000c3c00012c7983 */ /* 0x010f220000300800 */
[----:B-1----:R-:W-:-:S02]  /*46530*/  IMAD.MOV.U32 R4, RZ, RZ, R28 ;  /* 0x000000ffff047224 */ /* 0x002fc400078e001c */
        /* <DEDUP_REMOVED lines=9> */
[----:B-----5:R-:W5:Y:S01]  /*465d0*/  LDL.LU R41, [R1+0xc4c] ;  /* 0x000c4c0001297983 */ /* 0x020f620000300800 */
[----:B------:R-:W-:-:S03]  /*465e0*/  IADD3 R37, P1, R37, R35, RZ ;  /* 0x0000002325257210 */ /* 0x000fc60007f3e0ff */
[----:B------:R1:W-:Y:S01]  /*465f0*/  LDGSTS.E [R3+0x1c00], [R4.64], P2 ;  /* 0x01c0000004037fae */ /* 0x0003e20009121844 */
[----:B------:R-:W-:-:S03]  /*46600*/  IMAD.X R38, R38, 0x1, R0, P0 ;  /* 0x0000000126267824 */ /* 0x000fc600000e0600 */
[----:B------:R-:W-:Y:S04]  /*46610*/  STL [R1+0xc10], R37 ;  /* 0x000c102501007387 */ /* 0x000fe80000100800 */
[----:B------:R1:W-:Y:S04]  /*46620*/  STL [R1+0xbfc], R38 ;  /* 0x000bfc2601007387 */ /* 0x0003e80000100800 */
[----:B------:R-:W5:Y:S04]  /*46630*/  LDL.LU R36, [R1+0xc5c] ;  /* 0x000c5c0001247983 */ /* 0x000f680000300800 */
[----:B------:R-:W5:Y:S01]  /*46640*/  LDL.LU R29, [R1+0xc70] ;  /* 0x000c7000011d7983 */ /* 0x000f620000300800 */
[----:B-1----:R-:W-:-:S02]  /*46650*/  IMAD.MOV.U32 R4, RZ, RZ, R30 ;  /* 0x000000ffff047224 */ /* 0x002fc400078e001e */
[----:B------:R-:W-:Y:S02]  /*46660*/  IMAD.MOV.U32 R5, RZ, RZ, R38 ;  /* 0x000000ffff057224 */ /* 0x000fe400078e0026 */
[----:B------:R-:W5:Y:S04]  /*46670*/  LDL.LU R38, [R1+0xc6c] ;  /* 0x000c6c0001267983 */ /* 0x000f680000300800 */
[----:B------:R1:W-:Y:S01]  /*46680*/  LDGSTS.E [R3+0x2400], [R4.64], P2 ;  /* 0x0240000004037fae */ /* 0x0003e20009121844 */
[----:B------:R-:W-:Y:S01]  /*46690*/  IADD3 R34, P0, R34, R35, RZ ;  /* 0x0000002322227210 */ /* 0x000fe20007f1e0ff */
[----:B-1----:R-:W-:-:S04]  /*466a0*/  IMAD.MOV.U32 R4, RZ, RZ, R37 ;  /* 0x000000ffff047224 */ /* 0x002fc800078e0025 */
[----:B------:R-:W-:Y:S01]  /*466b0*/  STL [R1+0xc20], R34 ;  /* 0x000c202201007387 */ /* 0x000fe20000100800 */
[----:B--2---:R-:W-:Y:S01]  /*466c0*/  IMAD.X R42, R42, 0x1, R0, P1 ;  /* 0x000000012a2a7824 */ /* 0x004fe200008e0600 */
[----:B------:R-:W-:-:S04]  /*466d0*/  IADD3 R43, P1, R43, R35, RZ ;  /* 0x000000232b2b7210 */ /* 0x000fc80007f3e0ff */
[----:B------:R1:W-:Y:S01]  /*466e0*/  STL [R1+0xc0c], R42 ;  /* 0x000c0c2a01007387 */ /* 0x0003e20000100800 */
[----:B------:R-:W-:Y:S02]  /*466f0*/  IMAD.MOV.U32 R5, RZ, RZ, R42 ;  /* 0x000000ffff057224 */ /* 0x000fe400078e002a */
[----:B---3--:R-:W-:Y:S01]  /*46700*/  IMAD.X R40, R40, 0x1, R0, P0 ;  /* 0x0000000128287824 */ /* 0x008fe200000e0600 */
[----:B------:R-:W2:Y:S04]  /*46710*/  LDL.LU R30, [R1+0xc80] ;  /* 0x000c8000011e7983 */ /* 0x000ea80000300800 */
[----:B------:R3:W-:Y:S04]  /*46720*/  LDGSTS.E [R3+0x2c00], [R4.64], P2 ;  /* 0x02c0000004037fae */ /* 0x0007e80009121844 */
[----:B-1----:R-:W2:Y:S04]  /*46730*/  LDL.LU R42, [R1+0xc7c] ;  /* 0x000c7c00012a7983 */ /* 0x002ea80000300800 */
[----:B------:R-:W-:Y:S04]  /*46740*/  STL [R1+0xc30], R43 ;  /* 0x000c302b01007387 */ /* 0x000fe80000100800 */
[----:B------:R1:W-:Y:S01]  /*46750*/  STL [R1+0xc1c], R40 ;  /* 0x000c1c2801007387 */ /* 0x0003e20000100800 */
[----:B---3--:R-:W-:-:S02]  /*46760*/  IMAD.MOV.U32 R4, RZ, RZ, R34 ;  /* 0x000000ffff047224 */ /* 0x008fc400078e0022 */
[----:B------:R-:W-:Y:S01]  /*46770*/  IMAD.MOV.U32 R5, RZ, RZ, R40 ;  /* 0x000000ffff057224 */ /* 0x000fe200078e0028 */
[----:B------:R-:W3:Y:S01]  /*46780*/  LDL.LU R37, [R1+0xc90] ;  /* 0x000c900001257983 */ /* 0x000ee20000300800 */
[----:B------:R-:W-:-:S03]  /*46790*/  IADD3 R7, P0, R7, R35, RZ ;  /* 0x0000002307077210 */ /* 0x000fc60007f1e0ff */
[----:B------:R1:W-:Y:S01]  /*467a0*/  LDGSTS.E [R3+0x3400], [R4.64], P2 ;  /* 0x0340000004037fae */ /* 0x0003e20009121844 */
[----:B------:R-:W-:-:S03]  /*467b0*/  IMAD.X R6, R6, 0x1, R0, P1 ;  /* 0x0000000106067824 */ /* 0x000fc600008e0600 */
[----:B-1----:R-:W3:Y:S04]  /*467c0*/  LDL.LU R40, [R1+0xc8c] ;  /* 0x000c8c0001287983 */ /* 0x002ee80000300800 */
[----:B------:R-:W-:Y:S04]  /*467d0*/  STL [R1+0xc40], R7 ;  /* 0x000c400701007387 */ /* 0x000fe80000100800 */
[----:B------:R1:W-:Y:S01]  /*467e0*/  STL [R1+0xc2c], R6 ;  /* 0x000c2c0601007387 */ /* 0x0003e20000100800 */
[----:B------:R-:W-:Y:S02]  /*467f0*/  IMAD.MOV.U32 R4, RZ, RZ, R43 ;  /* 0x000000ffff047224 */ /* 0x000fe400078e002b */
[----:B------:R-:W-:Y:S01]  /*46800*/  IMAD.MOV.U32 R5, RZ, RZ, R6 ;  /* 0x000000ffff057224 */ /* 0x000fe200078e0006 */
[----:B------:R-:W3:Y:S04]  /*46810*/  LDL.LU R34, [R1+0xca0] ;  /* 0x000ca00001227983 */ /* 0x000ee80000300800 */
[----:B------:R-:W3:Y:S04]  /*46820*/  LDL.LU R43, [R1+0xc9c] ;  /* 0x000c9c00012b7983 */ /* 0x000ee80000300800 */
[----:B------:R1:W-:Y:S01]  /*46830*/  LDGSTS.E [R3+0x3c00], [R4.64], P2 ;  /* 0x03c0000004037fae */ /* 0x0003e20009121844 */
[----:B------:R-:W-:Y:S01]  /*46840*/  IADD3 R33, P1, R33, R35, RZ ;  /* 0x0000002321217210 */ /* 0x000fe20007f3e0ff */
[----:B----4-:R-:W-:-:S04]  /*46850*/  IMAD.X R44, R44, 0x1, R0, P0 ;  /* 0x000000012c2c7824 */ /* 0x010fc800000e0600 */
[----:B------:R-:W-:Y:S04]  /*46860*/  STL [R1+0xc50], R33 ;  /* 0x000c502101007387 */ /* 0x000fe80000100800 */
[----:B------:R-:W-:Y:S01]  /*46870*/  STL [R1+0xc3c], R44 ;  /* 0x000c3c2c01007387 */ /* 0x000fe20000100800 */
[----:B-1----:R-:W-:-:S03]  /*46880*/  IMAD.MOV.U32 R4, RZ, RZ, R7 ;  /* 0x000000ffff047224 */ /* 0x002fc600078e0007 */
[----:B------:R-:W4:Y:S01]  /*46890*/  LDL.LU R6, [R1+0xcb0] ;  /* 0x000cb00001067983 */ /* 0x000f220000300800 */
[----:B------:R-:W-:-:S03]  /*468a0*/  IMAD.MOV.U32 R5, RZ, RZ, R44 ;  /* 0x000000ffff057224 */ /* 0x000fc600078e002c */
[----:B------:R-:W4:Y:S04]  /*468b0*/  LDL.LU R7, [R1+0xcc0] ;  /* 0x000cc00001077983 */ /* 0x000f280000300800 */
[----:B------:R1:W-:Y:S01]  /*468c0*/  LDGSTS.E [R3+0x4400], [R4.64], P2 ;  /* 0x0440000004037fae */ /* 0x0003e20009121844 */
[----:B------:R-:W-:Y:S01]  /*468d0*/  IADD3 R28, P0, R28, R35, RZ ;  /* 0x000000231c1c7210 */ /* 0x000fe20007f1e0ff */
[----:B-----5:R-:W-:-:S04]  /*468e0*/  IMAD.X R41, R41, 0x1, R0, P1 ;  /* 0x0000000129297824 */ /* 0x020fc800008e0600 */
[----:B------:R-:W-:Y:S01]  /*468f0*/  STL [R1+0xc60], R28 ;  /* 0x000c601c01007387 */ /* 0x000fe20000100800 */
[----:B-1----:R-:W-:Y:S02]  /*46900*/  IMAD.MOV.U32 R4, RZ, RZ, R33 ;  /* 0x000000ffff047224 */ /* 0x002fe400078e0021 */
[----:B------:R-:W-:Y:S01]  /*46910*/  IMAD.MOV.U32 R5, RZ, RZ, R41 ;  /* 0x000000ffff057224 */ /* 0x000fe200078e0029 */
[----:B------:R1:W-:Y:S04]  /*46920*/  STL [R1+0xc4c], R41 ;  /* 0x000c4c2901007387 */ /* 0x0003e80000100800 */
[----:B------:R5:W-:Y:S04]  /*46930*/  LDGSTS.E [R3+0x4c00], [R4.64], P2 ;  /* 0x04c0000004037fae */ /* 0x000be80009121844 */
[----:B-1----:R-:W4:Y:S01]  /*46940*/  LDL.LU R41, [R1+0xcac] ;  /* 0x000cac0001297983 */ /* 0x002f220000300800 */
[----:B------:R-:W-:Y:S01]  /*46950*/  IMAD.X R36, R36, 0x1, R0, P0 ;  /* 0x0000000124247824 */ /* 0x000fe200000e0600 */
[----:B------:R-:W-:-:S03]  /*46960*/  IADD3 R29, P1, R29, R35, RZ ;  /* 0x000000231d1d7210 */ /* 0x000fc60007f3e0ff */
[----:B-----5:R-:W-:Y:S02]  /*46970*/  IMAD.MOV.U32 R5, RZ, RZ, R36 ;  /* 0x000000ffff057224 */ /* 0x020fe400078e0024 */
[----:B------:R-:W-:Y:S04]  /*46980*/  STL [R1+0xc70], R29 ;  /* 0x000c701d01007387 */ /* 0x000fe80000100800 */
[----:B------:R1:W-:Y:S04]  /*46990*/  STL [R1+0xc5c], R36 ;  /* 0x000c5c2401007387 */ /* 0x0003e80000100800 */
[----:B------:R-:W4:Y:S04]  /*469a0*/  LDL.LU R33, [R1+0xcd0] ;  /* 0x000cd00001217983 */ /* 0x000f280000300800 */
[----:B-1----:R-:W4:Y:S01]  /*469b0*/  LDL.LU R36, [R1+0xcbc] ;  /* 0x000cbc0001247983 */ /* 0x002f220000300800 */
[----:B------:R-:W-:-:S02]  /*469c0*/  IMAD.X R38, R38, 0x1, R0, P1 ;  /* 0x0000000126267824 */ /* 0x000fc400008e0600 */
[----:B------:R-:W-:-:S05]  /*469d0*/  IMAD.MOV.U32 R4, RZ, RZ, R28 ;  /* 0x000000ffff047224 */ /* 0x000fca00078e001c */
[----:B------:R1:W-:Y:S02]  /*469e0*/  LDGSTS.E [R3+0x5400], [R4.64], P2 ;  /* 0x0540000004037fae */ /* 0x0003e40009121844 */
        /* <DEDUP_REMOVED lines=8> */
[----:B--2---:R-:W2:Y:S01]  /*46a70*/  LDL.LU R38, [R1+0xccc] ;  /* 0x000ccc0001267983 */ /* 0x004ea20000300800 */
[----:B---3--:R-:W-:-:S05]  /*46a80*/  IADD3 R37, P1, R37, R35, RZ ;  /* 0x0000002325257210 */ /* 0x008fca0007f3e0ff */
[----:B------:R-:W-:Y:S04]  /*46a90*/  STL [R1+0xc90], R37 ;  /* 0x000c902501007387 */ /* 0x000fe80000100800 */
[----:B------:R3:W-:Y:S01]  /*46aa0*/  STL [R1+0xc7c], R42 ;  /* 0x000c7c2a01007387 */ /* 0x0007e20000100800 */
[----:B------:R-:W-:-:S03]  /*46ab0*/  IMAD.X R40, R40, 0x1, R0, P1 ;  /* 0x0000000128287824 */ /* 0x000fc600008e0600 */
[----:B------:R-:W2:Y:S01]  /*46ac0*/  LDL.LU R29, [R1+0xcf0] ;  /* 0x000cf000011d7983 */ /* 0x000ea20000300800 */
[----:B-1----:R-:W-:-:S03]  /*46ad0*/  IMAD.MOV.U32 R4, RZ, RZ, R30 ;  /* 0x000000ffff047224 */ /* 0x002fc600078e001e */
[----:B------:R-:W2:Y:S01]  /*46ae0*/  LDL.LU R44, [R1+0xcdc] ;  /* 0x000cdc00012c7983 */ /* 0x000ea20000300800 */
[----:B------:R-:W-:Y:S01]  /*46af0*/  IADD3 R34, P0, R34, R35, RZ ;  /* 0x0000002322227210 */ /* 0x000fe20007f1e0ff */
[----:B------:R-:W-:-:S04]  /*46b00*/  IMAD.MOV.U32 R5, RZ, RZ, R42 ;  /* 0x000000ffff057224 */ /* 0x000fc800078e002a */
[----:B------:R-:W-:Y:S01]  /*46b10*/  STL [R1+0xca0], R34 ;  /* 0x000ca02201007387 */ /* 0x000fe20000100800 */
[----:B------:R-:W-:-:S03]  /*46b20*/  IMAD.X R43, R43, 0x1, R0, P0 ;  /* 0x000000012b2b7824 */ /* 0x000fc600000e0600 */
[----:B------:R1:W-:Y:S04]  /*46b30*/  STL [R1+0xc8c], R40 ;  /* 0x000c8c2801007387 */ /* 0x0003e80000100800 */
[----:B------:R-:W2:Y:S04]  /*46b40*/  LDL.LU R30, [R1+0xd00] ;  /* 0x000d0000011e7983 */ /* 0x000ea80000300800 */
[----:B------:R1:W-:Y:S04]  /*46b50*/  LDGSTS.E [R3+0x6400], [R4.64], P2 ;  /* 0x0640000004037fae */ /* 0x0003e80009121844 */
[----:B---3--:R-:W3:Y:S01]  /*46b60*/  LDL.LU R42, [R1+0xcec] ;  /* 0x000cec00012a7983 */ /* 0x008ee20000300800 */
[----:B----4-:R-:W-:-:S05]  /*46b70*/  IADD3 R6, P1, R6, R35, RZ ;  /* 0x0000002306067210 */ /* 0x010fca0007f3e0ff */
[----:B------:R-:W-:Y:S01]  /*46b80*/  STL [R1+0xcb0], R6 ;  /* 0x000cb00601007387 */ /* 0x000fe20000100800 */
[----:B-1----:R-:W-:Y:S02]  /*46b90*/  IMAD.MOV.U32 R4, RZ, RZ, R37 ;  /* 0x000000ffff047224 */ /* 0x002fe400078e0025 */
[----:B------:R-:W-:Y:S01]  /*46ba0*/  IMAD.MOV.U32 R5, RZ, RZ, R40 ;  /* 0x000000ffff057224 */ /* 0x000fe200078e0028 */
[----:B------:R1:W-:Y:S01]  /*46bb0*/  STL [R1+0xc9c], R43 ;  /* 0x000c9c2b01007387 */ /* 0x0003e20000100800 */
[----:B------:R-:W-:-:S03]  /*46bc0*/  IADD3 R7, P0, R7, R35, RZ ;  /* 0x0000002307077210 */ /* 0x000fc60007f1e0ff */
[----:B------:R-:W4:Y:S04]  /*46bd0*/  LDL.LU R40, [R1+0xcfc] ;  /* 0x000cfc0001287983 */ /* 0x000f280000300800 */
[----:B------:R-:W4:Y:S04]  /*46be0*/  LDL.LU R37, [R1+0xd10] ;  /* 0x000d100001257983 */ /* 0x000f280000300800 */
[----:B------:R1:W-:Y:S02]  /*46bf0*/  LDGSTS.E [R3+0x6c00], [R4.64], P2 ;  /* 0x06c0000004037fae */ /* 0x0003e40009121844 */
[----:B-1----:R-:W-:-:S02]  /*46c00*/  IMAD.MOV.U32 R4, RZ, RZ, R34 ;  /* 0x000000ffff047224 */ /* 0x002fc400078e0022 */
[----:B------:R-:W-:Y:S02]  /*46c10*/  IMAD.MOV.U32 R5, RZ, RZ, R43 ;  /* 0x000000ffff057224 */ /* 0x000fe400078e002b */
[----:B------:R-:W4:Y:S01]  /*46c20*/  LDL.LU R43, [R1+0xd0c] ;  /* 0x000d0c00012b7983 */ /* 0x000f220000300800 */
[----:B------:R-:W-:-:S03]  /*46c30*/  IMAD.X R41, R41, 0x1, R0, P1 ;  /* 0x0000000129297824 */ /* 0x000fc600008e0600 */
[----:B------:R-:W-:Y:S04]  /*46c40*/  STL [R1+0xcc0], R7 ;  /* 0x000cc00701007387 */ /* 0x000fe80000100800 */
[----:B------:R1:W-:Y:S04]  /*46c50*/  STL [R1+0xcac], R41 ;  /* 0x000cac2901007387 */ /* 0x0003e80000100800 */
[----:B------:R1:W-:Y:S04]  /*46c60*/  LDGSTS.E [R3+0x7400], [R4.64], P2 ;  /* 0x0740000004037fae */ /* 0x0003e80009121844 */
[----:B------:R-:W4:Y:S01]  /*46c70*/  LDL.LU R34, [R1+0xd20] ;  /* 0x000d200001227983 */ /* 0x000f220000300800 */
[----:B------:R-:W-:Y:S01]  /*46c80*/  IADD3 R33, P1, R33, R35, RZ ;  /* 0x0000002321217210 */ /* 0x000fe20007f3e0ff */
[----:B------:R-:W-:-:S02]  /*46c90*/  IMAD.X R36, R36, 0x1, R0, P0 ;  /* 0x0000000124247824 */ /* 0x000fc400000e0600 */
[----:B-1----:R-:W-:Y:S02]  /*46ca0*/  IMAD.MOV.U32 R5, RZ, RZ, R41 ;  /* 0x000000ffff057224 */ /* 0x002fe400078e0029 */
[----:B------:R-:W4:Y:S01]  /*46cb0*/  LDL.LU R41, [R1+0xd1c] ;  /* 0x000d1c0001297983 */ /* 0x000f220000300800 */
[----:B------:R-:W-:-:S03]  /*46cc0*/  IMAD.MOV.U32 R4, RZ, RZ, R6 ;  /* 0x000000ffff047224 */ /* 0x000fc600078e0006 */
[----:B------:R-:W-:Y:S04]  /*46cd0*/  STL [R1+0xcd0], R33 ;  /* 0x000cd02101007387 */ /* 0x000fe80000100800 */
[----:B------:R1:W-:Y:S04]  /*46ce0*/  STL [R1+0xcbc], R36 ;  /* 0x000cbc2401007387 */ /* 0x0003e80000100800 */
[----:B------:R-:W4:Y:S04]  /*46cf0*/  LDL.LU R6, [R1+0xd30] ;  /* 0x000d300001067983 */ /* 0x000f280000300800 */
[----:B------:R1:W-:Y:S02]  /*46d00*/  LDGSTS.E [R3+0x7c00], [R4.64], P2 ;  /* 0x07c0000004037fae */ /* 0x0003e40009121844 */
[----:B-1----:R-:W-:-:S02]  /*46d10*/  IMAD.MOV.U32 R4, RZ, RZ, R7 ;  /* 0x000000ffff047224 */ /* 0x002fc400078e0007 */
[----:B------:R-:W-:Y:S02]  /*46d20*/  IMAD.MOV.U32 R5, RZ, RZ, R36 ;  /* 0x000000ffff057224 */ /* 0x000fe400078e0024 */
[----:B------:R-:W4:Y:S04]  /*46d30*/  LDL.LU R36, [R1+0xd2c] ;  /* 0x000d2c0001247983 */ /* 0x000f280000300800 */
[----:B------:R1:W-:Y:S02]  /*46d40*/  LDGSTS.E [R3+0x8400], [R4.64], P2 ;  /* 0x0840000004037fae */ /* 0x0003e40009121844 */
[----:B-1----:R-:W-:Y:S01]  /*46d50*/  IMAD.MOV.U32 R4, RZ, RZ, R33 ;  /* 0x000000ffff047224 */ /* 0x002fe200078e0021 */
[----:B-----5:R-:W-:Y:S01]  /*46d60*/  IADD3 R28, P0, R28, R35, RZ ;  /* 0x000000231c1c7210 */ /* 0x020fe20007f1e0ff */
[----:B--2---:R-:W-:-:S04]  /*46d70*/  IMAD.X R38, R38, 0x1, R0, P1 ;  /* 0x0000000126267824 */ /* 0x004fc800008e0600 */
[----:B------:R-:W-:Y:S01]  /*46d80*/  STL [R1+0xce0], R28 ;  /* 0x000ce01c01007387 */ /* 0x000fe20000100800 */
[----:B------:R-:W-:-:S03]  /*46d90*/  IMAD.MOV.U32 R5, RZ, RZ, R38 ;  /* 0x000000ffff057224 */ /* 0x000fc600078e0026 */
[----:B------:R1:W-:Y:S04]  /*46da0*/  STL [R1+0xccc], R38 ;  /* 0x000ccc2601007387 */ /* 0x0003e80000100800 */
[----:B------:R-:W2:Y:S04]  /*46db0*/  LDL.LU R7, [R1+0xd40] ;  /* 0x000d400001077983 */ /* 0x000ea80000300800 */
[----:B------:R5:W-:Y:S01]  /*46dc0*/  LDGSTS.E [R3+0x8c00], [R4.64], P2 ;  /* 0x08c0000004037fae */ /* 0x000be20009121844 */
[----:B------:R-:W-:-:S03]  /*46dd0*/  IADD3 R29, P1, R29, R35, RZ ;  /* 0x000000231d1d7210 */ /* 0x000fc60007f3e0ff */
[----:B-1----:R-:W2:Y:S01]  /*46de0*/  LDL.LU R38, [R1+0xd3c] ;  /* 0x000d3c0001267983 */ /* 0x002ea20000300800 */
[----:B------:R-:W-:-:S03]  /*46df0*/  IMAD.X R44, R44, 0x1, R0, P0 ;  /* 0x000000012c2c7824 */ /* 0x000fc600000e0600 */
[----:B------:R-:W-:Y:S04]  /*46e00*/  STL [R1+0xcf0], R29 ;  /* 0x000cf01d01007387 */ /* 0x000fe80000100800 */
[----:B------:R-:W-:Y:S01]  /*46e10*/  STL [R1+0xcdc], R44 ;  /* 0x000cdc2c01007387 */ /* 0x000fe20000100800 */
[----:B-----5:R-:W-:Y:S02]  /*46e20*/  IMAD.MOV.U32 R4, RZ, RZ, R28 ;  /* 0x000000ffff047224 */ /* 0x020fe400078e001c */
[----:B------:R-:W-:Y:S01]  /*46e30*/  IMAD.MOV.U32 R5, RZ, RZ, R44 ;  /* 0x000000ffff057224 */ /* 0x000fe200078e002c */
[----:B------:R-:W5:Y:S04]  /*46e40*/  LDL.LU R33, [R1+0xd50] ;  /* 0x000d500001217983 */ /* 0x000f680000300800 */
[----:B------:R1:W-:Y:S01]  /*46e50*/  LDGSTS.E [R3+0x9400], [R4.64], P2 ;  /* 0x0940000004037fae */ /* 0x0003e20009121844 */
[----:B------:R-:W-:-:S03]  /*46e60*/  IADD3 R30, P0, R30, R35, RZ ;  /* 0x000000231e1e7210 */ /* 0x000fc60007f1e0ff */
[----:B------:R-:W5:Y:S01]  /*46e70*/  LDL.LU R28, [R1+0xd60] ;  /* 0x000d6000011c7983 */ /* 0x000f620000300800 */
[----:B---3--:R-:W-:-:S03]  /*46e80*/  IMAD.X R42, R42, 0x1, R0, P1 ;  /* 0x000000012a2a7824 */ /* 0x008fc600008e0600 */
        /* <DEDUP_REMOVED lines=8> */
[----:B---3--:R-:W-:-:S04]  /*46f10*/  IMAD.MOV.U32 R5, RZ, RZ, R40 ;  /* 0x000000ffff057224 */ /* 0x008fc800078e0028 */
[----:B------:R-:W-:Y:S04]  /*46f20*/  STL [R1+0xd10], R37 ;  /* 0x000d102501007387 */ /* 0x000fe80000100800 */
[----:B------:R1:W-:Y:S01]  /*46f30*/  STL [R1+0xcfc], R40 ;  /* 0x000cfc2801007387 */ /* 0x0003e20000100800 */
[----:B------:R-:W-:-:S03]  /*46f40*/  IMAD.MOV.U32 R4, RZ, RZ, R30 ;  /* 0x000000ffff047224 */ /* 0x000fc600078e001e */
[----:B------:R-:W4:Y:S04]  /*46f50*/  LDL.LU R29, [R1+0xd70] ;  /* 0x000d7000011d7983 */ /* 0x000f280000300800 */
[----:B------:R1:W-:Y:S04]  /*46f60*/  LDGSTS.E [R3+0xa400], [R4.64], P2 ;  /* 0x0a40000004037fae */ /* 0x0003e80009121844 */
[----:B-1----:R-:W4:Y:S01]  /*46f70*/  LDL.LU R40, [R1+0xd5c] ;  /* 0x000d5c0001287983 */ /* 0x002f220000300800 */
[----:B------:R-:W-:-:S04]  /*46f80*/  IMAD.X R43, R43, 0x1, R0, P1 ;  /* 0x000000012b2b7824 */ /* 0x000fc800008e0600 */
[----:B------:R-:W-:Y:S01]  /*46f90*/  IMAD.MOV.U32 R5, RZ, RZ, R43 ;  /* 0x000000ffff057224 */ /* 0x000fe200078e002b */
[----:B------:R-:W-:-:S05]  /*46fa0*/  IADD3 R34, P0, R34, R35, RZ ;  /* 0x0000002322227210 */ /* 0x000fca0007f1e0ff */
[----:B------:R-:W-:Y:S04]  /*46fb0*/  STL [R1+0xd20], R34 ;  /* 0x000d202201007387 */ /* 0x000fe80000100800 */
[----:B------:R1:W-:Y:S01]  /*46fc0*/  STL [R1+0xd0c], R43 ;  /* 0x000d0c2b01007387 */ /* 0x0003e20000100800 */
[----:B------:R-:W-:-:S03]  /*46fd0*/  IMAD.X R41, R41, 0x1, R0, P0 ;  /* 0x0000000129297824 */ /* 0x000fc600000e0600 */
[----:B------:R-:W4:Y:S01]  /*46fe0*/  LDL.LU R30, [R1+0xd80] ;  /* 0x000d8000011e7983 */ /* 0x000f220000300800 */
[----:B------:R-:W-:-:S03]  /*46ff0*/  IMAD.MOV.U32 R4, RZ, RZ, R37 ;  /* 0x000000ffff047224 */ /* 0x000fc600078e0025 */
[----:B-1----:R-:W4:Y:S04]  /*47000*/  LDL.LU R43, [R1+0xd6c] ;  /* 0x000d6c00012b7983 */ /* 0x002f280000300800 */
[----:B------:R1:W-:Y:S01]  /*47010*/  LDGSTS.E [R3+0xac00], [R4.64], P2 ;  /* 0x0ac0000004037fae */ /* 0x0003e20009121844 */
[----:B------:R-:W-:-:S05]  /*47020*/  IADD3 R6, P1, R6, R35, RZ ;  /* 0x0000002306067210 */ /* 0x000fca0007f3e0ff */
[----:B------:R-:W-:Y:S04]  /*47030*/  STL [R1+0xd30], R6 ;  /* 0x000d300601007387 */ /* 0x000fe80000100800 */
[----:B------:R2:W-:Y:S04]  /*47040*/  STL [R1+0xd1c], R41 ;  /* 0x000d1c2901007387 */ /* 0x0005e80000100800 */
[----:B------:R-:W4:Y:S04]  /*47050*/  LDL.LU R37, [R1+0xd90] ;  /* 0x000d900001257983 */ /* 0x000f280000300800 */
[----:B------:R-:W4:Y:S01]  /*47060*/  LDL.LU R44, [R1+0xd7c] ;  /* 0x000d7c00012c7983 */ /* 0x000f220000300800 */
[----:B-1----:R-:W-:-:S02]  /*47070*/  IMAD.MOV.U32 R4, RZ, RZ, R34 ;  /* 0x000000ffff047224 */ /* 0x002fc400078e0022 */
[----:B------:R-:W-:Y:S02]  /*47080*/  IMAD.X R36, R36, 0x1, R0, P1 ;  /* 0x0000000124247824 */ /* 0x000fe400008e0600 */
        /* <DEDUP_REMOVED lines=9> */
[----:B------:R-:W3:Y:S04]  /*47120*/  LDL.LU R34, [R1+0xda0] ;  /* 0x000da00001227983 */ /* 0x000ee80000300800 */
[----:B------:R-:W3:Y:S01]  /*47130*/  LDL.LU R41, [R1+0xd8c] ;  /* 0x000d8c0001297983 */ /* 0x000ee20000300800 */
[----:B-----5:R-:W-:Y:S01]  /*47140*/  IADD3 R33, P1, R33, R35, RZ ;  /* 0x0000002321217210 */ /* 0x020fe20007f3e0ff */
[----:B-1----:R-:W-:-:S04]  /*47150*/  IMAD.MOV.U32 R4, RZ, RZ, R7 ;  /* 0x000000ffff047224 */ /* 0x002fc800078e0007 */
[----:B------:R-:W-:Y:S01]  /*47160*/  STL [R1+0xd50], R33 ;  /* 0x000d502101007387 */ /* 0x000fe20000100800 */
[----:B------:R-:W-:-:S03]  /*47170*/  IMAD.MOV.U32 R5, RZ, RZ, R38 ;  /* 0x000000ffff057224 */ /* 0x000fc600078e0026 */
[----:B------:R1:W-:Y:S01]  /*47180*/  STL [R1+0xd3c], R38 ;  /* 0x000d3c2601007387 */ /* 0x0003e20000100800 */
[----:B------:R-:W-:-:S03]  /*47190*/  IADD3 R28, P0, R28, R35, RZ ;  /* 0x000000231c1c7210 */ /* 0x000fc60007f1e0ff */
[----:B--2---:R-:W2:Y:S04]  /*471a0*/  LDL.LU R36, [R1+0xd9c] ;  /* 0x000d9c0001247983 */ /* 0x004ea80000300800 */
[----:B------:R-:W5:Y:S04]  /*471b0*/  LDL.LU R6, [R1+0xdb0] ;  /* 0x000db00001067983 */ /* 0x000f680000300800 */
[----:B-1----:R-:W5:Y:S04]  /*471c0*/  LDL.LU R38, [R1+0xdac] ;  /* 0x000dac0001267983 */ /* 0x002f680000300800 */
[----:B------:R-:W-:Y:S01]  /*471d0*/  STL [R1+0xd60], R28 ;  /* 0x000d601c01007387 */ /* 0x000fe20000100800 */
[----:B----4-:R-:W-:-:S03]  /*471e0*/  IMAD.X R42, R42, 0x1, R0, P1 ;  /* 0x000000012a2a7824 */ /* 0x010fc600008e0600 */
[----:B------:R1:W-:Y:S04]  /*471f0*/  LDGSTS.E [R3+0xc400], [R4.64], P2 ;  /* 0x0c40000004037fae */ /* 0x0003e80009121844 */
[----:B------:R4:W-:Y:S04]  /*47200*/  STL [R1+0xd4c], R42 ;  /* 0x000d4c2a01007387 */ /* 0x0009e80000100800 */
[----:B------:R-:W5:Y:S01]  /*47210*/  LDL.LU R7, [R1+0xdc0] ;  /* 0x000dc00001077983 */ /* 0x000f620000300800 */
[----:B-1----:R-:W-:Y:S01]  /*47220*/  IMAD.MOV.U32 R5, RZ, RZ, R42 ;  /* 0x000000ffff057224 */ /* 0x002fe200078e002a */
[----:B------:R-:W-:Y:S01]  /*47230*/  IADD3 R29, P1, R29, R35, RZ ;  /* 0x000000231d1d7210 */ /* 0x000fe20007f3e0ff */
[----:B------:R-:W-:Y:S01]  /*47240*/  IMAD.MOV.U32 R4, RZ, RZ, R33 ;  /* 0x000000ffff047224 */ /* 0x000fe200078e0021 */
[----:B----4-:R-:W5:Y:S01]  /*47250*/  LDL.LU R42, [R1+0xdbc] ;  /* 0x000dbc00012a7983 */ /* 0x010f620000300800 */
[----:B------:R-:W-:-:S03]  /*47260*/  IMAD.X R40, R40, 0x1, R0, P0 ;  /* 0x0000000128287824 */ /* 0x000fc600000e0600 */
[----:B------:R-:W-:Y:S04]  /*47270*/  STL [R1+0xd70], R29 ;  /* 0x000d701d01007387 */ /* 0x000fe80000100800 */
[----:B------:R1:W-:Y:S04]  /*47280*/  STL [R1+0xd5c], R40 ;  /* 0x000d5c2801007387 */ /* 0x0003e80000100800 */
[----:B------:R-:W5:Y:S04]  /*47290*/  LDL.LU R33, [R1+0xdd0] ;  /* 0x000dd00001217983 */ /* 0x000f680000300800 */
[----:B------:R1:W-:Y:S02]  /*472a0*/  LDGSTS.E [R3+0xcc00], [R4.64], P2 ;  /* 0x0cc0000004037fae */ /* 0x0003e40009121844 */
[----:B-1----:R-:W-:-:S02]  /*472b0*/  IMAD.MOV.U32 R4, RZ, RZ, R28 ;  /* 0x000000ffff047224 */ /* 0x002fc400078e001c */
[----:B------:R-:W-:Y:S01]  /*472c0*/  IMAD.MOV.U32 R5, RZ, RZ, R40 ;  /* 0x000000ffff057224 */ /* 0x000fe200078e0028 */
[----:B------:R-:W-:Y:S01]  /*472d0*/  IADD3 R30, P0, R30, R35, RZ ;  /* 0x000000231e1e7210 */ /* 0x000fe20007f1e0ff */
[----:B------:R-:W5:Y:S01]  /*472e0*/  LDL.LU R40, [R1+0xdcc] ;  /* 0x000dcc0001287983 */ /* 0x000f620000300800 */
[----:B------:R-:W-:-:S03]  /*472f0*/  IMAD.X R43, R43, 0x1, R0, P1 ;  /* 0x000000012b2b7824 */ /* 0x000fc600008e0600 */
[----:B------:R-:W-:Y:S04]  /*47300*/  STL [R1+0xd80], R30 ;  /* 0x000d801e01007387 */ /* 0x000fe80000100800 */
[----:B------:R1:W-:Y:S04]  /*47310*/  STL [R1+0xd6c], R43 ;  /* 0x000d6c2b01007387 */ /* 0x0003e80000100800 */
[----:B------:R1:W-:Y:S04]  /*47320*/  LDGSTS.E [R3+0xd400], [R4.64], P2 ;  /* 0x0d40000004037fae */ /* 0x0003e80009121844 */
[----:B------:R-:W5:Y:S01]  /*47330*/  LDL.LU R28, [R1+0xde0] ;  /* 0x000de000011c7983 */ /* 0x000f620000300800 */
[----:B------:R-:W-:Y:S01]  /*47340*/  IADD3 R37, P1, R37, R35, RZ ;  /* 0x0000002325257210 */ /* 0x000fe20007f3e0ff */
[----:B-1----:R-:W-:-:S02]  /*47350*/  IMAD.MOV.U32 R5, RZ, RZ, R43 ;  /* 0x000000ffff057224 */ /* 0x002fc400078e002b */
[----:B------:R-:W-:Y:S01]  /*47360*/  IMAD.X R44, R44, 0x1, R0, P0 ;  /* 0x000000012c2c7824 */ /* 0x000fe200000e0600 */
[----:B------:R-:W5:Y:S01]  /*47370*/  LDL.LU R43, [R1+0xddc] ;  /* 0x000ddc00012b7983 */ /* 0x000f620000300800 */
[----:B------:R-:W-:-:S03]  /*47380*/  IMAD.MOV.U32 R4, RZ, RZ, R29 ;  /* 0x000000ffff047224 */ /* 0x000fc600078e001d */
[----:B------:R-:W-:Y:S04]  /*47390*/  STL [R1+0xd90], R37 ;  /* 0x000d902501007387 */ /* 0x000fe80000100800 */
[----:B------:R-:W-:Y:S04]  /*473a0*/  STL [R1+0xd7c], R44 ;  /* 0x000d7c2c01007387 */ /* 0x000fe80000100800 */
[----:B------:R-:W5:Y:S04]  /*473b0*/  LDL.LU R29, [R1+0xdf0] ;  /* 0x000df000011d7983 */ /* 0x000f680000300800 */
[----:B------:R1:W-:Y:S02]  /*473c0*/  LDGSTS.E [R3+0xdc00], [R4.64], P2 ;  /* 0x0dc0000004037fae */ /* 0x0003e40009121844 */
[----:B-1----:R-:W-:-:S02]  /*473d0*/  IMAD.MOV.U32 R4, RZ, RZ, R30 ;  /* 0x000000ffff047224 */ /* 0x002fc400078e001e */
[----:B------:R-:W-:Y:S01]  /*473e0*/  IMAD.MOV.U32 R5, RZ, RZ, R44 ;  /* 0x000000ffff057224 */ /* 0x000fe200078e002c */
[----:B------:R-:W5:Y:S04]  /*473f0*/  LDL.LU R30, [R1+0xe00] ;  /* 0x000e0000011e7983 */ /* 0x000f680000300800 */
[----:B------:R1:W-:Y:S02]  /*47400*/  LDGSTS.E [R3+0xe400], [R4.64], P2 ;  /* 0x0e40000004037fae */ /* 0x0003e40009121844 */
[----:B-1----:R-:W-:Y:S01]  /*47410*/  IMAD.MOV.U32 R4, RZ, RZ, R37 ;  /* 0x000000ffff047224 */ /* 0x002fe200078e0025 */
[----:B---3--:R-:W-:Y:S01]  /*47420*/  IADD3 R34, P0, R34, R35, RZ ;  /* 0x0000002322227210 */ /* 0x008fe20007f1e0ff */
[----:B------:R-:W-:-:S04]  /*47430*/  IMAD.X R41, R41, 0x1, R0, P1 ;  /* 0x0000000129297824 */ /* 0x000fc800008e0600 */
[----:B------:R-:W-:Y:S01]  /*47440*/  STL [R1+0xda0], R34 ;  /* 0x000da02201007387 */ /* 0x000fe20000100800 */
[----:B------:R-:W-:-:S03]  /*47450*/  IMAD.MOV.U32 R5, RZ, RZ, R41 ;  /* 0x000000ffff057224 */ /* 0x000fc600078e0029 */
[----:B------:R1:W-:Y:S04]  /*47460*/  STL [R1+0xd8c], R41 ;  /* 0x000d8c2901007387 */ /* 0x0003e80000100800 */
[----:B------:R3:W-:Y:S04]  /*47470*/  LDGSTS.E [R3+0xec00], [R4.64], P2 ;  /* 0x0ec0000004037fae */ /* 0x0007e80009121844 */
[----:B-1----:R-:W4:Y:S01]  /*47480*/  LDL.LU R41, [R1+0xdec] ;  /* 0x000dec0001297983 */ /* 0x002f220000300800 */
[----:B--2---:R-:W-:Y:S01]  /*47490*/  IMAD.X R36, R36, 0x1, R0, P0 ;  /* 0x0000000124247824 */ /* 0x004fe200000e0600 */
[----:B-----5:R-:W-:-:S03]  /*474a0*/  IADD3 R6, P1, R6, R35, RZ ;  /* 0x0000002306067210 */ /* 0x020fc60007f3e0ff */
[----:B---3--:R-:W-:Y:S02]  /*474b0*/  IMAD.MOV.U32 R5, RZ, RZ, R36 ;  /* 0x000000ffff057224 */ /* 0x008fe400078e0024 */
[----:B------:R-:W-:Y:S01]  /*474c0*/  STL [R1+0xdb0], R6 ;  /* 0x000db00601007387 */ /* 0x000fe20000100800 */
[----:B------:R-:W-:-:S03]  /*474d0*/  IMAD.X R38, R38, 0x1, R0, P1 ;  /* 0x0000000126267824 */ /* 0x000fc600008e0600 */
[----:B------:R1:W-:Y:S01]  /*474e0*/  STL [R1+0xd9c], R36 ;  /* 0x000d9c2401007387 */ /* 0x0003e20000100800 */
[----:B------:R-:W-:-:S03]  /*474f0*/  IMAD.MOV.U32 R4, RZ, RZ, R34 ;  /* 0x000000ffff047224 */ /* 0x000fc600078e0022 */
[----:B------:R-:W2:Y:S04]  /*47500*/  LDL.LU R37, [R1+0xe10] ;  /* 0x000e100001257983 */ /* 0x000ea80000300800 */
[----:B------:R3:W-:Y:S01]  /*47510*/  LDGSTS.E [R3+0xf400], [R4.64], P2 ;  /* 0x0f40000004037fae */ /* 0x0007e20009121844 */
[----:B------:R-:W-:-:S03]  /*47520*/  IADD3 R7, P0, R7, R35, RZ ;  /* 0x0000002307077210 */ /* 0x000fc60007f1e0ff */
[----:B-1----:R-:W5:Y:S04]  /*47530*/  LDL.LU R36, [R1+0xdfc] ;  /* 0x000dfc0001247983 */ /* 0x002f680000300800 */
[----:B------:R-:W-:Y:S01]  /*47540*/  STL [R1+0xdc0], R7 ;  /* 0x000dc00701007387 */ /* 0x000fe20000100800 */
[----:B------:R-:W-:-:S03]  /*47550*/  IMAD.X R42, R42, 0x1, R0, P0 ;  /* 0x000000012a2a7824 */ /* 0x000fc600000e0600 */
[----:B------:R1:W-:Y:S01]  /*47560*/  STL [R1+0xdac], R38 ;  /* 0x000dac2601007387 */ /* 0x0003e20000100800 */
[----:B---3--:R-:W-:-:S03]  /*47570*/  IMAD.MOV.U32 R5, RZ, RZ, R38 ;  /* 0x000000ffff057224 */ /* 0x008fc600078e0026 */
[----:B------:R-:W3:Y:S01]  /*47580*/  LDL.LU R34, [R1+0xe20] ;  /* 0x000e200001227983 */ /* 0x000ee20000300800 */
[----:B------:R-:W-:-:S03]  /*47590*/  IMAD.MOV.U32 R4, RZ, RZ, R6 ;  /* 0x000000ffff047224 */ /* 0x000fc600078e0006 */
[----:B-1----:R-:W3:Y:S01]  /*475a0*/  LDL.LU R38, [R1+0xe0c] ;  /* 0x000e0c0001267983 */ /* 0x002ee20000300800 */
[----:B------:R-:W-:-:S03]  /*475b0*/  IADD3 R33, P1, R33, R35, RZ ;  /* 0x0000002321217210 */ /* 0x000fc60007f3e0ff */
[----:B------:R1:W-:Y:S04]  /*475c0*/  LDGSTS.E [R3+0xfc00], [R4.64], P2 ;  /* 0x0fc0000004037fae */ /* 0x0003e80009121844 */
[----:B------:R-:W-:Y:S04]  /*475d0*/  STL [R1+0xdd0], R33 ;  /* 0x000dd02101007387 */ /* 0x000fe80000100800 */
[----:B------:R1:W-:Y:S04]  /*475e0*/  STL [R1+0xdbc], R42 ;  /* 0x000dbc2a01007387 */ /* 0x0003e80000100800 */
[----:B------:R-:W3:Y:S04]  /*475f0*/  LDL.LU R6, [R1+0xe30] ;  /* 0x000e300001067983 */ /* 0x000ee80000300800 */
[----:B------:R-:W3:Y:S01]  /*47600*/  LDL.LU R44, [R1+0xe1c] ;  /* 0x000e1c00012c7983 */ /* 0x000ee20000300800 */
[----:B-1----:R-:W-:-:S02]  /*47610*/  IMAD.MOV.U32 R4, RZ, RZ, R7 ;  /* 0x000000ffff047224 */ /* 0x002fc400078e0007 */
[----:B------:R-:W-:Y:S02]  /*47620*/  IMAD.X R40, R40, 0x1, R0, P1 ;  /* 0x0000000128287824 */ /* 0x000fe400008e0600 */
[----:B------:R-:W-:-:S05]  /*47630*/  IMAD.MOV.U32 R5, RZ, RZ, R42 ;  /* 0x000000ffff057224 */ /* 0x000fca00078e002a */
[----:B------:R1:W-:Y:S01]  /*47640*/  LDGSTS.E [R3+0x10400], [R4.64], P2 ;  /* 0x1040000004037fae */ /* 0x0003e20009121844 */
[----:B------:R-:W-:-:S05]  /*47650*/  IADD3 R28, P0, R28, R35, RZ ;  /* 0x000000231c1c7210 */ /* 0x000fca0007f1e0ff */
[----:B------:R-:W-:Y:S04]  /*47660*/  STL [R1+0xde0], R28 ;  /* 0x000de01c01007387 */ /* 0x000fe80000100800 */
[----:B------:R1:W-:Y:S01]  /*47670*/  STL [R1+0xdcc], R40 ;  /* 0x000dcc2801007387 */ /* 0x0003e20000100800 */
[----:B------:R-:W-:-:S03]  /*47680*/  IMAD.X R43, R43, 0x1, R0, P0 ;  /* 0x000000012b2b7824 */ /* 0x000fc600000e0600 */
[----:B------:R-:W3:Y:S01]  /*47690*/  LDL.LU R7, [R1+0xe40] ;  /* 0x000e400001077983 */ /* 0x000ee20000300800 */
[----:B-1----:R-:W-:-:S03]  /*476a0*/  IMAD.MOV.U32 R5, RZ, RZ, R40 ;  /* 0x000000ffff057224 */ /* 0x002fc600078e0028 */
[----:B------:R-:W3:Y:S01]  /*476b0*/  LDL.LU R42, [R1+0xe2c] ;  /* 0x000e2c00012a7983 */ /* 0x000ee20000300800 */
[----:B------:R-:W-:Y:S01]  /*476c0*/  IADD3 R29, P1, R29, R35, RZ ;  /* 0x000000231d1d7210 */ /* 0x000fe20007f3e0ff */
[----:B------:R-:W-:-:S04]  /*476d0*/  IMAD.MOV.U32 R4, RZ, RZ, R33 ;  /* 0x000000ffff047224 */ /* 0x000fc800078e0021 */
[----:B------:R-:W-:Y:S04]  /*476e0*/  STL [R1+0xdf0], R29 ;  /* 0x000df01d01007387 */ /* 0x000fe80000100800 */
[----:B------:R1:W-:Y:S04]  /*476f0*/  STL [R1+0xddc], R43 ;  /* 0x000ddc2b01007387 */ /* 0x0003e80000100800 */
[----:B------:R-:W3:Y:S04]  /*47700*/  LDL.LU R40, [R1+0xe3c] ;  /* 0x000e3c0001287983 */ /* 0x000ee80000300800 */
[----:B------:R-:W3:Y:S01]  /*47710*/  LDL.LU R33, [R1+0xe50] ;  /* 0x000e500001217983 */ /* 0x000ee20000300800 */
[----:B------:R-:W-:-:S03]  /*47720*/  IADD3 R30, P0, R30, R35, RZ ;  /* 0x000000231e1e7210 */ /* 0x000fc60007f1e0ff */
[----:B------:R1:W-:Y:S02]  /*47730*/  LDGSTS.E [R3+0x10c00], [R4.64], P2 ;  /* 0x10c0000004037fae */ /* 0x0003e40009121844 */
[----:B-1----:R-:W-:Y:S02]  /*47740*/  IMAD.MOV.U32 R5, RZ, RZ, R43 ;  /* 0x000000ffff057224 */ /* 0x002fe400078e002b */
[----:B------:R-:W-:Y:S01]  /*47750*/  IMAD.MOV.U32 R4, RZ, RZ, R28 ;  /* 0x000000ffff047224 */ /* 0x000fe200078e001c */
[----:B------:R-:W3:Y:S04]  /*47760*/  LDL.LU R43, [R1+0xe4c] ;  /* 0x000e4c00012b7983 */ /* 0x000ee80000300800 */
[----:B------:R-:W-:Y:S04]  /*47770*/  STL [R1+0xe00], R30 ;  /* 0x000e001e01007387 */ /* 0x000fe80000100800 */
[----:B------:R1:W-:Y:S02]  /*47780*/  LDGSTS.E [R3+0x11400], [R4.64], P2 ;  /* 0x1140000004037fae */ /* 0x0003e40009121844 */
[----:B-1----:R-:W-:-:S02]  /*47790*/  IMAD.MOV.U32 R4, RZ, RZ, R29 ;  /* 0x000000ffff047224 */ /* 0x002fc400078e001d */
[----:B----4-:R-:W-:-:S05]  /*477a0*/  IMAD.X R41, R41, 0x1, R0, P1 ;  /* 0x0000000129297824 */ /* 0x010fca00008e0600 */
[----:B------:R1:W-:Y:S01]  /*477b0*/  STL [R1+0xdec], R41 ;  /* 0x000dec2901007387 */ /* 0x0003e20000100800 */
[----:B------:R-:W-:-:S03]  /*477c0*/  IMAD.MOV.U32 R5, RZ, RZ, R41 ;  /* 0x000000ffff057224 */ /* 0x000fc600078e0029 */
[----:B------:R-:W4:Y:S04]  /*477d0*/  LDL.LU R28, [R1+0xe60] ;  /* 0x000e6000011c7983 */ /* 0x000f280000300800 */
[----:B------:R5:W-:Y:S04]  /*477e0*/  LDGSTS.E [R3+0x11c00], [R4.64], P2 ;  /* 0x11c0000004037fae */ /* 0x000be80009121844 */
[----:B-1----:R-:W4:Y:S01]  /*477f0*/  LDL.LU R41, [R1+0xe5c] ;  /* 0x000e5c0001297983 */ /* 0x002f220000300800 */
[----:B--2---:R-:W-:-:S05]  /*47800*/  IADD3 R37, P1, R37, R35, RZ ;  /* 0x0000002325257210 */ /* 0x004fca0007f3e0ff */
[----:B------:R-:W-:Y:S01]  /*47810*/  STL [R1+0xe10], R37 ;  /* 0x000e102501007387 */ /* 0x000fe20000100800 */
[----:B-----5:R-:W-:Y:S02]  /*47820*/  IMAD.X R36, R36, 0x1, R0, P0 ;  /* 0x0000000124247824 */ /* 0x020fe400000e0600 */
[----:B------:R-:W-:-:S03]  /*47830*/  IMAD.MOV.U32 R4, RZ, RZ, R30 ;  /* 0x000000ffff047224 */ /* 0x000fc600078e001e */
[----:B------:R1:W-:Y:S01]  /*47840*/  STL [R1+0xdfc], R36 ;  /* 0x000dfc2401007387 */ /* 0x0003e20000100800 */
[----:B------:R-:W-:-:S03]  /*47850*/  IMAD.MOV.U32 R5, RZ, RZ, R36 ;  /* 0x000000ffff057224 */ /* 0x000fc600078e0024 */
[----:B------:R-:W2:Y:S01]  /*47860*/  LDL.LU R29, [R1+0xe70] ;  /* 0x000e7000011d7983 */ /* 0x000ea20000300800 */
[----:B---3--:R-:W-:-:S03]  /*47870*/  IADD3 R34, P0, R34, R35, RZ ;  /* 0x0000002322227210 */ /* 0x008fc60007f1e0ff */
[----:B------:R3:W-:Y:S04]  /*47880*/  LDGSTS.E [R3+0x12400], [R4.64], P2 ;  /* 0x1240000004037fae */ /* 0x0007e80009121844 */
[----:B-1----:R-:W5:Y:S01]  /*47890*/  LDL.LU R36, [R1+0xe6c] ;  /* 0x000e6c0001247983 */ /* 0x002f620000300800 */
[----:B------:R-:W-:-:S03]  /*478a0*/  IMAD.X R38, R38, 0x1, R0, P1 ;  /* 0x0000000126267824 */ /* 0x000fc600008e0600 */
[----:B------:R-:W-:Y:S04]  /*478b0*/  STL [R1+0xe20], R34 ;  /* 0x000e202201007387 */ /* 0x000fe80000100800 */
[----:B------:R1:W-:Y:S01]  /*478c0*/  STL [R1+0xe0c], R38 ;  /* 0x000e0c2601007387 */ /* 0x0003e20000100800 */
[----:B---3--:R-:W-:Y:S02]  /*478d0*/  IMAD.MOV.U32 R4, RZ, RZ, R37 ;  /* 0x000000ffff047224 */ /* 0x008fe400078e0025 */
[----:B------:R-:W-:Y:S01]  /*478e0*/  IMAD.MOV.U32 R5, RZ, RZ, R38 ;  /* 0x000000ffff057224 */ /* 0x000fe200078e0026 */
[----:B------:R-:W5:Y:S04]  /*478f0*/  LDL.LU R30, [R1+0xe80] ;  /* 0x000e8000011e7983 */ /* 0x000f680000300800 */
[----:B------:R-:W5:Y:S01]  /*47900*/  LDL.LU R37, [R1+0xe7c] ;  /* 0x000e7c0001257983 */ /* 0x000f620000300800 */
[----:B------:R-:W-:-:S03]  /*47910*/  IADD3 R6, P1, R6, R35, RZ ;  /* 0x0000002306067210 */ /* 0x000fc60007f3e0ff */
[----:B------:R1:W-:Y:S01]  /*47920*/  LDGSTS.E [R3+0x12c00], [R4.64], P2 ;  /* 0x12c0000004037fae */ /* 0x0003e20009121844 */
[----:B------:R-:W-:-:S03]  /*47930*/  IMAD.X R44, R44, 0x1, R0, P0 ;  /* 0x000000012c2c7824 */ /* 0x000fc600000e0600 */
[----:B------:R-:W-:Y:S04]  /*47940*/  STL [R1+0xe30], R6 ;  /* 0x000e300601007387 */ /* 0x000fe80000100800 */
[----:B------:R-:W-:Y:S04]  /*47950*/  STL [R1+0xe1c], R44 ;  /* 0x000e1c2c01007387 */ /* 0x000fe80000100800 */
[----:B-1----:R-:W5:Y:S01]  /*47960*/  LDL.LU R38, [R1+0xe90] ;  /* 0x000e900001267983 */ /* 0x002f620000300800 */
[----:B------:R-:W-:Y:S02]  /*47970*/  IMAD.MOV.U32 R4, RZ, RZ, R34 ;  /* 0x000000ffff047224 */ /* 0x000fe400078e0022 */
[----:B------:R-:W-:Y:S01]  /*47980*/  IMAD.MOV.U32 R5, RZ, RZ, R44 ;  /* 0x000000ffff057224 */ /* 0x000fe200078e002c */
[----:B------:R-:W5:Y:S04]  /*47990*/  LDL.LU R34, [R1+0xea0] ;  /* 0x000ea00001227983 */ /* 0x000f680000300800 */
        /* <DEDUP_REMOVED lines=8> */
[----:B-1----:R-:W5:Y:S01]  /*47a20*/  LDL.LU R42, [R1+0xe8c] ;  /* 0x000e8c00012a7983 */ /* 0x002f620000300800 */
[----:B------:R-:W-:Y:S01]  /*47a30*/  IMAD.X R40, R40, 0x1, R0, P0 ;  /* 0x0000000128287824 */ /* 0x000fe200000e0600 */
[----:B------:R-:W-:-:S03]  /*47a40*/  IADD3 R33, P1, R33, R35, RZ ;  /* 0x0000002321217210 */ /* 0x000fc60007f3e0ff */
[----:B------:R-:W-:Y:S02]  /*47a50*/  IMAD.MOV.U32 R5, RZ, RZ, R40 ;  /* 0x000000ffff057224 */ /* 0x000fe400078e0028 */
[----:B------:R-:W-:Y:S04]  /*47a60*/  STL [R1+0xe50], R33 ;  /* 0x000e502101007387 */ /* 0x000fe80000100800 */
[----:B------:R1:W-:Y:S04]  /*47a70*/  STL [R1+0xe3c], R40 ;  /* 0x000e3c2801007387 */ /* 0x0003e80000100800 */
[----:B------:R-:W5:Y:S04]  /*47a80*/  LDL.LU R6, [R1+0xeb0] ;  /* 0x000eb00001067983 */ /* 0x000f680000300800 */
[----:B-1----:R-:W5:Y:S01]  /*47a90*/  LDL.LU R40, [R1+0xe9c] ;  /* 0x000e9c0001287983 */ /* 0x002f620000300800 */
[----:B------:R-:W-:-:S02]  /*47aa0*/  IMAD.X R43, R43, 0x1, R0, P1 ;  /* 0x000000012b2b7824 */ /* 0x000fc400008e0600 */
[----:B------:R-:W-:-:S05]  /*47ab0*/  IMAD.MOV.U32 R4, RZ, RZ, R7 ;  /* 0x000000ffff047224 */ /* 0x000fca00078e0007 */
[----:B------:R1:W-:Y:S02]  /*47ac0*/  LDGSTS.E [R3+0x14400], [R4.64], P2 ;  /* 0x1440000004037fae */ /* 0x0003e40009121844 */
[----:B-1----:R-:W-:Y:S02]  /*47ad0*/  IMAD.MOV.U32 R5, RZ, RZ, R43 ;  /* 0x000000ffff057224 */ /* 0x002fe400078e002b */
[----:B------:R-:W-:-:S05]  /*47ae0*/  IMAD.MOV.U32 R4, RZ, RZ, R33 ;  /* 0x000000ffff047224 */ /* 0x000fca00078e0021 */
[----:B------:R1:W-:Y:S01]  /*47af0*/  LDGSTS.E [R3+0x14c00], [R4.64], P2 ;  /* 0x14c0000004037fae */ /* 0x0003e20009121844 */
[----:B----4-:R-:W-:-:S05]  /*47b00*/  IADD3 R28, P0, R28, R35, RZ ;  /* 0x000000231c1c7210 */ /* 0x010fca0007f1e0ff */
[----:B------:R-:W-:Y:S04]  /*47b10*/  STL [R1+0xe60], R28 ;  /* 0x000e601c01007387 */ /* 0x000fe80000100800 */
[----:B------:R4:W-:Y:S01]  /*47b20*/  STL [R1+0xe4c], R43 ;  /* 0x000e4c2b01007387 */ /* 0x0009e20000100800 */
[----:B------:R-:W-:-:S03]  /*47b30*/  IMAD.X R41, R41, 0x1, R0, P0 ;  /* 0x0000000129297824 */ /* 0x000fc600000e0600 */
[----:B------:R-:W3:Y:S04]  /*47b40*/  LDL.LU R7, [R1+0xec0] ;  /* 0x000ec00001077983 */ /* 0x000ee80000300800 */
[----:B----4-:R-:W4:Y:S01]  /*47b50*/  LDL.LU R43, [R1+0xeac] ;  /* 0x000eac00012b7983 */ /* 0x010f220000300800 */
[----:B--2---:R-:W-:-:S05]  /*47b60*/  IADD3 R29, P1, R29, R35, RZ ;  /* 0x000000231d1d7210 */ /* 0x004fca0007f3e0ff */
[----:B------:R-:W-:Y:S04]  /*47b70*/  STL [R1+0xe70], R29 ;  /* 0x000e701d01007387 */ /* 0x000fe80000100800 */
[----:B------:R2:W-:Y:S01]  /*47b80*/  STL [R1+0xe5c], R41 ;  /* 0x000e5c2901007387 */ /* 0x0005e20000100800 */
[----:B-----5:R-:W-:-:S03]  /*47b90*/  IMAD.X R36, R36, 0x1, R0, P1 ;  /* 0x0000000124247824 */ /* 0x020fc600008e0600 */
[----:B------:R-:W5:Y:S01]  /*47ba0*/  LDL.LU R33, [R1+0xed0] ;  /* 0x000ed00001217983 */ /* 0x000f620000300800 */
[----:B-1----:R-:W-:-:S03]  /*47bb0*/  IMAD.MOV.U32 R4, RZ, RZ, R28 ;  /* 0x000000ffff047224 */ /* 0x002fc600078e001c */
[----:B------:R-:W5:Y:S01]  /*47bc0*/  LDL.LU R44, [R1+0xebc] ;  /* 0x000ebc00012c7983 */ /* 0x000f620000300800 */
[----:B------:R-:W-:Y:S01]  /*47bd0*/  IMAD.MOV.U32 R5, RZ, RZ, R41 ;  /* 0x000000ffff057224 */ /* 0x000fe200078e0029 */
[----:B------:R-:W-:-:S04]  /*47be0*/  IADD3 R30, P0, R30, R35, RZ ;  /* 0x000000231e1e7210 */ /* 0x000fc80007f1e0ff */
[----:B------:R1:W-:Y:S01]  /*47bf0*/  LDGSTS.E [R3+0x15400], [R4.64], P2 ;  /* 0x1540000004037fae */ /* 0x0003e20009121844 */
[----:B------:R-:W-:-:S03]  /*47c00*/  IMAD.X R37, R37, 0x1, R0, P0 ;  /* 0x0000000125257824 */ /* 0x000fc600000e0600 */
[----:B------:R-:W-:Y:S04]  /*47c10*/  STL [R1+0xe80], R30 ;  /* 0x000e801e01007387 */ /* 0x000fe80000100800 */
[----:B------:R2:W-:Y:S04]  /*47c20*/  STL [R1+0xe6c], R36 ;  /* 0x000e6c2401007387 */ /* 0x0005e80000100800 */
[----:B------:R-:W5:Y:S01]  /*47c30*/  LDL.LU R28, [R1+0xee8] ;  /* 0x000ee800011c7983 */ /* 0x000f620000300800 */
[----:B-1----:R-:W-:Y:S01]  /*47c40*/  IMAD.MOV.U32 R4, RZ, RZ, R29 ;  /* 0x000000ffff047224 */ /* 0x002fe200078e001d */
[----:B------:R-:W-:-:S02]  /*47c50*/  IADD3 R38, P1, R38, R35, RZ ;  /* 0x0000002326267210 */ /* 0x000fc40007f3e0ff */
[----:B--2---:R-:W2:Y:S01]  /*47c60*/  LDL.LU R41, [R1+0xecc] ;  /* 0x000ecc0001297983 */ /* 0x004ea20000300800 */
[----:B------:R-:W-:-:S03]  /*47c70*/  IMAD.MOV.U32 R5, RZ, RZ, R36 ;  /* 0x000000ffff057224 */ /* 0x000fc600078e0024 */
[----:B------:R-:W-:Y:S04]  /*47c80*/  STL [R1+0xe90], R38 ;  /* 0x000e902601007387 */ /* 0x000fe80000100800 */
[----:B------:R1:W-:Y:S01]  /*47c90*/  STL [R1+0xe7c], R37 ;  /* 0x000e7c2501007387 */ /* 0x0003e20000100800 */
[----:B------:R-:W-:-:S03]  /*47ca0*/  IADD3 R34, P0, R34, R35, RZ ;  /* 0x0000002322227210 */ /* 0x000fc60007f1e0ff */
[----:B------:R-:W2:Y:S04]  /*47cb0*/  LDL.LU R29, [R1+0xee4] ;  /* 0x000ee400011d7983 */ /* 0x000ea80000300800 */
[----:B------:R-:W2:Y:S04]  /*47cc0*/  LDL.LU R36, [R1+0xf00] ;  /* 0x000f000001247983 */ /* 0x000ea80000300800 */
[----:B------:R1:W-:Y:S02]  /*47cd0*/  LDGSTS.E [R3+0x15c00], [R4.64], P2 ;  /* 0x15c0000004037fae */ /* 0x0003e40009121844 */
[----:B-1----:R-:W-:-:S02]  /*47ce0*/  IMAD.MOV.U32 R4, RZ, RZ, R30 ;  /* 0x000000ffff047224 */ /* 0x002fc400078e001e */
[----:B------:R-:W-:Y:S02]  /*47cf0*/  IMAD.MOV.U32 R5, RZ, RZ, R37 ;  /* 0x000000ffff057224 */ /* 0x000fe400078e0025 */
[----:B------:R-:W2:Y:S01]  /*47d00*/  LDL.LU R37, [R1+0xefc] ;  /* 0x000efc0001257983 */ /* 0x000ea20000300800 */
[----:B------:R-:W-:-:S03]  /*47d10*/  IMAD.X R42, R42, 0x1, R0, P1 ;  /* 0x000000012a2a7824 */ /* 0x000fc600008e0600 */
[----:B------:R-:W-:Y:S04]  /*47d20*/  STL [R1+0xea0], R34 ;  /* 0x000ea02201007387 */ /* 0x000fe80000100800 */
[----:B------:R1:W-:Y:S04]  /*47d30*/  STL [R1+0xe8c], R42 ;  /* 0x000e8c2a01007387 */ /* 0x0003e80000100800 */
[----:B------:R1:W-:Y:S04]  /*47d40*/  LDGSTS.E [R3+0x16400], [R4.64], P2 ;  /* 0x1640000004037fae */ /* 0x0003e80009121844 */
[----:B------:R-:W2:Y:S01]  /*47d50*/  LDL.LU R30, [R1+0xf18] ;  /* 0x000f1800011e7983 */ /* 0x000ea20000300800 */
[----:B------:R-:W-:Y:S01]  /*47d60*/  IADD3 R6, P1, R6, R35, RZ ;  /* 0x0000002306067210 */ /* 0x000fe20007f3e0ff */
[----:B-1----:R-:W-:-:S02]  /*47d70*/  IMAD.MOV.U32 R5, RZ, RZ, R42 ;  /* 0x000000ffff057224 */ /* 0x002fc400078e002a */
[----:B------:R-:W2:Y:S01]  /*47d80*/  LDL.LU R42, [R1+0xf14] ;  /* 0x000f1400012a7983 */ /* 0x000ea20000300800 */
[----:B------:R-:W-:-:S03]  /*47d90*/  IMAD.X R40, R40, 0x1, R0, P0 ;  /* 0x0000000128287824 */ /* 0x000fc600000e0600 */
[----:B------:R-:W-:Y:S01]  /*47da0*/  STL [R1+0xeb0], R6 ;  /* 0x000eb00601007387 */ /* 0x000fe20000100800 */
[----:B------:R-:W-:-:S03]  /*47db0*/  IMAD.MOV.U32 R4, RZ, RZ, R38 ;  /* 0x000000ffff047224 */ /* 0x000fc600078e0026 */
[----:B------:R1:W-:Y:S04]  /*47dc0*/  STL [R1+0xe9c], R40 ;  /* 0x000e9c2801007387 */ /* 0x0003e80000100800 */
[----:B------:R-:W2:Y:S04]  /*47dd0*/  LDL.LU R38, [R1+0xf88] ;  /* 0x000f880001267983 */ /* 0x000ea80000300800 */
[----:B------:R1:W-:Y:S02]  /*47de0*/  LDGSTS.E [R3+0x16c00], [R4.64], P2 ;  /* 0x16c0000004037fae */ /* 0x0003e40009121844 */
[----:B-1----:R-:W-:-:S02]  /*47df0*/  IMAD.MOV.U32 R4, RZ, RZ, R34 ;  /* 0x000000ffff047224 */ /* 0x002fc400078e0022 */
[----:B------:R-:W-:Y:S02]  /*47e00*/  IMAD.MOV.U32 R5, RZ, RZ, R40 ;  /* 0x000000ffff057224 */ /* 0x000fe400078e0028 */
[----:B------:R-:W2:Y:S04]  /*47e10*/  LDL.LU R40, [R1+0xf84] ;  /* 0x000f840001287983 */ /* 0x000ea80000300800 */
[----:B------:R1:W-:Y:S02]  /*47e20*/  LDGSTS.E [R3+0x17400], [R4.64], P2 ;  /* 0x1740000004037fae */ /* 0x0003e40009121844 */
[----:B-1----:R-:W-:Y:S01]  /*47e30*/  IMAD.MOV.U32 R4, RZ, RZ, R6 ;  /* 0x000000ffff047224 */ /* 0x002fe200078e0006 */
[----:B---3--:R-:W-:Y:S01]  /*47e40*/  IADD3 R7, P0, R7, R35, RZ ;  /* 0x0000002307077210 */ /* 0x008fe20007f1e0ff */
[----:B----4-:R-:W-:-:S04]  /*47e50*/  IMAD.X R43, R43, 0x1, R0, P1 ;  /* 0x000000012b2b7824 */ /* 0x010fc800008e0600 */
[----:B------:R-:W-:Y:S04]  /*47e60*/  STL [R1+0xec0], R7 ;  /* 0x000ec00701007387 */ /* 0x000fe80000100800 */
[----:B------:R1:W-:Y:S01]  /*47e70*/  STL [R1+0xeac], R43 ;  /* 0x000eac2b01007387 */ /* 0x0003e20000100800 */
[----:B------:R-:W-:-:S03]  /*47e80*/  IMAD.MOV.U32 R5, RZ, RZ, R43 ;  /* 0x000000ffff057224 */ /* 0x000fc600078e002b */
[----:B------:R-:W3:Y:S04]  /*47e90*/  LDL.LU R34, [R1+0xf98] ;  /* 0x000f980001227983 */ /* 0x000ee80000300800 */
[----:B------:R4:W-:Y:S04]  /*47ea0*/  LDGSTS.E [R3+0x17c00], [R4.64], P2 ;  /* 0x17c0000004037fae */ /* 0x0009e80009121844 */
[----:B-1----:R-:W3:Y:S01]  /*47eb0*/  LDL.LU R43, [R1+0xf94] ;  /* 0x000f9400012b7983 */ /* 0x002ee20000300800 */
[----:B-----5:R-:W-:Y:S01]  /*47ec0*/  IADD3 R33, P1, R33, R35, RZ ;  /* 0x0000002321217210 */ /* 0x020fe20007f3e0ff */
[----:B------:R-:W-:-:S04]  /*47ed0*/  IMAD.X R44, R44, 0x1, R0, P0 ;  /* 0x000000012c2c7824 */ /* 0x000fc800000e0600 */
[----:B------:R-:W-:Y:S01]  /*47ee0*/  STL [R1+0xed0], R33 ;  /* 0x000ed02101007387 */ /* 0x000fe20000100800 */
[----:B----4-:R-:W-:Y:S02]  /*47ef0*/  IMAD.MOV.U32 R4, RZ, RZ, R7 ;  /* 0x000000ffff047224 */ /* 0x010fe400078e0007 */
[----:B------:R-:W-:Y:S01]  /*47f00*/  IMAD.MOV.U32 R5, RZ, RZ, R44 ;  /* 0x000000ffff057224 */ /* 0x000fe200078e002c */
[----:B------:R-:W-:Y:S04]  /*47f10*/  STL [R1+0xebc], R44 ;  /* 0x000ebc2c01007387 */ /* 0x000fe80000100800 */
[----:B------:R-:W4:Y:S04]  /*47f20*/  LDL.LU R6, [R1+0xfe4] ;  /* 0x000fe40001067983 */ /* 0x000f280000300800 */
[----:B------:R-:W5:Y:S04]  /*47f30*/  LDL.LU R7, [R1+0xfe0] ;  /* 0x000fe00001077983 */ /* 0x000f680000300800 */
[----:B------:R1:W-:Y:S01]  /*47f40*/  LDGSTS.E [R3+0x18400], [R4.64], P2 ;  /* 0x1840000004037fae */ /* 0x0003e20009121844 */
[----:B------:R-:W-:Y:S01]  /*47f50*/  IADD3 R28, P0, R28, R35, RZ ;  /* 0x000000231c1c7210 */ /* 0x000fe20007f1e0ff */
[----:B--2---:R-:W-:-:S04]  /*47f60*/  IMAD.X R41, R41, 0x1, R0, P1 ;  /* 0x0000000129297824 */ /* 0x004fc800008e0600 */
[----:B------:R-:W-:Y:S01]  /*47f70*/  STL [R1+0xee8], R28 ;  /* 0x000ee81c01007387 */ /* 0x000fe20000100800 */
[----:B-1----:R-:W-:-:S03]  /*47f80*/  IMAD.MOV.U32 R4, RZ, RZ, R33 ;  /* 0x000000ffff047224 */ /* 0x002fc600078e0021 */
[----:B------:R1:W-:Y:S01]  /*47f90*/  STL [R1+0xecc], R41 ;  /* 0x000ecc2901007387 */ /* 0x0003e20000100800 */
[----:B------:R-:W-:-:S05]  /*47fa0*/  IMAD.MOV.U32 R5, RZ, RZ, R41 ;  /* 0x000000ffff057224 */ /* 0x000fca00078e0029 */
[----:B------:R2:W-:Y:S01]  /*47fb0*/  LDGSTS.E [R3+0x18c00], [R4.64], P2 ;  /* 0x18c0000004037fae */ /* 0x0005e20009121844 */
[----:B------:R-:W-:-:S03]  /*47fc0*/  IMAD.X R29, R29, 0x1, R0, P0 ;  /* 0x000000011d1d7824 */ /* 0x000fc600000e0600 */
[----:B-1----:R-:W5:Y:S01]  /*47fd0*/  LDL.LU R41, [R1+0xfdc] ;  /* 0x000fdc0001297983 */ /* 0x002f620000300800 */
[----:B------:R-:W-:-:S05]  /*47fe0*/  IADD3 R36, P1, R36, R35, RZ ;  /* 0x0000002324247210 */ /* 0x000fca0007f3e0ff */
[----:B------:R-:W-:Y:S01]  /*47ff0*/  STL [R1+0xf00], R36 ;  /* 0x000f002401007387 */ /* 0x000fe20000100800 */
[----:B--2---:R-:W-:-:S03]  /*48000*/  IMAD.MOV.U32 R5, RZ, RZ, R29 ;  /* 0x000000ffff057224 */ /* 0x004fc600078e001d */
[----:B------:R1:W-:Y:S01]  /*48010*/  STL [R1+0xee4], R29 ;  /* 0x000ee41d01007387 */ /* 0x0003e20000100800 */
[----:B------:R-:W-:-:S03]  /*48020*/  IMAD.MOV.U32 R4, RZ, RZ, R28 ;  /* 0x000000ffff047224 */ /* 0x000fc600078e001c */
[----:B------:R-:W5:Y:S04]  /*48030*/  LDL.LU R33, [R1+0xfd4] ;  /* 0x000fd40001217983 */ /* 0x000f680000300800 */
[----:B------:R1:W-:Y:S04]  /*48040*/  LDGSTS.E [R3+0x19400], [R4.64], P2 ;  /* 0x1940000004037fae */ /* 0x0003e80009121844 */
[----:B-1----:R-:W5:Y:S01]  /*48050*/  LDL.LU R29, [R1+0xfc8] ;  /* 0x000fc800011d7983 */ /* 0x002f620000300800 */
[----:B------:R-:W-:Y:S02]  /*48060*/  IMAD.X R37, R37, 0x1, R0, P1 ;  /* 0x0000000125257824 */ /* 0x000fe400008e0600 */
[----:B------:R-:W-:Y:S01]  /*48070*/  IMAD.MOV.U32 R4, RZ, RZ, R36 ;  /* 0x000000ffff047224 */ /* 0x000fe200078e0024 */
[----:B------:R-:W-:-:S05]  /*48080*/  IADD3 R30, P0, R30, R35, RZ ;  /* 0x000000231e1e7210 */ /* 0x000fca0007f1e0ff */
[----:B------:R-:W-:Y:S04]  /*48090*/  STL [R1+0xf18], R30 ;  /* 0x000f181e01007387 */ /* 0x000fe80000100800 */
[----:B------:R1:W-:Y:S01]  /*480a0*/  STL [R1+0xefc], R37 ;  /* 0x000efc2501007387 */ /* 0x0003e20000100800 */
[----:B------:R-:W-:-:S03]  /*480b0*/  IMAD.X R42, R42, 0x1, R0, P0 ;  /* 0x000000012a2a7824 */ /* 0x000fc600000e0600 */
[----:B------:R-:W5:Y:S01]  /*480c0*/  LDL.LU R28, [R1+0xfd0] ;  /* 0x000fd000011c7983 */ /* 0x000f620000300800 */
[----:B------:R-:W-:-:S03]  /*480d0*/  IMAD.MOV.U32 R5, RZ, RZ, R37 ;  /* 0x000000ffff057224 */ /* 0x000fc600078e0025 */
[----:B------:R-:W5:Y:S04]  /*480e0*/  LDL.LU R36, [R1+0xfcc] ;  /* 0x000fcc0001247983 */ /* 0x000f680000300800 */
[----:B------:R1:W-:Y:S01]  /*480f0*/  LDGSTS.E [R3+0x19c00], [R4.64], P2 ;  /* 0x19c0000004037fae */ /* 0x0003e20009121844 */
[----:B------:R-:W-:-:S05]  /*48100*/  IADD3 R38, P1, R38, R35, RZ ;  /* 0x0000002326267210 */ /* 0x000fca0007f3e0ff */
[----:B------:R3:W-:Y:S04]  /*48110*/  STL [R1+0xf88], R38 ;  /* 0x000f882601007387 */ /* 0x0007e80000100800 */
[----:B------:R-:W-:Y:S04]  /*48120*/  STL [R1+0xf14], R42 ;  /* 0x000f142a01007387 */ /* 0x000fe80000100800 */
[----:B-1----:R-:W5:Y:S04]  /*48130*/  LDL.LU R37, [R1+0xfc4] ;  /* 0x000fc40001257983 */ /* 0x002f680000300800 */
[----:B------:R-:W5:Y:S01]  /*48140*/  LDL.LU R44, [R1+0xfb8] ;  /* 0x000fb800012c7983 */ /* 0x000f620000300800 */
[----:B------:R-:W-:-:S02]  /*48150*/  IMAD.MOV.U32 R4, RZ, RZ, R30 ;  /* 0x000000ffff047224 */ /* 0x000fc400078e001e */
[----:B------:R-:W-:Y:S02]  /*48160*/  IMAD.X R40, R40, 0x1, R0, P1 ;  /* 0x0000000128287824 */ /* 0x000fe400008e0600 */
[----:B------:R-:W-:-:S05]  /*48170*/  IMAD.MOV.U32 R5, RZ, RZ, R42 ;  /* 0x000000ffff057224 */ /* 0x000fca00078e002a */
[----:B------:R1:W-:Y:S02]  /*48180*/  LDGSTS.E [R3+0x1a400], [R4.64], P2 ;  /* 0x1a40000004037fae */ /* 0x0003e40009121844 */
[----:B-1----:R-:W-:Y:S02]  /*48190*/  IMAD.MOV.U32 R4, RZ, RZ, R38 ;  /* 0x000000ffff047224 */ /* 0x002fe400078e0026 */
[----:B------:R-:W-:-:S05]  /*481a0*/  IMAD.MOV.U32 R5, RZ, RZ, R40 ;  /* 0x000000ffff057224 */ /* 0x000fca00078e0028 */
[----:B------:R1:W-:Y:S01]  /*481b0*/  LDGSTS.E [R3+0x1ac00], [R4.64], P2 ;  /* 0x1ac0000004037fae */ /* 0x0003e20009121844 */
[----:B---3--:R-:W-:-:S05]  /*481c0*/  IADD3 R34, P0, R34, R35, RZ ;  /* 0x0000002322227210 */ /* 0x008fca0007f1e0ff */
[----:B------:R-:W-:Y:S04]  /*481d0*/  STL [R1+0xf98], R34 ;  /* 0x000f982201007387 */ /* 0x000fe80000100800 */
[----:B------:R3:W-:Y:S01]  /*481e0*/  STL [R1+0xf84], R40 ;  /* 0x000f842801007387 */ /* 0x0007e20000100800 */
[----:B------:R-:W-:-:S03]  /*481f0*/  IMAD.X R43, R43, 0x1, R0, P0 ;  /* 0x000000012b2b7824 */ /* 0x000fc600000e0600 */
[----:B------:R-:W2:Y:S04]  /*48200*/  LDL.LU R30, [R1+0xfc0] ;  /* 0x000fc000011e7983 */ /* 0x000ea80000300800 */
[----:B------:R-:W2:Y:S01]  /*48210*/  LDL.LU R38, [R1+0xfbc] ;  /* 0x000fbc0001267983 */ /* 0x000ea20000300800 */
[-C--:B----4-:R-:W-:Y:S01]  /*48220*/  IADD3 R6, P1, R6, R35.reuse, RZ ;  /* 0x0000002306067210 */ /* 0x090fe20007f3e0ff */
[----:B-1----:R-:W-:Y:S01]  /*48230*/  IMAD.MOV.U32 R4, RZ, RZ, R34 ;  /* 0x000000ffff047224 */ /* 0x002fe200078e0022 */
[----:B-----5:R-:W-:-:S03]  /*48240*/  IADD3 R7, P0, R7, R35, RZ ;  /* 0x0000002307077210 */ /* 0x020fc60007f1e0ff */
[----:B------:R-:W-:Y:S01]  /*48250*/  STL [R1+0xfe4], R6 ;  /* 0x000fe40601007387 */ /* 0x000fe20000100800 */
[----:B------:R-:W-:-:S03]  /*48260*/  IMAD.MOV.U32 R5, RZ, RZ, R43 ;  /* 0x000000ffff057224 */ /* 0x000fc600078e002b */
[----:B------:R1:W-:Y:S04]  /*48270*/  STL [R1+0xf94], R43 ;  /* 0x000f942b01007387 */ /* 0x0003e80000100800 */
[----:B---3--:R-:W3:Y:S04]  /*48280*/  LDL.LU R40, [R1+0xfa8] ;  /* 0x000fa80001287983 */ /* 0x008ee80000300800 */
[----:B------:R-:W4:Y:S04]  /*48290*/  LDL.LU R42, [R1+0xfb4] ;  /* 0x000fb400012a7983 */ /* 0x000f280000300800 */
[----:B-1----:R-:W2:Y:S04]  /*482a0*/  LDL.LU R43, [R1+0xfac] ;  /* 0x000fac00012b7983 */ /* 0x002ea80000300800 */
[----:B------:R-:W-:Y:S04]  /*482b0*/  STL [R1+0xfe0], R7 ;  /* 0x000fe00701007387 */ /* 0x000fe80000100800 */
[----:B------:R1:W-:Y:S01]  /*482c0*/  LDGSTS.E [R3+0x1b400], [R4.64], P2 ;  /* 0x1b40000004037fae */ /* 0x0003e20009121844 */
[----:B------:R-:W-:-:S05]  /*482d0*/  IMAD.X R41, R41, 0x1, R0, P1 ;  /* 0x0000000129297824 */ /* 0x000fca00008e0600 */
[----:B------:R1:W-:Y:S04]  /*482e0*/  STL [R1+0xfdc], R41 ;  /* 0x000fdc2901007387 */ /* 0x0003e80000100800 */
[----:B------:R-:W2:Y:S01]  /*482f0*/  LDL.LU R34, [R1+0xfb0] ;  /* 0x000fb00001227983 */ /* 0x000ea20000300800 */
[----:B-1----:R-:W-:Y:S01]  /*48300*/  IMAD.MOV.U32 R5, RZ, RZ, R41 ;  /* 0x000000ffff057224 */ /* 0x002fe200078e0029 */
[----:B------:R-:W-:Y:S01]  /*48310*/  IADD3 R33, P1, R33, R35, RZ ;  /* 0x0000002321217210 */ /* 0x000fe20007f3e0ff */
[----:B------:R-:W-:Y:S01]  /*48320*/  IMAD.MOV.U32 R4, RZ, RZ, R6 ;  /* 0x000000ffff047224 */ /* 0x000fe200078e0006 */
[----:B------:R-:W2:Y:S01]  /*48330*/  LDL.LU R41, [R1+0xf9c] ;  /* 0x000f9c0001297983 */ /* 0x000ea20000300800 */
[----:B------:R-:W-:-:S03]  /*48340*/  IMAD.X R29, R29, 0x1, R0, P0 ;  /* 0x000000011d1d7824 */ /* 0x000fc600000e0600 */
[----:B------:R-:W-:Y:S04]  /*48350*/  STL [R1+0xfd4], R33 ;  /* 0x000fd42101007387 */ /* 0x000fe80000100800 */
[----:B------:R1:W-:Y:S04]  /*48360*/  STL [R1+0xfc8], R29 ;  /* 0x000fc81d01007387 */ /* 0x0003e80000100800 */
[----:B------:R-:W2:Y:S04]  /*48370*/  LDL.LU R6, [R1+0xfa4] ;  /* 0x000fa40001067983 */ /* 0x000ea80000300800 */
[----:B------:R1:W-:Y:S02]  /*48380*/  LDGSTS.E [R3+0x1bc00], [R4.64], P2 ;  /* 0x1bc0000004037fae */ /* 0x0003e40009121844 */
[----:B-1----:R-:W-:-:S02]  /*48390*/  IMAD.MOV.U32 R4, RZ, RZ, R7 ;  /* 0x000000ffff047224 */ /* 0x002fc400078e0007 */
[----:B------:R-:W-:Y:S01]  /*483a0*/  IMAD.MOV.U32 R5, RZ, RZ, R29 ;  /* 0x000000ffff057224 */ /* 0x000fe200078e001d */
[----:B------:R-:W2:Y:S01]  /*483b0*/  LDL.LU R7, [R1+0xfa0] ;  /* 0x000fa00001077983 */ /* 0x000ea20000300800 */
[----:B------:R-:W-:-:S03]  /*483c0*/  IADD3 R28, P0, R28, R35, RZ ;  /* 0x000000231c1c7210 */ /* 0x000fc60007f1e0ff */
[----:B------:R1:W-:Y:S01]  /*483d0*/  LDGSTS.E [R3+0x1c400], [R4.64], P2 ;  /* 0x1c40000004037fae */ /* 0x0003e20009121844 */
[----:B------:R-:W-:-:S03]  /*483e0*/  IMAD.X R36, R36, 0x1, R0, P1 ;  /* 0x0000000124247824 */ /* 0x000fc600008e0600 */
[----:B------:R-:W-:Y:S04]  /*483f0*/  STL [R1+0xfd0], R28 ;  /* 0x000fd01c01007387 */ /* 0x000fe80000100800 */
[----:B------:R1:W-:Y:S04]  /*48400*/  STL [R1+0xfcc], R36 ;  /* 0x000fcc2401007387 */ /* 0x0003e80000100800 */
[----:B------:R-:W2:Y:S01]  /*48410*/  LDL.LU R29, [R1+0xbc8] ;  /* 0x000bc800011d7983 */ /* 0x000ea20000300800 */
[----:B-1----:R-:W-:Y:S02]  /*48420*/  IMAD.MOV.U32 R5, RZ, RZ, R36 ;  /* 0x000000ffff057224 */ /* 0x002fe400078e0024 */
[----:B------:R-:W-:Y:S01]  /*48430*/  IMAD.MOV.U32 R4, RZ, RZ, R33 ;  /* 0x000000ffff047224 */ /* 0x000fe200078e0021 */
[----:B------:R-:W2:Y:S01]  /*48440*/  LDL.LU R36, [R1+0xbc4] ;  /* 0x000bc40001247983 */ /* 0x000ea20000300800 */
[----:B------:R-:W-:-:S03]  /*48450*/  IADD3 R37, P1, R37, R35, RZ ;  /* 0x0000002325257210 */ /* 0x000fc60007f3e0ff */
[----:B------:R1:W-:Y:S01]  /*48460*/  LDGSTS.E [R3+0x1cc00], [R4.64], P2 ;  /* 0x1cc0000004037fae */ /* 0x0003e20009121844 */
[----:B------:R-:W-:-:S03]  /*48470*/  IMAD.X R44, R44, 0x1, R0, P0 ;  /* 0x000000012c2c7824 */ /* 0x000fc600000e0600 */
[----:B------:R-:W-:Y:S04]  /*48480*/  STL [R1+0xfc4], R37 ;  /* 0x000fc42501007387 */ /* 0x000fe80000100800 */
[----:B------:R-:W-:Y:S04]  /*48490*/  STL [R1+0xfb8], R44 ;  /* 0x000fb82c01007387 */ /* 0x000fe80000100800 */
[----:B------:R-:W2:Y:S01]  /*484a0*/  LDL.LU R33, [R1+0xbd8] ;  /* 0x000bd80001217983 */ /* 0x000ea20000300800 */
[----:B-1----:R-:W-:Y:S02]  /*484b0*/  IMAD.MOV.U32 R4, RZ, RZ, R28 ;  /* 0x000000ffff047224 */ /* 0x002fe400078e001c */
[----:B------:R-:W-:Y:S01]  /*484c0*/  IMAD.MOV.U32 R5, RZ, RZ, R44 ;  /* 0x000000ffff057224 */ /* 0x000fe200078e002c */
[----:B------:R-:W2:Y:S04]  /*484d0*/  LDL.LU R28, [R1+0xbe8] ;  /* 0x000be800011c7983 */ /* 0x000ea80000300800 */
[----:B------:R1:W-:Y:S02]  /*484e0*/  LDGSTS.E [R3+0x1d400], [R4.64], P2 ;  /* 0x1d40000004037fae */ /* 0x0003e40009121844 */
[----:B-1----:R-:W-:Y:S01]  /*484f0*/  IMAD.MOV.U32 R4, RZ, RZ, R37 ;  /* 0x000000ffff047224 */ /* 0x002fe200078e0025 */
[----:B------:R-:W-:Y:S01]  /*48500*/  SHF.R.S32.HI R49, RZ, 0x6, R49 ;  /* 0x00000006ff317819 */ /* 0x000fe20000011431 */
[----:B------:R-:W-:-:S03]  /*48510*/  IMAD.SHL.U32 R31, R31, 0x4, RZ ;  /* 0x000000041f1f7824 */ /* 0x000fc600078e00ff */
[----:B------:R-:W-:-:S04]  /*48520*/  SGXT R49, R49, 0x1 ;  /* 0x000000013131781a */ /* 0x000fc80000000200 */
[----:B------:R-:W-:-:S04]  /*48530*/  LOP3.LUT R31, R31, 0x110, R49, 0x78, !PT ;  /* 0x000001101f1f7812 */ /* 0x000fc800078e7831 */
[----:B------:R-:W-:Y:S02]  /*48540*/  LOP3.LUT R31, R31, 0x60, RZ, 0x3c, !PT ;  /* 0x000000601f1f7812 */ /* 0x000fe400078e3cff */
[----:B--2---:R-:W-:Y:S01]  /*48550*/  IADD3 R30, P0, R30, R35, RZ ;  /* 0x000000231e1e7210 */ /* 0x004fe20007f1e0ff */
[----:B------:R-:W-:-:S04]  /*48560*/  IMAD.X R38, R38, 0x1, R0, P1 ;  /* 0x0000000126267824 */ /* 0x000fc800008e0600 */
[----:B------:R-:W-:Y:S01]  /*48570*/  STL [R1+0xfc0], R30 ;  /* 0x000fc01e01007387 */ /* 0x000fe20000100800 */
[----:B------:R-:W-:-:S03]  /*48580*/  IMAD.MOV.U32 R5, RZ, RZ, R38 ;  /* 0x000000ffff057224 */ /* 0x000fc600078e0026 */
[----:B------:R1:W-:Y:S04]  /*48590*/  STL [R1+0xfbc], R38 ;  /* 0x000fbc2601007387 */ /* 0x0003e80000100800 */
[----:B------:R2:W-:Y:S04]  /*485a0*/  LDGSTS.E [R3+0x1dc00], [R4.64], P2 ;  /* 0x1dc0000004037fae */ /* 0x0005e80009121844 */
[----:B-1----:R-:W5:Y:S01]  /*485b0*/  LDL.LU R38, [R1+0xbd4] ;  /* 0x000bd40001267983 */ /* 0x002f620000300800 */
[----:B---3--:R-:W-:Y:S01]  /*485c0*/  IMAD.X R40, R40, 0x1, R0, P0 ;  /* 0x0000000128287824 */ /* 0x008fe200000e0600 */
[----:B----4-:R-:W-:Y:S01]  /*485d0*/  IADD3 R42, P1, R42, R35, RZ ;  /* 0x000000232a2a7210 */ /* 0x010fe20007f3e0ff */
[----:B--2---:R-:W-:-:S02]  /*485e0*/  IMAD.MOV.U32 R4, RZ, RZ, R30 ;  /* 0x000000ffff047224 */ /* 0x004fc400078e001e */
[----:B------:R-:W-:Y:S02]  /*485f0*/  IMAD.MOV.U32 R5, RZ, RZ, R40 ;  /* 0x000000ffff057224 */ /* 0x000fe400078e0028 */
[----:B------:R-:W-:Y:S01]  /*48600*/  STL [R1+0xfb4], R42 ;  /* 0x000fb42a01007387 */ /* 0x000fe20000100800 */
[----:B------:R-:W-:-:S03]  /*48610*/  IMAD.X R43, R43, 0x1, R0, P1 ;  /* 0x000000012b2b7824 */ /* 0x000fc600008e0600 */
[----:B------:R1:W-:Y:S04]  /*48620*/  STL [R1+0xfa8], R40 ;  /* 0x000fa82801007387 */ /* 0x0003e80000100800 */
[----:B------:R-:W2:Y:S04]  /*48630*/  LDL.LU R37, [R1+0xbf8] ;  /* 0x000bf80001257983 */ /* 0x000ea80000300800 */
[----:B------:R3:W-:Y:S04]  /*48640*/  LDGSTS.E [R3+0x1e400], [R4.64], P2 ;  /* 0x1e40000004037fae */ /* 0x0007e80009121844 */
[----:B-1----:R-:W4:Y:S01]  /*48650*/  LDL.LU R40, [R1+0xbe4] ;  /* 0x000be40001287983 */ /* 0x002f220000300800 */
[----:B------:R-:W-:-:S05]  /*48660*/  IADD3 R34, P0, R34, R35, RZ ;  /* 0x0000002322227210 */ /* 0x000fca0007f1e0ff */
[----:B------:R-:W-:Y:S01]  /*48670*/  STL [R1+0xfb0], R34 ;  /* 0x000fb02201007387 */ /* 0x000fe20000100800 */
[----:B---3--:R-:W-:Y:S02]  /*48680*/  IMAD.MOV.U32 R4, RZ, RZ, R42 ;  /* 0x000000ffff047224 */ /* 0x008fe400078e002a */
[----:B------:R-:W-:Y:S01]  /*48690*/  IMAD.X R41, R41, 0x1, R0, P0 ;  /* 0x0000000129297824 */ /* 0x000fe200000e0600 */
[----:B------:R1:W-:Y:S01]  /*486a0*/  STL [R1+0xfac], R43 ;  /* 0x000fac2b01007387 */ /* 0x0003e20000100800 */
[----:B------:R-:W-:-:S03]  /*486b0*/  IMAD.MOV.U32 R5, RZ, RZ, R43 ;  /* 0x000000ffff057224 */ /* 0x000fc600078e002b */
[----:B------:R-:W3:Y:S04]  /*486c0*/  LDL.LU R30, [R1+0xc08] ;  /* 0x000c0800011e7983 */ /* 0x000ee80000300800 */
[----:B------:R1:W-:Y:S04]  /*486d0*/  LDGSTS.E [R3+0x1ec00], [R4.64], P2 ;  /* 0x1ec0000004037fae */ /* 0x0003e80009121844 */
[----:B-1----:R-:W3:Y:S01]  /*486e0*/  LDL.LU R43, [R1+0xbf4] ;  /* 0x000bf400012b7983 */ /* 0x002ee20000300800 */
[----:B------:R-:W-:-:S05]  /*486f0*/  IADD3 R6, P1, R6, R35, RZ ;  /* 0x0000002306067210 */ /* 0x000fca0007f3e0ff */
[----:B------:R-:W-:Y:S01]  /*48700*/  STL [R1+0xfa4], R6 ;  /* 0x000fa40601007387 */ /* 0x000fe20000100800 */
[----:B------:R-:W-:-:S03]  /*48710*/  IMAD.MOV.U32 R5, RZ, RZ, R41 ;  /* 0x000000ffff057224 */ /* 0x000fc600078e0029 */
[----:B------:R1:W-:Y:S04]  /*48720*/  STL [R1+0xf9c], R41 ;  /* 0x000f9c2901007387 */ /* 0x0003e80000100800 */
[----:B------:R-:W3:Y:S04]  /*48730*/  LDL.LU R42, [R1+0xc18] ;  /* 0x000c1800012a7983 */ /* 0x000ee80000300800 */
[----:B-1----:R-:W3:Y:S01]  /*48740*/  LDL.LU R41, [R1+0xc04] ;  /* 0x000c040001297983 */ /* 0x002ee20000300800 */
[----:B------:R-:W-:Y:S02]  /*48750*/  IMAD.X R7, R7, 0x1, R0, P1 ;  /* 0x0000000107077824 */ /* 0x000fe400008e0600 */
[----:B------:R-:W-:-:S05]  /*48760*/  IMAD.MOV.U32 R4, RZ, RZ, R34 ;  /* 0x000000ffff047224 */ /* 0x000fca00078e0022 */
[----:B------:R1:W-:Y:S04]  /*48770*/  LDGSTS.E [R3+0x1f400], [R4.64], P2 ;  /* 0x1f40000004037fae */ /* 0x0003e80009121844 */
[----:B------:R1:W-:Y:S01]  /*48780*/  LDGSTS.E [R3+0x1fc00], [R6.64], P2 ;  /* 0x1fc0000006037fae */ /* 0x0003e20009121844 */
[----:B------:R-:W-:-:S05]  /*48790*/  IADD3 R29, P0, R29, R35, RZ ;  /* 0x000000231d1d7210 */ /* 0x000fca0007f1e0ff */
[----:B------:R-:W-:Y:S01]  /*487a0*/  STL [R1+0xbc8], R29 ;  /* 0x000bc81d01007387 */ /* 0x000fe20000100800 */
[----:B------:R-:W-:-:S03]  /*487b0*/  IMAD.X R36, R36, 0x1, R0, P0 ;  /* 0x0000000124247824 */ /* 0x000fc600000e0600 */
[----:B------:R1:W-:Y:S04]  /*487c0*/  STL [R1+0xfa0], R7 ;  /* 0x000fa00701007387 */ /* 0x0003e80000100800 */
[----:B------:R-:W3:Y:S01]  /*487d0*/  LDL.LU R34, [R1+0xc28] ;  /* 0x000c280001227983 */ /* 0x000ee20000300800 */
[----:B------:R-:W-:-:S05]  /*487e0*/  IADD3 R33, P1, R33, R35, RZ ;  /* 0x0000002321217210 */ /* 0x000fca0007f3e0ff */
[----:B------:R-:W-:Y:S04]  /*487f0*/  STL [R1+0xbd8], R33 ;  /* 0x000bd82101007387 */ /* 0x000fe80000100800 */
[----:B------:R5:W-:Y:S04]  /*48800*/  STL [R1+0xbc4], R36 ;  /* 0x000bc42401007387 */ /* 0x000be80000100800 */
[----:B-1----:R-:W3:Y:S01]  /*48810*/  LDL.LU R5, [R1+0xc14] ;  /* 0x000c140001057983 */ /* 0x002ee20000300800 */
[----:B------:R-:W-:-:S03]  /*48820*/  IMAD R4, R39, 0x20000, R31 ;  /* 0x0002000027047824 */ /* 0x000fc600078e021f */
[----:B------:R-:W3:Y:S04]  /*48830*/  LDL.LU R31, [R1+0xc38] ;  /* 0x000c3800011f7983 */ /* 0x000ee80000300800 */
[----:B------:R-:W3:Y:S01]  /*48840*/  LDL.LU R39, [R1+0xc24] ;  /* 0x000c240001277983 */ /* 0x000ee20000300800 */
[----:B------:R-:W-:Y:S01]  /*48850*/  IADD3 R28, P0, R28, R35, RZ ;  /* 0x000000231c1c7210 */ /* 0x000fe20007f1e0ff */
[----:B------:R-:W-:Y:S02]  /*48860*/  IMAD.MOV.U32 R6, RZ, RZ, R29 ;  /* 0x000000ffff067224 */ /* 0x000fe400078e001d */
[----:B------:R-:W-:Y:S02]  /*48870*/  IMAD.MOV.U32 R7, RZ, RZ, R36 ;  /* 0x000000ffff077224 */ /* 0x000fe400078e0024 */
[----:B------:R-:W-:Y:S04]  /*48880*/  STL [R1+0xbe8], R28 ;  /* 0x000be81c01007387 */ /* 0x000fe80000100800 */
[----:B------:R1:W-:Y:S02]  /*48890*/  LDGSTS.E [R4+0x600], [R6.64], P2 ;  /* 0x0060000006047fae */ /* 0x0003e40009121844 */
[----:B-1----:R-:W-:-:S02]  /*488a0*/  IMAD.MOV.U32 R6, RZ, RZ, R33 ;  /* 0x000000ffff067224 */ /* 0x002fc400078e0021 */
[----:B-----5:R-:W-:-:S05]  /*488b0*/  IMAD.X R38, R38, 0x1, R0, P1 ;  /* 0x0000000126267824 */ /* 0x020fca00008e0600 */
[----:B------:R1:W-:Y:S04]  /*488c0*/  STL [R1+0xbd4], R38 ;  /* 0x000bd42601007387 */ /* 0x0003e80000100800 */
[----:B------:R-:W5:Y:S04]  /*488d0*/  LDL.LU R36, [R1+0xc34] ;  /* 0x000c340001247983 */ /* 0x000f680000300800 */
[----:B------:R-:W5:Y:S01]  /*488e0*/  LDL.LU R29, [R1+0xc48] ;  /* 0x000c4800011d7983 */ /* 0x000f620000300800 */
[----:B------:R-:W-:-:S03]  /*488f0*/  IMAD.MOV.U32 R7, RZ, RZ, R38 ;  /* 0x000000ffff077224 */ /* 0x000fc600078e0026 */
[----:B-1----:R-:W5:Y:S04]  /*48900*/  LDL.LU R38, [R1+0xc44] ;  /* 0x000c440001267983 */ /* 0x002f680000300800 */
[----:B------:R1:W-:Y:S01]  /*48910*/  LDGSTS.E [R4+0xe00], [R6.64], P2 ;  /* 0x00e0000006047fae */ /* 0x0003e20009121844 */
[----:B--2---:R-:W-:Y:S01]  /*48920*/  IADD3 R37, P1, R37, R35, RZ ;  /* 0x0000002325257210 */ /* 0x004fe20007f3e0ff */
[----:B----4-:R-:W-:-:S04]  /*48930*/  IMAD.X R40, R40, 0x1, R0, P0 ;  /* 0x0000000128287824 */ /* 0x010fc800000e0600 */
[----:B------:R-:W-:Y:S01]  /*48940*/  STL [R1+0xbf8], R37 ;  /* 0x000bf82501007387 */ /* 0x000fe20000100800 */
[----:B-1----:R-:W-:-:S03]  /*48950*/  IMAD.MOV.U32 R6, RZ, RZ, R28 ;  /* 0x000000ffff067224 */ /* 0x002fc600078e001c */
[----:B------:R1:W-:Y:S01]  /*48960*/  STL [R1+0xbe4], R40 ;  /* 0x000be42801007387 */ /* 0x0003e20000100800 */
[----:B------:R-:W-:-:S03]  /*48970*/  IMAD.MOV.U32 R7, RZ, RZ, R40 ;  /* 0x000000ffff077224 */ /* 0x000fc600078e0028 */
[----:B------:R-:W2:Y:S04]  /*48980*/  LDL.LU R33, [R1+0xc58] ;  /* 0x000c580001217983 */ /* 0x000ea80000300800 */
[----:B------:R4:W-:Y:S01]  /*48990*/  LDGSTS.E [R4+0x1600], [R6.64], P2 ;  /* 0x0160000006047fae */ /* 0x0009e20009121844 */
[----:B---3--:R-:W-:-:S03]  /*489a0*/  IADD3 R30, P0, R30, R35, RZ ;  /* 0x000000231e1e7210 */ /* 0x008fc60007f1e0ff */
[----:B-1----:R-:W3:Y:S01]  /*489b0*/  LDL.LU R40, [R1+0xc54] ;  /* 0x000c540001287983 */ /* 0x002ee20000300800 */
[----:B------:R-:W-:-:S03]  /*489c0*/  IMAD.X R43, R43, 0x1, R0, P1 ;  /* 0x000000012b2b7824 */ /* 0x000fc600008e0600 */
[----:B------:R-:W-:Y:S01]  /*489d0*/  STL [R1+0xc08], R30 ;  /* 0x000c081e01007387 */ /* 0x000fe20000100800 */
[----:B----4-:R-:W-:-:S03]  /*489e0*/  IMAD.MOV.U32 R6, RZ, RZ, R37 ;  /* 0x000000ffff067224 */ /* 0x010fc600078e0025 */
[----:B------:R-:W-:Y:S04]  /*489f0*/  STL [R1+0xbf4], R43 ;  /* 0x000bf42b01007387 */ /* 0x000fe80000100800 */
[----:B------:R-:W4:Y:S04]  /*48a00*/  LDL.LU R28, [R1+0xc68] ;  /* 0x000c6800011c7983 */ /* 0x000f280000300800 */
[----:B------:R-:W4:Y:S01]  /*48a10*/  LDL.LU R37, [R1+0xc64] ;  /* 0x000c640001257983 */ /* 0x000f220000300800 */
[----:B------:R-:W-:Y:S01]  /*48a20*/  IADD3 R42, P1, R42, R35, RZ ;  /* 0x000000232a2a7210 */ /* 0x000fe20007f3e0ff */
[----:B------:R-:W-:-:S04]  /*48a30*/  IMAD.X R41, R41, 0x1, R0, P0 ;  /* 0x0000000129297824 */ /* 0x000fc800000e0600 */
[----:B------:R-:W-:Y:S01]  /*48a40*/  STL [R1+0xc18], R42 ;  /* 0x000c182a01007387 */ /* 0x000fe20000100800 */
[----:B------:R-:W-:-:S03]  /*48a50*/  IMAD.MOV.U32 R7, RZ, RZ, R43 ;  /* 0x000000ffff077224 */ /* 0x000fc600078e002b */
[----:B------:R1:W-:Y:S04]  /*48a60*/  STL [R1+0xc04], R41 ;  /* 0x000c042901007387 */ /* 0x0003e80000100800 */
[----:B------:R-:W4:Y:S04]  /*48a70*/  LDL.LU R3, [R1+0xc78] ;  /* 0x000c780001037983 */ /* 0x000f280000300800 */
[----:B------:R1:W-:Y:S02]  /*48a80*/  LDGSTS.E [R4+0x1e00], [R6.64], P2 ;  /* 0x01e0000006047fae */ /* 0x0003e40009121844 */
[----:B-1----:R-:W-:-:S02]  /*48a90*/  IMAD.MOV.U32 R7, RZ, RZ, R41 ;  /* 0x000000ffff077224 */ /* 0x002fc400078e0029 */
[----:B------:R-:W4:Y:S01]  /*48aa0*/  LDL.LU R41, [R1+0xc74] ;  /* 0x000c740001297983 */ /* 0x000f220000300800 */
[----:B------:R-:W-:Y:S01]  /*48ab0*/  IADD3 R34, P0, R34, R35, RZ ;  /* 0x0000002322227210 */ /* 0x000fe20007f1e0ff */
[----:B------:R-:W-:-:S04]  /*48ac0*/  IMAD.MOV.U32 R6, RZ, RZ, R30 ;  /* 0x000000ffff067224 */ /* 0x000fc800078e001e */
[----:B------:R-:W-:Y:S04]  /*48ad0*/  STL [R1+0xc28], R34 ;  /* 0x000c282201007387 */ /* 0x000fe80000100800 */
[----:B------:R1:W-:Y:S01]  /*48ae0*/  LDGSTS.E [R4+0x2600], [R6.64], P2 ;  /* 0x0260000006047fae */ /* 0x0003e20009121844 */
[----:B------:R-:W-:-:S05]  /*48af0*/  IMAD.X R5, R5, 0x1, R0, P1 ;  /* 0x0000000105057824 */ /* 0x000fca00008e0600 */
[----:B------:R1:W-:Y:S04]  /*48b00*/  STL [R1+0xc14], R5 ;  /* 0x000c140501007387 */ /* 0x0003e80000100800 */
[----:B------:R-:W4:Y:S01]  /*48b10*/  LDL.LU R30, [R1+0xc88] ;  /* 0x000c8800011e7983 */ /* 0x000f220000300800 */
[----:B------:R-:W-:Y:S01]  /*48b20*/  IADD3 R31, P1, R31, R35, RZ ;  /* 0x000000231f1f7210 */ /* 0x000fe20007f3e0ff */
[----:B-1----:R-:W-:Y:S02]  /*48b30*/  IMAD.MOV.U32 R6, RZ, RZ, R42 ;  /* 0x000000ffff067224 */ /* 0x002fe400078e002a */
[----:B------:R-:W-:Y:S02]  /*48b40*/  IMAD.MOV.U32 R7, RZ, RZ, R5 ;  /* 0x000000ffff077224 */ /* 0x000fe400078e0005 */
[----:B------:R-:W-:Y:S01]  /*48b50*/  IMAD.X R39, R39, 0x1, R0, P0 ;  /* 0x0000000127277824 */ /* 0x000fe200000e0600 */
[----:B------:R-:W4:Y:S04]  /*48b60*/  LDL.LU R5, [R1+0xc98] ;  /* 0x000c980001057983 */ /* 0x000f280000300800 */
[----:B------:R-:W-:Y:S04]  /*48b70*/  STL [R1+0xc38], R31 ;  /* 0x000c381f01007387 */ /* 0x000fe80000100800 */
[----:B------:R1:W-:Y:S04]  /*48b80*/  LDGSTS.E [R4+0x2e00], [R6.64], P2 ;  /* 0x02e0000006047fae */ /* 0x0003e80009121844 */
[----:B------:R1:W-:Y:S02]  /*48b90*/  STL [R1+0xc24], R39 ;  /* 0x000c242701007387 */ /* 0x0003e40000100800 */
[----:B-1----:R-:W-:-:S02]  /*48ba0*/  IMAD.MOV.U32 R7, RZ, RZ, R39 ;  /* 0x000000ffff077224 */ /* 0x002fc400078e0027 */
[----:B------:R-:W4:Y:S01]  /*48bb0*/  LDL.LU R39, [R1+0xc84] ;  /* 0x000c840001277983 */ /* 0x000f220000300800 */
[----:B------:R-:W-:-:S05]  /*48bc0*/  IMAD.MOV.U32 R6, RZ, RZ, R34 ;  /* 0x000000ffff067224 */ /* 0x000fca00078e0022 */
[----:B------:R1:W-:Y:S02]  /*48bd0*/  LDGSTS.E [R4+0x3600], [R6.64], P2 ;  /* 0x0360000006047fae */ /* 0x0003e40009121844 */
[----:B-1----:R-:W-:Y:S02]  /*48be0*/  IMAD.MOV.U32 R6, RZ, RZ, R31 ;  /* 0x000000ffff067224 */ /* 0x002fe400078e001f */
[----:B-----5:R-:W-:Y:S01]  /*48bf0*/  IMAD.X R36, R36, 0x1, R0, P1 ;  /* 0x0000000124247824 */ /* 0x020fe200008e0600 */
[----:B------:R-:W-:-:S03]  /*48c00*/  IADD3 R29, P0, R29, R35, RZ ;  /* 0x000000231d1d7210 */ /* 0x000fc60007f1e0ff */
[----:B------:R-:W-:Y:S02]  /*48c10*/  IMAD.MOV.U32 R7, RZ, RZ, R36 ;  /* 0x000000ffff077224 */ /* 0x000fe400078e0024 */
[----:B------:R-:W-:Y:S04]  /*48c20*/  STL [R1+0xc48], R29 ;  /* 0x000c481d01007387 */ /* 0x000fe80000100800 */
[----:B------:R1:W-:Y:S01]  /*48c30*/  STL [R1+0xc34], R36 ;  /* 0x000c342401007387 */ /* 0x0003e20000100800 */
[----:B------:R-:W-:-:S03]  /*48c40*/  IMAD.X R38, R38, 0x1, R0, P0 ;  /* 0x0000000126267824 */ /* 0x000fc600000e0600 */
[----:B------:R-:W5:Y:S04]  /*48c50*/  LDL.LU R34, [R1+0xca8] ;  /* 0x000ca80001227983 */ /* 0x000f680000300800 */
[----:B------:R2:W-:Y:S04]  /*48c60*/  LDGSTS.E [R4+0x3e00], [R6.64], P2 ;  /* 0x03e0000006047fae */ /* 0x0005e80009121844 */
[----:B-1----:R-:W5:Y:S01]  /*48c70*/  LDL.LU R36, [R1+0xc94] ;  /* 0x000c940001247983 */ /* 0x002f620000300800 */
[----:B--2---:R-:W-:Y:S01]  /*48c80*/  IADD3 R33, P1, R33, R35, RZ ;  /* 0x0000002321217210 */ /* 0x004fe20007f3e0ff */
[----:B------:R-:W-:-:S04]  /*48c90*/  IMAD.MOV.U32 R7, RZ, RZ, R38 ;  /* 0x000000ffff077224 */ /* 0x000fc800078e0026 */
[----:B------:R-:W-:Y:S01]  /*48ca0*/  STL [R1+0xc58], R33 ;  /* 0x000c582101007387 */ /* 0x000fe20000100800 */
[----:B---3--:R-:W-:-:S03]  /*48cb0*/  IMAD.X R40, R40, 0x1, R0, P1 ;  /* 0x0000000128287824 */ /* 0x008fc600008e0600 */
[----:B------:R1:W-:Y:S04]  /*48cc0*/  STL [R1+0xc44], R38 ;  /* 0x000c442601007387 */ /* 0x0003e80000100800 */
[----:B------:R-:W2:Y:S01]  /*48cd0*/  LDL.LU R31, [R1+0xcb8] ;  /* 0x000cb800011f7983 */ /* 0x000ea20000300800 */
[----:B------:R-:W-:-:S03]  /*48ce0*/  IMAD.MOV.U32 R6, RZ, RZ, R29 ;  /* 0x000000ffff067224 */ /* 0x000fc600078e001d */
[----:B-1----:R-:W3:Y:S01]  /*48cf0*/  LDL.LU R38, [R1+0xca4] ;  /* 0x000ca40001267983 */ /* 0x002ee20000300800 */
[----:B----4-:R-:W-:-:S03]  /*48d00*/  IADD3 R28, P0, R28, R35, RZ ;  /* 0x000000231c1c7210 */ /* 0x010fc60007f1e0ff */
[----:B------:R1:W-:Y:S04]  /*48d10*/  LDGSTS.E [R4+0x4600], [R6.64], P2 ;  /* 0x0460000006047fae */ /* 0x0003e80009121844 */
[----:B------:R-:W-:Y:S01]  /*48d20*/  STL [R1+0xc68], R28 ;  /* 0x000c681c01007387 */ /* 0x000fe20000100800 */
[----:B------:R-:W-:-:S03]  /*48d30*/  IMAD.X R37, R37, 0x1, R0, P0 ;  /* 0x0000000125257824 */ /* 0x000fc600000e0600 */
[----:B------:R4:W-:Y:S04]  /*48d40*/  STL [R1+0xc54], R40 ;  /* 0x000c542801007387 */ /* 0x0009e80000100800 */
[----:B------:R-:W3:Y:S04]  /*48d50*/  LDL.LU R29, [R1+0xcc8] ;  /* 0x000cc800011d7983 */ /* 0x000ee80000300800 */
[----:B------:R-:W3:Y:S01]  /*48d60*/  LDL.LU R42, [R1+0xcb4] ;  /* 0x000cb400012a7983 */ /* 0x000ee20000300800 */
[----:B------:R-:W-:Y:S01]  /*48d70*/  IADD3 R3, P1, R3, R35, RZ ;  /* 0x0000002303037210 */ /* 0x000fe20007f3e0ff */
[----:B-1----:R-:W-:-:S02]  /*48d80*/  IMAD.MOV.U32 R6, RZ, RZ, R33 ;  /* 0x000000ffff067224 */ /* 0x002fc400078e0021 */
[----:B------:R-:W-:Y:S02]  /*48d90*/  IMAD.MOV.U32 R7, RZ, RZ, R40 ;  /* 0x000000ffff077224 */ /* 0x000fe400078e0028 */
[----:B------:R-:W-:Y:S04]  /*48da0*/  STL [R1+0xc78], R3 ;  /* 0x000c780301007387 */ /* 0x000fe80000100800 */
[----:B------:R1:W-:Y:S04]  /*48db0*/  STL [R1+0xc64], R37 ;  /* 0x000c642501007387 */ /* 0x0003e80000100800 */
[----:B------:R-:W3:Y:S04]  /*48dc0*/  LDL.LU R33, [R1+0xcd8] ;  /* 0x000cd80001217983 */ /* 0x000ee80000300800 */
[----:B----4-:R-:W4:Y:S01]  /*48dd0*/  LDL.LU R40, [R1+0xcc4] ;  /* 0x000cc40001287983 */ /* 0x010f220000300800 */
[----:B------:R-:W-:-:S03]  /*48de0*/  IMAD.X R41, R41, 0x1, R0, P1 ;  /* 0x0000000129297824 */ /* 0x000fc600008e0600 */
[----:B------:R1:W-:Y:S02]  /*48df0*/  LDGSTS.E [R4+0x4e00], [R6.64], P2 ;  /* 0x04e0000006047fae */ /* 0x0003e40009121844 */
[----:B-1----:R-:W-:Y:S02]  /*48e00*/  IMAD.MOV.U32 R7, RZ, RZ, R37 ;  /* 0x000000ffff077224 */ /* 0x002fe400078e0025 */
[----:B------:R-:W-:-:S05]  /*48e10*/  IMAD.MOV.U32 R6, RZ, RZ, R28 ;  /* 0x000000ffff067224 */ /* 0x000fca00078e001c */
[----:B------:R1:W-:Y:S01]  /*48e20*/  LDGSTS.E [R4+0x5600], [R6.64], P2 ;  /* 0x0560000006047fae */ /* 0x0003e20009121844 */
[----:B------:R-:W-:-:S05]  /*48e30*/  IADD3 R30, P0, R30, R35, RZ ;  /* 0x000000231e1e7210 */ /* 0x000fca0007f1e0ff */
[----:B------:R-:W-:Y:S04]  /*48e40*/  STL [R1+0xc88], R30 ;  /* 0x000c881e01007387 */ /* 0x000fe80000100800 */
[----:B------:R1:W-:Y:S04]  /*48e50*/  STL [R1+0xc74], R41 ;  /* 0x000c742901007387 */ /* 0x0003e80000100800 */
[----:B------:R-:W4:Y:S04]  /*48e60*/  LDL.LU R37, [R1+0xcd4] ;  /* 0x000cd40001257983 */ /* 0x000f280000300800 */
[----:B------:R-:W4:Y:S01]  /*48e70*/  LDL.LU R28, [R1+0xce8] ;  /* 0x000ce800011c7983 */ /* 0x000f220000300800 */
[----:B------:R-:W-:Y:S01]  /*48e80*/  IADD3 R5, P1, R5, R35, RZ ;  /* 0x0000002305057210 */ /* 0x000fe20007f3e0ff */
[----:B-1----:R-:W-:-:S02]  /*48e90*/  IMAD.MOV.U32 R7, RZ, RZ, R41 ;  /* 0x000000ffff077224 */ /* 0x002fc400078e0029 */
[----:B------:R-:W4:Y:S01]  /*48ea0*/  LDL.LU R41, [R1+0xce4] ;  /* 0x000ce40001297983 */ /* 0x000f220000300800 */
[----:B------:R-:W-:-:S03]  /*48eb0*/  IMAD.MOV.U32 R6, RZ, RZ, R3 ;  /* 0x000000ffff067224 */ /* 0x000fc600078e0003 */
[----:B------:R-:W-:Y:S01]  /*48ec0*/  STL [R1+0xc98], R5 ;  /* 0x000c980501007387 */ /* 0x000fe20000100800 */
[----:B------:R-:W-:-:S03]  /*48ed0*/  IMAD.X R39, R39, 0x1, R0, P0 ;  /* 0x0000000127277824 */ /* 0x000fc600000e0600 */
[----:B------:R1:W-:Y:S04]  /*48ee0*/  LDGSTS.E [R4+0x5e00], [R6.64], P2 ;  /* 0x05e0000006047fae */ /* 0x0003e80009121844 */
[----:B------:R1:W-:Y:S04]  /*48ef0*/  STL [R1+0xc84], R39 ;  /* 0x000c842701007387 */ /* 0x0003e80000100800 */
[----:B------:R-:W4:Y:S01]  /*48f00*/  LDL.LU R3, [R1+0xcf8] ;  /* 0x000cf80001037983 */ /* 0x000f220000300800 */
[----:B-1----:R-:W-:Y:S02]  /*48f10*/  IMAD.MOV.U32 R6, RZ, RZ, R30 ;  /* 0x000000ffff067224 */ /* 0x002fe400078e001e */
[----:B------:R-:W-:-:S02]  /*48f20*/  IMAD.MOV.U32 R7, RZ, RZ, R39 ;  /* 0x000000ffff077224 */ /* 0x000fc400078e0027 */
[----:B------:R-:W4:Y:S04]  /*48f30*/  LDL.LU R39, [R1+0xcf4] ;  /* 0x000cf40001277983 */ /* 0x000f280000300800 */
[----:B------:R1:W-:Y:S02]  /*48f40*/  LDGSTS.E [R4+0x6600], [R6.64], P2 ;  /* 0x0660000006047fae */ /* 0x0003e40009121844 */
[----:B-1----:R-:W-:Y:S01]  /*48f50*/  IMAD.MOV.U32 R6, RZ, RZ, R5 ;  /* 0x000000ffff067224 */ /* 0x002fe200078e0005 */
[----:B-----5:R-:W-:Y:S01]  /*48f60*/  IADD3 R34, P0, R34, R35, RZ ;  /* 0x0000002322227210 */ /* 0x020fe20007f1e0ff */
[----:B------:R-:W-:-:S04]  /*48f70*/  IMAD.X R36, R36, 0x1, R0, P1 ;  /* 0x0000000124247824 */ /* 0x000fc800008e0600 */
[----:B------:R-:W-:Y:S04]  /*48f80*/  STL [R1+0xca8], R34 ;  /* 0x000ca82201007387 */ /* 0x000fe80000100800 */
[----:B------:R1:W-:Y:S01]  /*48f90*/  STL [R1+0xc94], R36 ;  /* 0x000c942401007387 */ /* 0x0003e20000100800 */
[----:B------:R-:W-:-:S03]  /*48fa0*/  IMAD.MOV.U32 R7, RZ, RZ, R36 ;  /* 0x000000ffff077224 */ /* 0x000fc600078e0024 */
[----:B------:R-:W5:Y:S04]  /*48fb0*/  LDL.LU R30, [R1+0xd08] ;  /* 0x000d0800011e7983 */ /* 0x000f680000300800 */
[----:B------:R3:W-:Y:S04]  /*48fc0*/  LDGSTS.E [R4+0x6e00], [R6.64], P2 ;  /* 0x06e0000006047fae */ /* 0x0007e80009121844 */
[----:B-1----:R-:W5:Y:S01]  /*48fd0*/  LDL.LU R36, [R1+0xd04] ;  /* 0x000d040001247983 */ /* 0x002f620000300800 */
[----:B--2---:R-:W-:Y:S01]  /*48fe0*/  IADD3 R31, P1, R31, R35, RZ ;  /* 0x000000231f1f7210 */ /* 0x004fe20007f3e0ff */
[----:B---3--:R-:W-:-:S04]  /*48ff0*/  IMAD.X R38, R38, 0x1, R0, P0 ;  /* 0x0000000126267824 */ /* 0x008fc800000e0600 */
[----:B------:R-:W-:Y:S01]  /*49000*/  STL [R1+0xcb8], R31 ;  /* 0x000cb81f01007387 */ /* 0x000fe20000100800 */
[----:B------:R-:W-:Y:S02]  /*49010*/  IMAD.MOV.U32 R6, RZ, RZ, R34 ;  /* 0x000000ffff067224 */ /* 0x000fe400078e0022 */
[----:B------:R-:W-:Y:S01]  /*49020*/  IMAD.MOV.U32 R7, RZ, RZ, R38 ;  /* 0x000000ffff077224 */ /* 0x000fe200078e0026 */
[----:B------:R1:W-:Y:S04]  /*49030*/  STL [R1+0xca4], R38 ;  /* 0x000ca42601007387 */ /* 0x0003e80000100800 */
[----:B------:R-:W2:Y:S04]  /*49040*/  LDL.LU R5, [R1+0xd18] ;  /* 0x000d180001057983 */ /* 0x000ea80000300800 */
[----:B------:R3:W-:Y:S01]  /*49050*/  LDGSTS.E [R4+0x7600], [R6.64], P2 ;  /* 0x0760000006047fae */ /* 0x0007e20009121844 */
[----:B------:R-:W-:-:S03]  /*49060*/  IADD3 R29, P0, R29, R35, RZ ;  /* 0x000000231d1d7210 */ /* 0x000fc60007f1e0ff */
[----:B-1----:R-:W2:Y:S01]  /*49070*/  LDL.LU R38, [R1+0xd14] ;  /* 0x000d140001267983 */ /* 0x002ea20000300800 */
[----:B------:R-:W-:-:S03]  /*49080*/  IMAD.X R42, R42, 0x1, R0, P1 ;  /* 0x000000012a2a7824 */ /* 0x000fc600008e0600 */
[----:B------:R-:W-:Y:S01]  /*49090*/  STL [R1+0xcc8], R29 ;  /* 0x000cc81d01007387 */ /* 0x000fe20000100800 */
[----:B---3--:R-:W-:-:S03]  /*490a0*/  IMAD.MOV.U32 R6, RZ, RZ, R31 ;  /* 0x000000ffff067224 */ /* 0x008fc600078e001f */
[----:B------:R-:W-:Y:S01]  /*490b0*/  STL [R1+0xcb4], R42 ;  /* 0x000cb42a01007387 */ /* 0x000fe20000100800 */
[----:B------:R-:W-:-:S03]  /*490c0*/  IMAD.MOV.U32 R7, RZ, RZ, R42 ;  /* 0x000000ffff077224 */ /* 0x000fc600078e002a */
[----:B------:R-:W3:Y:S04]  /*490d0*/  LDL.LU R34, [R1+0xd28] ;  /* 0x000d280001227983 */ /* 0x000ee80000300800 */
[----:B------:R-:W3:Y:S01]  /*490e0*/  LDL.LU R31, [R1+0xd38] ;  /* 0x000d3800011f7983 */ /* 0x000ee20000300800 */
[----:B------:R-:W-:-:S03]  /*490f0*/  IADD3 R33, P1, R33, R35, RZ ;  /* 0x0000002321217210 */ /* 0x000fc60007f3e0ff */
[----:B------:R1:W-:Y:S01]  /*49100*/  LDGSTS.E [R4+0x7e00], [R6.64], P2 ;  /* 0x07e0000006047fae */ /* 0x0003e20009121844 */
[----:B----4-:R-:W-:-:S03]  /*49110*/  IMAD.X R40, R40, 0x1, R0, P0 ;  /* 0x0000000128287824 */ /* 0x010fc600000e0600 */
[----:B------:R-:W-:Y:S04]  /*49120*/  STL [R1+0xcd8], R33 ;  /* 0x000cd82101007387 */ /* 0x000fe80000100800 */
[----:B------:R4:W-:Y:S01]  /*49130*/  STL [R1+0xcc4], R40 ;  /* 0x000cc42801007387 */ /* 0x0009e20000100800 */
[----:B-1----:R-:W-:-:S03]  /*49140*/  IMAD.MOV.U32 R7, RZ, RZ, R40 ;  /* 0x000000ffff077224 */ /* 0x002fc600078e0028 */
[----:B----4-:R-:W3:Y:S01]  /*49150*/  LDL.LU R40, [R1+0xd24] ;  /* 0x000d240001287983 */ /* 0x010ee20000300800 */
[----:B------:R-:W-:-:S05]  /*49160*/  IMAD.MOV.U32 R6, RZ, RZ, R29 ;  /* 0x000000ffff067224 */ /* 0x000fca00078e001d */
[----:B------:R1:W-:Y:S02]  /*49170*/  LDGSTS.E [R4+0x8600], [R6.64], P2 ;  /* 0x0860000006047fae */ /* 0x0003e40009121844 */
[----:B-1----:R-:W-:Y:S02]  /*49180*/  IMAD.MOV.U32 R6, RZ, RZ, R33 ;  /* 0x000000ffff067224 */ /* 0x002fe400078e0021 */
[----:B------:R-:W-:Y:S01]  /*49190*/  IMAD.X R37, R37, 0x1, R0, P1 ;  /* 0x0000000125257824 */ /* 0x000fe200008e0600 */
[----:B------:R-:W-:-:S03]  /*491a0*/  IADD3 R28, P0, R28, R35, RZ ;  /* 0x000000231c1c7210 */ /* 0x000fc60007f1e0ff */
[----:B------:R-:W-:Y:S02]  /*491b0*/  IMAD.MOV.U32 R7, RZ, RZ, R37 ;  /* 0x000000ffff077224 */ /* 0x000fe400078e0025 */
[----:B------:R-:W-:Y:S04]  /*491c0*/  STL [R1+0xce8], R28 ;  /* 0x000ce81c01007387 */ /* 0x000fe80000100800 */
[----:B------:R1:W-:Y:S04]  /*491d0*/  STL [R1+0xcd4], R37 ;  /* 0x000cd42501007387 */ /* 0x0003e80000100800 */
[----:B------:R-:W3:Y:S01]  /*491e0*/  LDL.LU R29, [R1+0xd48] ;  /* 0x000d4800011d7983 */ /* 0x000ee20000300800 */
[----:B------:R-:W-:-:S03]  /*491f0*/  IMAD.X R41, R41, 0x1, R0, P0 ;  /* 0x0000000129297824 */ /* 0x000fc600000e0600 */
        /* <DEDUP_REMOVED lines=10> */
[----:B------:R1:W-:Y:S02]  /*492a0*/  LDGSTS.E [R4+0x9600], [R6.64], P2 ;  /* 0x0960000006047fae */ /* 0x0003e40009121844 */
[----:B-1----:R-:W-:Y:S02]  /*492b0*/  IMAD.MOV.U32 R6, RZ, RZ, R3 ;  /* 0x000000ffff067224 */ /* 0x002fe400078e0003 */
[----:B------:R-:W-:-:S05]  /*492c0*/  IMAD.MOV.U32 R7, RZ, RZ, R39 ;  /* 0x000000ffff077224 */ /* 0x000fca00078e0027 */
[----:B------:R1:W-:Y:S01]  /*492d0*/  LDGSTS.E [R4+0x9e00], [R6.64], P2 ;  /* 0x09e0000006047fae */ /* 0x0003e20009121844 */
[----:B-----5:R-:W-:-:S05]  /*492e0*/  IADD3 R30, P0, R30, R35, RZ ;  /* 0x000000231e1e7210 */ /* 0x020fca0007f1e0ff */
[----:B------:R-:W-:Y:S04]  /*492f0*/  STL [R1+0xd08], R30 ;  /* 0x000d081e01007387 */ /* 0x000fe80000100800 */
[----:B------:R5:W-:Y:S01]  /*49300*/  STL [R1+0xcf4], R39 ;  /* 0x000cf42701007387 */ /* 0x000be20000100800 */
[----:B------:R-:W-:-:S03]  /*49310*/  IMAD.X R36, R36, 0x1, R0, P0 ;  /* 0x0000000124247824 */ /* 0x000fc600000e0600 */
[----:B------:R-:W4:Y:S04]  /*49320*/  LDL.LU R28, [R1+0xd68] ;  /* 0x000d6800011c7983 */ /* 0x000f280000300800 */
[----:B------:R-:W4:Y:S01]  /*49330*/  LDL.LU R42, [R1+0xd54] ;  /* 0x000d5400012a7983 */ /* 0x000f220000300800 */
[----:B-1----:R-:W-:Y:S01]  /*49340*/  IMAD.MOV.U32 R6, RZ, RZ, R30 ;  /* 0x000000ffff067224 */ /* 0x002fe200078e001e */
[----:B--2---:R-:W-:Y:S01]  /*49350*/  IADD3 R5, P1, R5, R35, RZ ;  /* 0x0000002305057210 */ /* 0x004fe20007f3e0ff */
[----:B------:R-:W-:-:S04]  /*49360*/  IMAD.MOV.U32 R7, RZ, RZ, R36 ;  /* 0x000000ffff077224 */ /* 0x000fc800078e0024 */
[----:B------:R-:W-:Y:S04]  /*49370*/  STL [R1+0xd18], R5 ;  /* 0x000d180501007387 */ /* 0x000fe80000100800 */
[----:B------:R1:W-:Y:S01]  /*49380*/  STL [R1+0xd04], R36 ;  /* 0x000d042401007387 */ /* 0x0003e20000100800 */
[----:B------:R-:W-:-:S03]  /*49390*/  IMAD.X R38, R38, 0x1, R0, P1 ;  /* 0x0000000126267824 */ /* 0x000fc600008e0600 */
[----:B------:R-:W2:Y:S04]  /*493a0*/  LDL.LU R3, [R1+0xd78] ;  /* 0x000d780001037983 */ /* 0x000ea80000300800 */
[----:B-----5:R-:W5:Y:S01]  /*493b0*/  LDL.LU R39, [R1+0xd64] ;  /* 0x000d640001277983 */ /* 0x020f620000300800 */
[----:B---3--:R-:W-:-:S03]  /*493c0*/  IADD3 R34, P0, R34, R35, RZ ;  /* 0x0000002322227210 */ /* 0x008fc60007f1e0ff */
[----:B------:R3:W-:Y:S01]  /*493d0*/  LDGSTS.E [R4+0xa600], [R6.64], P2 ;  /* 0x0a60000006047fae */ /* 0x0007e20009121844 */
[----:B------:R-:W-:-:S03]  /*493e0*/  IADD3 R31, P1, R31, R35, RZ ;  /* 0x000000231f1f7210 */ /* 0x000fc60007f3e0ff */
[----:B------:R-:W-:Y:S04]  /*493f0*/  STL [R1+0xd28], R34 ;  /* 0x000d282201007387 */ /* 0x000fe80000100800 */
[----:B------:R3:W-:Y:S04]  /*49400*/  STL [R1+0xd14], R38 ;  /* 0x000d142601007387 */ /* 0x0007e80000100800 */
[----:B-1----:R-:W5:Y:S01]  /*49410*/  LDL.LU R36, [R1+0xd74] ;  /* 0x000d740001247983 */ /* 0x002f620000300800 */
[----:B---3--:R-:W-:-:S03]  /*49420*/  IMAD.MOV.U32 R7, RZ, RZ, R38 ;  /* 0x000000ffff077224 */ /* 0x008fc600078e0026 */
[----:B------:R-:W3:Y:S01]  /*49430*/  LDL.LU R30, [R1+0xd88] ;  /* 0x000d8800011e7983 */ /* 0x000ee20000300800 */
[----:B------:R-:W-:-:S03]  /*49440*/  IMAD.MOV.U32 R6, RZ, RZ, R5 ;  /* 0x000000ffff067224 */ /* 0x000fc600078e0005 */
[----:B------:R-:W3:Y:S01]  /*49450*/  LDL.LU R38, [R1+0xd84] ;  /* 0x000d840001267983 */ /* 0x000ee20000300800 */
[----:B------:R-:W-:-:S03]  /*49460*/  IMAD.X R40, R40, 0x1, R0, P0 ;  /* 0x0000000128287824 */ /* 0x000fc600000e0600 */
[----:B------:R-:W-:Y:S04]  /*49470*/  STL [R1+0xd38], R31 ;  /* 0x000d381f01007387 */ /* 0x000fe80000100800 */
[----:B------:R1:W-:Y:S04]  /*49480*/  STL [R1+0xd24], R40 ;  /* 0x000d242801007387 */ /* 0x0003e80000100800 */
[----:B------:R-:W3:Y:S04]  /*49490*/  LDL.LU R5, [R1+0xd98] ;  /* 0x000d980001057983 */ /* 0x000ee80000300800 */
[----:B------:R1:W-:Y:S02]  /*494a0*/  LDGSTS.E [R4+0xae00], [R6.64], P2 ;  /* 0x0ae0000006047fae */ /* 0x0003e40009121844 */
[----:B-1----:R-:W-:-:S02]  /*494b0*/  IMAD.MOV.U32 R7, RZ, RZ, R40 ;  /* 0x000000ffff077224 */ /* 0x002fc400078e0028 */
[----:B------:R-:W3:Y:S01]  /*494c0*/  LDL.LU R40, [R1+0xd94] ;  /* 0x000d940001287983 */ /* 0x000ee20000300800 */
[----:B------:R-:W-:-:S05]  /*494d0*/  IMAD.MOV.U32 R6, RZ, RZ, R34 ;  /* 0x000000ffff067224 */ /* 0x000fca00078e0022 */
[----:B------:R1:W-:Y:S01]  /*494e0*/  LDGSTS.E [R4+0xb600], [R6.64], P2 ;  /* 0x0b60000006047fae */ /* 0x0003e20009121844 */
[----:B------:R-:W-:Y:S01]  /*494f0*/  IADD3 R29, P0, R29, R35, RZ ;  /* 0x000000231d1d7210 */ /* 0x000fe20007f1e0ff */
[----:B------:R-:W-:-:S04]  /*49500*/  IMAD.X R37, R37, 0x1, R0, P1 ;  /* 0x0000000125257824 */ /* 0x000fc800008e0600 */
[----:B------:R-:W-:Y:S04]  /*49510*/  STL [R1+0xd48], R29 ;  /* 0x000d481d01007387 */ /* 0x000fe80000100800 */
[----:B------:R1:W-:Y:S04]  /*49520*/  STL [R1+0xd34], R37 ;  /* 0x000d342501007387 */ /* 0x0003e80000100800 */
[----:B------:R-:W3:Y:S01]  /*49530*/  LDL.LU R34, [R1+0xda8] ;  /* 0x000da80001227983 */ /* 0x000ee20000300800 */
[----:B-1----:R-:W-:Y:S01]  /*49540*/  IMAD.MOV.U32 R7, RZ, RZ, R37 ;  /* 0x000000ffff077224 */ /* 0x002fe200078e0025 */
[----:B------:R-:W-:-:S02]  /*49550*/  IADD3 R33, P1, R33, R35, RZ ;  /* 0x0000002321217210 */ /* 0x000fc40007f3e0ff */
[----:B------:R-:W3:Y:S01]  /*49560*/  LDL.LU R37, [R1+0xda4] ;  /* 0x000da40001257983 */ /* 0x000ee20000300800 */
[----:B------:R-:W-:-:S03]  /*49570*/  IMAD.X R41, R41, 0x1, R0, P0 ;  /* 0x0000000129297824 */ /* 0x000fc600000e0600 */
[----:B------:R-:W-:Y:S01]  /*49580*/  STL [R1+0xd58], R33 ;  /* 0x000d582101007387 */ /* 0x000fe20000100800 */
[----:B------:R-:W-:-:S03]  /*49590*/  IMAD.MOV.U32 R6, RZ, RZ, R31 ;  /* 0x000000ffff067224 */ /* 0x000fc600078e001f */
[----:B------:R1:W-:Y:S04]  /*495a0*/  STL [R1+0xd44], R41 ;  /* 0x000d442901007387 */ /* 0x0003e80000100800 */
[----:B------:R-:W3:Y:S04]  /*495b0*/  LDL.LU R31, [R1+0xdb8] ;  /* 0x000db800011f7983 */ /* 0x000ee80000300800 */
[----:B------:R1:W-:Y:S02]  /*495c0*/  LDGSTS.E [R4+0xbe00], [R6.64], P2 ;  /* 0x0be0000006047fae */ /* 0x0003e40009121844 */
[----:B-1----:R-:W-:-:S02]  /*495d0*/  IMAD.MOV.U32 R6, RZ, RZ, R29 ;  /* 0x000000ffff067224 */ /* 0x002fc400078e001d */
[----:B------:R-:W-:Y:S02]  /*495e0*/  IMAD.MOV.U32 R7, RZ, RZ, R41 ;  /* 0x000000ffff077224 */ /* 0x000fe400078e0029 */
[----:B------:R-:W3:Y:S04]  /*495f0*/  LDL.LU R41, [R1+0xdb4] ;  /* 0x000db40001297983 */ /* 0x000ee80000300800 */
[----:B------:R1:W-:Y:S02]  /*49600*/  LDGSTS.E [R4+0xc600], [R6.64], P2 ;  /* 0x0c60000006047fae */ /* 0x0003e40009121844 */
[----:B-1----:R-:W-:Y:S01]  /*49610*/  IMAD.MOV.U32 R6, RZ, RZ, R33 ;  /* 0x000000ffff067224 */ /* 0x002fe200078e0021 */
[----:B----4-:R-:W-:Y:S01]  /*49620*/  IADD3 R28, P0, R28, R35, RZ ;  /* 0x000000231c1c7210 */ /* 0x010fe20007f1e0ff */
[----:B------:R-:W-:-:S04]  /*49630*/  IMAD.X R42, R42, 0x1, R0, P1 ;  /* 0x000000012a2a7824 */ /* 0x000fc800008e0600 */
[----:B------:R-:W-:Y:S04]  /*49640*/  STL [R1+0xd68], R28 ;  /* 0x000d681c01007387 */ /* 0x000fe80000100800 */
[----:B------:R-:W-:Y:S01]  /*49650*/  STL [R1+0xd54], R42 ;  /* 0x000d542a01007387 */ /* 0x000fe20000100800 */
[----:B------:R-:W-:-:S03]  /*49660*/  IMAD.MOV.U32 R7, RZ, RZ, R42 ;  /* 0x000000ffff077224 */ /* 0x000fc600078e002a */
[----:B------:R-:W4:Y:S04]  /*49670*/  LDL.LU R29, [R1+0xdc8] ;  /* 0x000dc800011d7983 */ /* 0x000f280000300800 */
[----:B------:R-:W4:Y:S04]  /*49680*/  LDL.LU R33, [R1+0xdd8] ;  /* 0x000dd80001217983 */ /* 0x000f280000300800 */
[----:B------:R1:W-:Y:S01]  /*49690*/  LDGSTS.E [R4+0xce00], [R6.64], P2 ;  /* 0x0ce0000006047fae */ /* 0x0003e20009121844 */
[----:B--2---:R-:W-:Y:S01]  /*496a0*/  IADD3 R3, P1, R3, R35, RZ ;  /* 0x0000002303037210 */ /* 0x004fe20007f3e0ff */
[----:B-----5:R-:W-:-:S04]  /*496b0*/  IMAD.X R39, R39, 0x1, R0, P0 ;  /* 0x0000000127277824 */ /* 0x020fc800000e0600 */
[----:B------:R-:W-:Y:S01]  /*496c0*/  STL [R1+0xd78], R3 ;  /* 0x000d780301007387 */ /* 0x000fe20000100800 */
[----:B-1----:R-:W-:-:S03]  /*496d0*/  IMAD.MOV.U32 R6, RZ, RZ, R28 ;  /* 0x000000ffff067224 */ /* 0x002fc600078e001c */
[----:B------:R1:W-:Y:S01]  /*496e0*/  STL [R1+0xd64], R39 ;  /* 0x000d642701007387 */ /* 0x0003e20000100800 */
[----:B------:R-:W-:-:S05]  /*496f0*/  IMAD.MOV.U32 R7, RZ, RZ, R39 ;  /* 0x000000ffff077224 */ /* 0x000fca00078e0027 */
[----:B------:R2:W-:Y:S04]  /*49700*/  LDGSTS.E [R4+0xd600], [R6.64], P2 ;  /* 0x0d60000006047fae */ /* 0x0005e80009121844 */
[----:B-1----:R-:W5:Y:S01]  /*49710*/  LDL.LU R39, [R1+0xdc4] ;  /* 0x000dc40001277983 */ /* 0x002f620000300800 */
[----:B------:R-:W-:Y:S01]  /*49720*/  IMAD.X R36, R36, 0x1, R0, P1 ;  /* 0x0000000124247824 */ /* 0x000fe200008e0600 */
[----:B---3--:R-:W-:Y:S01]  /*49730*/  IADD3 R30, P0, R30, R35, RZ ;  /* 0x000000231e1e7210 */ /* 0x008fe20007f1e0ff */
[----:B--2---:R-:W-:Y:S02]  /*49740*/  IMAD.MOV.U32 R6, RZ, RZ, R3 ;  /* 0x000000ffff067224 */ /* 0x004fe400078e0003 */
[----:B------:R-:W-:Y:S02]  /*49750*/  IMAD.MOV.U32 R7, RZ, RZ, R36 ;  /* 0x000000ffff077224 */ /* 0x000fe400078e0024 */
[----:B------:R-:W-:Y:S01]  /*49760*/  STL [R1+0xd88], R30 ;  /* 0x000d881e01007387 */ /* 0x000fe20000100800 */
[----:B------:R-:W-:-:S03]  /*49770*/  IMAD.X R38, R38, 0x1, R0, P0 ;  /* 0x0000000126267824 */ /* 0x000fc600000e0600 */
[----:B------:R1:W-:Y:S04]  /*49780*/  STL [R1+0xd74], R36 ;  /* 0x000d742401007387 */ /* 0x0003e80000100800 */
[----:B------:R-:W2:Y:S04]  /*49790*/  LDL.LU R28, [R1+0xde8] ;  /* 0x000de800011c7983 */ /* 0x000ea80000300800 */
[----:B------:R3:W-:Y:S01]  /*497a0*/  LDGSTS.E [R4+0xde00], [R6.64], P2 ;  /* 0x0de0000006047fae */ /* 0x0007e20009121844 */
[----:B------:R-:W-:-:S03]  /*497b0*/  IADD3 R5, P1, R5, R35, RZ ;  /* 0x0000002305057210 */ /* 0x000fc60007f3e0ff */
[----:B-1----:R-:W2:Y:S04]  /*497c0*/  LDL.LU R36, [R1+0xdd4] ;  /* 0x000dd40001247983 */ /* 0x002ea80000300800 */
[----:B------:R-:W-:Y:S04]  /*497d0*/  STL [R1+0xd98], R5 ;  /* 0x000d980501007387 */ /* 0x000fe80000100800 */
[----:B------:R1:W-:Y:S01]  /*497e0*/  STL [R1+0xd84], R38 ;  /* 0x000d842601007387 */ /* 0x0003e20000100800 */
[----:B---3--:R-:W-:-:S03]  /*497f0*/  IMAD.MOV.U32 R7, RZ, RZ, R38 ;  /* 0x000000ffff077224 */ /* 0x008fc600078e0026 */
[----:B------:R-:W2:Y:S04]  /*49800*/  LDL.LU R3, [R1+0xdf8] ;  /* 0x000df80001037983 */ /* 0x000ea80000300800 */
[----:B-1----:R-:W2:Y:S01]  /*49810*/  LDL.LU R38, [R1+0xde4] ;  /* 0x000de40001267983 */ /* 0x002ea20000300800 */
[----:B------:R-:W-:Y:S02]  /*49820*/  IMAD.X R40, R40, 0x1, R0, P1 ;  /* 0x0000000128287824 */ /* 0x000fe400008e0600 */
[----:B------:R-:W-:-:S05]  /*49830*/  IMAD.MOV.U32 R6, RZ, RZ, R30 ;  /* 0x000000ffff067224 */ /* 0x000fca00078e001e */
[----:B------:R1:W-:Y:S02]  /*49840*/  LDGSTS.E [R4+0xe600], [R6.64], P2 ;  /* 0x0e60000006047fae */ /* 0x0003e40009121844 */
[----:B-1----:R-:W-:Y:S02]  /*49850*/  IMAD.MOV.U32 R6, RZ, RZ, R5 ;  /* 0x000000ffff067224 */ /* 0x002fe400078e0005 */
[----:B------:R-:W-:-:S05]  /*49860*/  IMAD.MOV.U32 R7, RZ, RZ, R40 ;  /* 0x000000ffff077224 */ /* 0x000fca00078e0028 */
[----:B------:R1:W-:Y:S01]  /*49870*/  LDGSTS.E [R4+0xee00], [R6.64], P2 ;  /* 0x0ee0000006047fae */ /* 0x0003e20009121844 */
[----:B------:R-:W-:-:S05]  /*49880*/  IADD3 R34, P0, R34, R35, RZ ;  /* 0x0000002322227210 */ /* 0x000fca0007f1e0ff */
[----:B------:R-:W-:Y:S04]  /*49890*/  STL [R1+0xda8], R34 ;  /* 0x000da82201007387 */ /* 0x000fe80000100800 */
[----:B------:R-:W-:Y:S04]  /*498a0*/  STL [R1+0xd94], R40 ;  /* 0x000d942801007387 */ /* 0x000fe80000100800 */
[----:B------:R-:W2:Y:S04]  /*498b0*/  LDL.LU R30, [R1+0xe08] ;  /* 0x000e0800011e7983 */ /* 0x000ea80000300800 */
[----:B------:R-:W2:Y:S01]  /*498c0*/  LDL.LU R42, [R1+0xdf4] ;  /* 0x000df400012a7983 */ /* 0x000ea20000300800 */
[----:B------:R-:W-:Y:S01]  /*498d0*/  IMAD.X R37, R37, 0x1, R0, P0 ;  /* 0x0000000125257824 */ /* 0x000fe200000e0600 */
[----:B------:R-:W-:-:S03]  /*498e0*/  IADD3 R31, P1, R31, R35, RZ ;  /* 0x000000231f1f7210 */ /* 0x000fc60007f3e0ff */
[----:B-1----:R-:W-:Y:S02]  /*498f0*/  IMAD.MOV.U32 R7, RZ, RZ, R37 ;  /* 0x000000ffff077224 */ /* 0x002fe400078e0025 */
[----:B------:R-:W-:Y:S04]  /*49900*/  STL [R1+0xdb8], R31 ;  /* 0x000db81f01007387 */ /* 0x000fe80000100800 */
[----:B------:R1:W-:Y:S04]  /*49910*/  STL [R1+0xda4], R37 ;  /* 0x000da42501007387 */ /* 0x0003e80000100800 */
[----:B------:R-:W2:Y:S04]  /*49920*/  LDL.LU R5, [R1+0xe18] ;  /* 0x000e180001057983 */ /* 0x000ea80000300800 */
[----:B-1----:R-:W2:Y:S01]  /*49930*/  LDL.LU R37, [R1+0xe04] ;  /* 0x000e040001257983 */ /* 0x002ea20000300800 */
[----:B------:R-:W-:-:S02]  /*49940*/  IMAD.X R41, R41, 0x1, R0, P1 ;  /* 0x0000000129297824 */ /* 0x000fc400008e0600 */
[----:B------:R-:W-:-:S05]  /*49950*/  IMAD.MOV.U32 R6, RZ, RZ, R34 ;  /* 0x000000ffff067224 */ /* 0x000fca00078e0022 */
[----:B------:R1:W-:Y:S02]  /*49960*/  LDGSTS.E [R4+0xf600], [R6.64], P2 ;  /* 0x0f60000006047fae */ /* 0x0003e40009121844 */
[----:B-1----:R-:W-:Y:S02]  /*49970*/  IMAD.MOV.U32 R6, RZ, RZ, R31 ;  /* 0x000000ffff067224 */ /* 0x002fe400078e001f */
[----:B------:R-:W-:-:S05]  /*49980*/  IMAD.MOV.U32 R7, RZ, RZ, R41 ;  /* 0x000000ffff077224 */ /* 0x000fca00078e0029 */
[----:B------:R1:W-:Y:S01]  /*49990*/  LDGSTS.E [R4+0xfe00], [R6.64], P2 ;  /* 0x0fe0000006047fae */ /* 0x0003e20009121844 */
[----:B----4-:R-:W-:-:S05]  /*499a0*/  IADD3 R29, P0, R29, R35, RZ ;  /* 0x000000231d1d7210 */ /* 0x010fca0007f1e0ff */
[----:B------:R-:W-:Y:S01]  /*499b0*/  STL [R1+0xdc8], R29 ;  /* 0x000dc81d01007387 */ /* 0x000fe20000100800 */
[----:B------:R-:W-:-:S03]  /*499c0*/  IADD3 R33, P1, R33, R35, RZ ;  /* 0x0000002321217210 */ /* 0x000fc60007f3e0ff */
[----:B------:R4:W-:Y:S04]  /*499d0*/  STL [R1+0xdb4], R41 ;  /* 0x000db42901007387 */ /* 0x0009e80000100800 */
[----:B------:R-:W3:Y:S04]  /*499e0*/  LDL.LU R34, [R1+0xe14] ;  /* 0x000e140001227983 */ /* 0x000ee80000300800 */
[----:B------:R-:W3:Y:S04]  /*499f0*/  LDL.LU R40, [R1+0xe28] ;  /* 0x000e280001287983 */ /* 0x000ee80000300800 */
[----:B----4-:R-:W4:Y:S01]  /*49a00*/  LDL.LU R41, [R1+0xe24] ;  /* 0x000e240001297983 */ /* 0x010f220000300800 */
[----:B-1----:R-:W-:-:S03]  /*49a10*/  IMAD.MOV.U32 R6, RZ, RZ, R29 ;  /* 0x000000ffff067224 */ /* 0x002fc600078e001d */
[----:B------:R-:W-:Y:S01]  /*49a20*/  STL [R1+0xdd8], R33 ;  /* 0x000dd82101007387 */ /* 0x000fe20000100800 */
[----:B-----5:R-:W-:-:S05]  /*49a30*/  IMAD.X R39, R39, 0x1, R0, P0 ;  /* 0x0000000127277824 */ /* 0x020fca00000e0600 */
[----:B------:R1:W-:Y:S01]  /*49a40*/  STL [R1+0xdc4], R39 ;  /* 0x000dc42701007387 */ /* 0x0003e20000100800 */
[----:B------:R-:W-:-:S03]  /*49a50*/  IMAD.MOV.U32 R7, RZ, RZ, R39 ;  /* 0x000000ffff077224 */ /* 0x000fc600078e0027 */
[----:B------:R-:W5:Y:S04]  /*49a60*/  LDL.LU R31, [R1+0xe38] ;  /* 0x000e3800011f7983 */ /* 0x000f680000300800 */
[----:B------:R2:W-:Y:S04]  /*49a70*/  LDGSTS.E [R4+0x10600], [R6.64], P2 ;  /* 0x1060000006047fae */ /* 0x0005e80009121844 */
[----:B-1----:R-:W5:Y:S01]  /*49a80*/  LDL.LU R39, [R1+0xe34] ;  /* 0x000e340001277983 */ /* 0x002f620000300800 */
[----:B--2---:R-:W-:Y:S01]  /*49a90*/  IADD3 R28, P0, R28, R35, RZ ;  /* 0x000000231c1c7210 */ /* 0x004fe20007f1e0ff */
[----:B------:R-:W-:-:S04]  /*49aa0*/  IMAD.X R36, R36, 0x1, R0, P1 ;  /* 0x0000000124247824 */ /* 0x000fc800008e0600 */
[----:B------:R-:W-:Y:S01]  /*49ab0*/  STL [R1+0xde8], R28 ;  /* 0x000de81c01007387 */ /* 0x000fe20000100800 */
[----:B------:R-:W-:-:S03]  /*49ac0*/  IMAD.MOV.U32 R7, RZ, RZ, R36 ;  /* 0x000000ffff077224 */ /* 0x000fc600078e0024 */
[----:B------:R1:W-:Y:S01]  /*49ad0*/  STL [R1+0xdd4], R36 ;  /* 0x000dd42401007387 */ /* 0x0003e20000100800 */
[----:B------:R-:W-:-:S03]  /*49ae0*/  IMAD.MOV.U32 R6, RZ, RZ, R33 ;  /* 0x000000ffff067224 */ /* 0x000fc600078e0021 */
[----:B------:R-:W2:Y:S01]  /*49af0*/  LDL.LU R29, [R1+0xe48] ;  /* 0x000e4800011d7983 */ /* 0x000ea20000300800 */
[----:B------:R-:W-:-:S03]  /*49b00*/  IADD3 R3, P1, R3, R35, RZ ;  /* 0x0000002303037210 */ /* 0x000fc60007f3e0ff */
[----:B------:R1:W-:Y:S04]  /*49b10*/  LDGSTS.E [R4+0x10e00], [R6.64], P2 ;  /* 0x10e0000006047fae */ /* 0x0003e80009121844 */
[----:B-1----:R-:W2:Y:S01]  /*49b20*/  LDL.LU R36, [R1+0xe44] ;  /* 0x000e440001247983 */ /* 0x002ea20000300800 */
[----:B------:R-:W-:-:S03]  /*49b30*/  IMAD.X R38, R38, 0x1, R0, P0 ;  /* 0x0000000126267824 */ /* 0x000fc600000e0600 */
[----:B------:R-:W-:Y:S04]  /*49b40*/  STL [R1+0xdf8], R3 ;  /* 0x000df80301007387 */ /* 0x000fe80000100800 */
[----:B------:R1:W-:Y:S04]  /*49b50*/  STL [R1+0xde4], R38 ;  /* 0x000de42601007387 */ /* 0x0003e80000100800 */
[----:B------:R-:W2:Y:S01]  /*49b60*/  LDL.LU R33, [R1+0xe58] ;  /* 0x000e580001217983 */ /* 0x000ea20000300800 */
[----:B------:R-:W-:Y:S02]  /*49b70*/  IMAD.MOV.U32 R7, RZ, RZ, R38 ;  /* 0x000000ffff077224 */ /* 0x000fe400078e0026 */
[----:B------:R-:W-:Y:S01]  /*49b80*/  IMAD.MOV.U32 R6, RZ, RZ, R28 ;  /* 0x000000ffff067224 */ /* 0x000fe200078e001c */
[----:B-1----:R-:W2:Y:S04]  /*49b90*/  LDL.LU R38, [R1+0xe54] ;  /* 0x000e540001267983 */ /* 0x002ea80000300800 */
[----:B------:R1:W-:Y:S02]  /*49ba0*/  LDGSTS.E [R4+0x11600], [R6.64], P2 ;  /* 0x1160000006047fae */ /* 0x0003e40009121844 */
[----:B-1----:R-:W-:Y:S01]  /*49bb0*/  IMAD.MOV.U32 R6, RZ, RZ, R3 ;  /* 0x000000ffff067224 */ /* 0x002fe200078e0003 */
[----:B------:R-:W-:Y:S01]  /*49bc0*/  IADD3 R30, P0, R30, R35, RZ ;  /* 0x000000231e1e7210 */ /* 0x000fe20007f1e0ff */
[----:B------:R-:W-:-:S04]  /*49bd0*/  IMAD.X R42, R42, 0x1, R0, P1 ;  /* 0x000000012a2a7824 */ /* 0x000fc800008e0600 */
[----:B------:R-:W-:Y:S04]  /*49be0*/  STL [R1+0xe08], R30 ;  /* 0x000e081e01007387 */ /* 0x000fe80000100800 */
[----:B------:R-:W-:Y:S04]  /*49bf0*/  STL [R1+0xdf4], R42 ;  /* 0x000df42a01007387 */ /* 0x000fe80000100800 */
[----:B------:R-:W2:Y:S01]  /*49c00*/  LDL.LU R28, [R1+0xe68] ;  /* 0x000e6800011c7983 */ /* 0x000ea20000300800 */
[----:B------:R-:W-:-:S03]  /*49c10*/  IMAD.MOV.U32 R7, RZ, RZ, R42 ;  /* 0x000000ffff077224 */ /* 0x000fc600078e002a */
[----:B------:R-:W2:Y:S01]  /*49c20*/  LDL.LU R3, [R1+0xe78] ;  /* 0x000e780001037983 */ /* 0x000ea20000300800 */
[----:B------:R-:W-:-:S03]  /*49c30*/  IADD3 R5, P1, R5, R35, RZ ;  /* 0x0000002305057210 */ /* 0x000fc60007f3e0ff */
[----:B------:R1:W-:Y:S01]  /*49c40*/  LDGSTS.E [R4+0x11e00], [R6.64], P2 ;  /* 0x11e0000006047fae */ /* 0x0003e20009121844 */
[----:B------:R-:W-:-:S03]  /*49c50*/  IMAD.X R37, R37, 0x1, R0, P0 ;  /* 0x0000000125257824 */ /* 0x000fc600000e0600 */
[----:B------:R-:W-:Y:S04]  /*49c60*/  STL [R1+0xe18], R5 ;  /* 0x000e180501007387 */ /* 0x000fe80000100800 */
[----:B------:R1:W-:Y:S02]  /*49c70*/  STL [R1+0xe04], R37 ;  /* 0x000e042501007387 */ /* 0x0003e40000100800 */
[----:B-1----:R-:W-:Y:S02]  /*49c80*/  IMAD.MOV.U32 R7, RZ, RZ, R37 ;  /* 0x000000ffff077224 */ /* 0x002fe400078e0025 */
[----:B------:R-:W2:Y:S01]  /*49c90*/  LDL.LU R37, [R1+0xe64] ;  /* 0x000e640001257983 */ /* 0x000ea20000300800 */
[----:B------:R-:W-:-:S05]  /*49ca0*/  IMAD.MOV.U32 R6, RZ, RZ, R30 ;  /* 0x000000ffff067224 */ /* 0x000fca00078e001e */
[----:B------:R1:W-:Y:S02]  /*49cb0*/  LDGSTS.E [R4+0x12600], [R6.64], P2 ;  /* 0x1260000006047fae */ /* 0x0003e40009121844 */
[----:B-1----:R-:W-:Y:S02]  /*49cc0*/  IMAD.MOV.U32 R6, RZ, RZ, R5 ;  /* 0x000000ffff067224 */ /* 0x002fe400078e0005 */
[----:B---3--:R-:W-:Y:S01]  /*49cd0*/  IMAD.X R34, R34, 0x1, R0, P1 ;  /* 0x0000000122227824 */ /* 0x008fe200008e0600 */
[----:B------:R-:W-:-:S03]  /*49ce0*/  IADD3 R40, P0, R40, R35, RZ ;  /* 0x0000002328287210 */ /* 0x000fc60007f1e0ff */
[----:B------:R-:W-:Y:S02]  /*49cf0*/  IMAD.MOV.U32 R7, RZ, RZ, R34 ;  /* 0x000000ffff077224 */ /* 0x000fe400078e0022 */
[----:B------:R-:W-:Y:S01]  /*49d00*/  STL [R1+0xe28], R40 ;  /* 0x000e282801007387 */ /* 0x000fe20000100800 */
[----:B----4-:R-:W-:-:S03]  /*49d10*/  IMAD.X R41, R41, 0x1, R0, P0 ;  /* 0x0000000129297824 */ /* 0x010fc600000e0600 */
[----:B------:R1:W-:Y:S04]  /*49d20*/  STL [R1+0xe14], R34 ;  /* 0x000e142201007387 */ /* 0x0003e80000100800 */
[----:B------:R-:W3:Y:S04]  /*49d30*/  LDL.LU R30, [R1+0xe88] ;  /* 0x000e8800011e7983 */ /* 0x000ee80000300800 */
[----:B------:R4:W-:Y:S04]  /*49d40*/  LDGSTS.E [R4+0x12e00], [R6.64], P2 ;  /* 0x12e0000006047fae */ /* 0x0009e80009121844 */
[----:B-1----:R-:W3:Y:S01]  /*49d50*/  LDL.LU R34, [R1+0xe74] ;  /* 0x000e740001227983 */ /* 0x002ee20000300800 */
[----:B-----5:R-:W-:-:S05]  /*49d60*/  IADD3 R31, P1, R31, R35, RZ ;  /* 0x000000231f1f7210 */ /* 0x020fca0007f3e0ff */
[----:B------:R-:W-:Y:S01]  /*49d70*/  STL [R1+0xe38], R31 ;  /* 0x000e381f01007387 */ /* 0x000fe20000100800 */
[----:B----4-:R-:W-:-:S03]  /*49d80*/  IMAD.MOV.U32 R6, RZ, RZ, R40 ;  /* 0x000000ffff067224 */ /* 0x010fc600078e0028 */
[----:B------:R1:W-:Y:S01]  /*49d90*/  STL [R1+0xe24], R41 ;  /* 0x000e242901007387 */ /* 0x0003e20000100800 */
[----:B------:R-:W-:Y:S02]  /*49da0*/  IMAD.X R39, R39, 0x1, R0, P1 ;  /* 0x0000000127277824 */ /* 0x000fe400008e0600 */
[----:B------:R-:W-:Y:S01]  /*49db0*/  IMAD.MOV.U32 R7, RZ, RZ, R41 ;  /* 0x000000ffff077224 */ /* 0x000fe200078e0029 */
[----:B------:R-:W4:Y:S04]  /*49dc0*/  LDL.LU R5, [R1+0xe98] ;  /* 0x000e980001057983 */ /* 0x000f280000300800 */
[----:B------:R-:W5:Y:S04]  /*49dd0*/  LDL.LU R43, [R1+0xe84] ;  /* 0x000e8400012b7983 */ /* 0x000f680000300800 */
[----:B------:R1:W-:Y:S01]  /*49de0*/  LDGSTS.E [R4+0x13600], [R6.64], P2 ;  /* 0x1360000006047fae */ /* 0x0003e20009121844 */
[----:B--2---:R-:W-:-:S05]  /*49df0*/  IADD3 R29, P0, R29, R35, RZ ;  /* 0x000000231d1d7210 */ /* 0x004fca0007f1e0ff */
[----:B------:R-:W-:Y:S01]  /*49e00*/  STL [R1+0xe48], R29 ;  /* 0x000e481d01007387 */ /* 0x000fe20000100800 */
[----:B-1----:R-:W-:Y:S02]  /*49e10*/  IMAD.MOV.U32 R6, RZ, RZ, R31 ;  /* 0x000000ffff067224 */ /* 0x002fe400078e001f */
[----:B------:R-:W-:Y:S01]  /*49e20*/  IMAD.X R36, R36, 0x1, R0, P0 ;  /* 0x0000000124247824 */ /* 0x000fe200000e0600 */
[----:B------:R1:W-:Y:S01]  /*49e30*/  STL [R1+0xe34], R39 ;  /* 0x000e342701007387 */ /* 0x0003e20000100800 */
[----:B------:R-:W-:-:S03]  /*49e40*/  IMAD.MOV.U32 R7, RZ, RZ, R39 ;  /* 0x000000ffff077224 */ /* 0x000fc600078e0027 */
[----:B------:R-:W2:Y:S04]  /*49e50*/  LDL.LU R41, [R1+0xea8] ;  /* 0x000ea80001297983 */ /* 0x000ea80000300800 */
[----:B------:R-:W2:Y:S01]  /*49e60*/  LDL.LU R31, [R1+0xe94] ;  /* 0x000e9400011f7983 */ /* 0x000ea20000300800 */
[----:B------:R-:W-:-:S03]  /*49e70*/  IADD3 R33, P1, R33, R35, RZ ;  /* 0x0000002321217210 */ /* 0x000fc60007f3e0ff */
[----:B------:R1:W-:Y:S04]  /*49e80*/  LDGSTS.E [R4+0x13e00], [R6.64], P2 ;  /* 0x13e0000006047fae */ /* 0x0003e80009121844 */
[----:B------:R-:W-:Y:S04]  /*49e90*/  STL [R1+0xe58], R33 ;  /* 0x000e582101007387 */ /* 0x000fe80000100800 */
[----:B------:R1:W-:Y:S04]  /*49ea0*/  STL [R1+0xe44], R36 ;  /* 0x000e442401007387 */ /* 0x0003e80000100800 */
[----:B-1----:R-:W2:Y:S04]  /*49eb0*/  LDL.LU R39, [R1+0xeb8] ;  /* 0x000eb80001277983 */ /* 0x002ea80000300800 */
[----:B------:R-:W2:Y:S01]  /*49ec0*/  LDL.LU R42, [R1+0xea4] ;  /* 0x000ea400012a7983 */ /* 0x000ea20000300800 */
[----:B------:R-:W-:-:S02]  /*49ed0*/  IMAD.X R38, R38, 0x1, R0, P1 ;  /* 0x0000000126267824 */ /* 0x000fc400008e0600 */
[----:B------:R-:W-:Y:S02]  /*49ee0*/  IMAD.MOV.U32 R6, RZ, RZ, R29 ;  /* 0x000000ffff067224 */ /* 0x000fe400078e001d */
[----:B------:R-:W-:-:S05]  /*49ef0*/  IMAD.MOV.U32 R7, RZ, RZ, R36 ;  /* 0x000000ffff077224 */ /* 0x000fca00078e0024 */
[----:B------:R1:W-:Y:S02]  /*49f00*/  LDGSTS.E [R4+0x14600], [R6.64], P2 ;  /* 0x1460000006047fae */ /* 0x0003e40009121844 */
[----:B-1----:R-:W-:Y:S01]  /*49f10*/  IMAD.MOV.U32 R6, RZ, RZ, R33 ;  /* 0x000000ffff067224 */ /* 0x002fe200078e0021 */
[----:B------:R-:W-:-:S05]  /*49f20*/  IADD3 R28, P0, R28, R35, RZ ;  /* 0x000000231c1c7210 */ /* 0x000fca0007f1e0ff */
[----:B------:R-:W-:Y:S04]  /*49f30*/  STL [R1+0xe68], R28 ;  /* 0x000e681c01007387 */ /* 0x000fe80000100800 */
[----:B------:R1:W-:Y:S04]  /*49f40*/  STL [R1+0xe54], R38 ;  /* 0x000e542601007387 */ /* 0x0003e80000100800 */
[----:B------:R-:W2:Y:S01]  /*49f50*/  LDL.LU R40, [R1+0xeb4] ;  /* 0x000eb40001287983 */ /* 0x000ea20000300800 */
[----:B------:R-:W-:-:S03]  /*49f60*/  IADD3 R3, P1, R3, R35, RZ ;  /* 0x0000002303037210 */ /* 0x000fc60007f3e0ff */
[----:B------:R-:W2:Y:S01]  /*49f70*/  LDL.LU R29, [R1+0xec8] ;  /* 0x000ec800011d7983 */ /* 0x000ea20000300800 */
[----:B------:R-:W-:-:S03]  /*49f80*/  IMAD.MOV.U32 R7, RZ, RZ, R38 ;  /* 0x000000ffff077224 */ /* 0x000fc600078e0026 */
[----:B------:R-:W2:Y:S04]  /*49f90*/  LDL.LU R36, [R1+0xed8] ;  /* 0x000ed80001247983 */ /* 0x000ea80000300800 */
[----:B-1----:R-:W2:Y:S01]  /*49fa0*/  LDL.LU R38, [R1+0xec4] ;  /* 0x000ec40001267983 */ /* 0x002ea20000300800 */
[----:B------:R-:W-:-:S03]  /*49fb0*/  IMAD.X R37, R37, 0x1, R0, P0 ;  /* 0x0000000125257824 */ /* 0x000fc600000e0600 */
[----:B------:R-:W-:Y:S04]  /*49fc0*/  STL [R1+0xe78], R3 ;  /* 0x000e780301007387 */ /* 0x000fe80000100800 */
[----:B------:R1:W-:Y:S04]  /*49fd0*/  STL [R1+0xe64], R37 ;  /* 0x000e642501007387 */ /* 0x0003e80000100800 */
[----:B------:R1:W-:Y:S04]  /*49fe0*/  LDGSTS.E [R4+0x14e00], [R6.64], P2 ;  /* 0x14e0000006047fae */ /* 0x0003e80009121844 */
[----:B------:R-:W2:Y:S01]  /*49ff0*/  LDL.LU R33, [R1+0xef0] ;  /* 0x000ef00001217983 */ /* 0x000ea20000300800 */
[----:B-1----:R-:W-:-:S03]  /*4a000*/  IMAD.MOV.U32 R7, RZ, RZ, R37 ;  /* 0x000000ffff077224 */ /* 0x002fc600078e0025 */
[----:B------:R-:W2:Y:S01]  /*4a010*/  LDL.LU R37, [R1+0xed4] ;  /* 0x000ed40001257983 */ /* 0x000ea20000300800 */
[----:B------:R-:W-:-:S05]  /*4a020*/  IMAD.MOV.U32 R6, RZ, RZ, R28 ;  /* 0x000000ffff067224 */ /* 0x000fca00078e001c */
[----:B------:R1:W-:Y:S02]  /*4a030*/  LDGSTS.E [R4+0x15600], [R6.64], P2 ;  /* 0x1560000006047fae */ /* 0x0003e40009121844 */
[----:B-1----:R-:W-:Y:S01]  /*4a040*/  IMAD.MOV.U32 R6, RZ, RZ, R3 ;  /* 0x000000ffff067224 */ /* 0x002fe200078e0003 */
[----:B---3--:R-:W-:Y:S01]  /*4a050*/  IADD3 R30, P0, R30, R35, RZ ;  /* 0x000000231e1e7210 */ /* 0x008fe20007f1e0ff */
[----:B------:R-:W-:-:S04]  /*4a060*/  IMAD.X R34, R34, 0x1, R0, P1 ;  /* 0x0000000122227824 */ /* 0x000fc800008e0600 */
[----:B------:R-:W-:Y:S01]  /*4a070*/  STL [R1+0xe88], R30 ;  /* 0x000e881e01007387 */ /* 0x000fe20000100800 */
[----:B------:R-:W-:-:S03]  /*4a080*/  IMAD.MOV.U32 R7, RZ, RZ, R34 ;  /* 0x000000ffff077224 */ /* 0x000fc600078e0022 */
[----:B------:R1:W-:Y:S04]  /*4a090*/  STL [R1+0xe74], R34 ;  /* 0x000e742201007387 */ /* 0x0003e80000100800 */
[----:B------:R-:W3:Y:S04]  /*4a0a0*/  LDL.LU R28, [R1+0xf08] ;  /* 0x000f0800011c7983 */ /* 0x000ee80000300800 */
[----:B------:R5:W-:Y:S01]  /*4a0b0*/  LDGSTS.E [R4+0x15e00], [R6.64], P2 ;  /* 0x15e0000006047fae */ /* 0x000be20009121844 */
[----:B----4-:R-:W-:-:S03]  /*4a0c0*/  IADD3 R5, P1, R5, R35, RZ ;  /* 0x0000002305057210 */ /* 0x010fc60007f3e0ff */
[----:B-1----:R-:W4:Y:S01]  /*4a0d0*/  LDL.LU R34, [R1+0xeec] ;  /* 0x000eec0001227983 */ /* 0x002f220000300800 */
[----:B-----5:R-:W-:-:S03]  /*4a0e0*/  IMAD.X R43, R43, 0x1, R0, P0 ;  /* 0x000000012b2b7824 */ /* 0x020fc600000e0600 */
[----:B------:R-:W-:Y:S04]  /*4a0f0*/  STL [R1+0xe98], R5 ;  /* 0x000e980501007387 */ /* 0x000fe80000100800 */
[----:B------:R-:W-:Y:S01]  /*4a100*/  STL [R1+0xe84], R43 ;  /* 0x000e842b01007387 */ /* 0x000fe20000100800 */
[----:B------:R-:W-:Y:S02]  /*4a110*/  IMAD.MOV.U32 R6, RZ, RZ, R30 ;  /* 0x000000ffff067224 */ /* 0x000fe400078e001e */
[----:B------:R-:W-:Y:S01]  /*4a120*/  IMAD.MOV.U32 R7, RZ, RZ, R43 ;  /* 0x000000ffff077224 */ /* 0x000fe200078e002b */
[----:B------:R-:W5:Y:S04]  /*4a130*/  LDL.LU R3, [R1+0xf20] ;  /* 0x000f200001037983 */ /* 0x000f680000300800 */
[----:B------:R-:W5:Y:S04]  /*4a140*/  LDL.LU R30, [R1+0xf04] ;  /* 0x000f0400011e7983 */ /* 0x000f680000300800 */
[----:B------:R1:W-:Y:S01]  /*4a150*/  LDGSTS.E [R4+0x16600], [R6.64], P2 ;  /* 0x1660000006047fae */ /* 0x0003e20009121844 */
[----:B--2---:R-:W-:Y:S01]  /*4a160*/  IADD3 R41, P0, R41, R35, RZ ;  /* 0x0000002329297210 */ /* 0x004fe20007f1e0ff */
[----:B------:R-:W-:-:S04]  /*4a170*/  IMAD.X R31, R31, 0x1, R0, P1 ;  /* 0x000000011f1f7824 */ /* 0x000fc800008e0600 */
[----:B------:R-:W-:Y:S01]  /*4a180*/  STL [R1+0xea8], R41 ;  /* 0x000ea82901007387 */ /* 0x000fe20000100800 */
[----:B-1----:R-:W-:-:S03]  /*4a190*/  IMAD.MOV.U32 R7, RZ, RZ, R31 ;  /* 0x000000ffff077224 */ /* 0x002fc600078e001f */
[----:B------:R1:W-:Y:S01]  /*4a1a0*/  STL [R1+0xe94], R31 ;  /* 0x000e941f01007387 */ /* 0x0003e20000100800 */
[----:B------:R-:W-:-:S05]  /*4a1b0*/  IMAD.MOV.U32 R6, RZ, RZ, R5 ;  /* 0x000000ffff067224 */ /* 0x000fca00078e0005 */
[----:B------:R2:W-:Y:S04]  /*4a1c0*/  LDGSTS.E [R4+0x16e00], [R6.64], P2 ;  /* 0x16e0000006047fae */ /* 0x0005e80009121844 */
[----:B-1----:R-:W5:Y:S01]  /*4a1d0*/  LDL.LU R31, [R1+0xf1c] ;  /* 0x000f1c00011f7983 */ /* 0x002f620000300800 */
[----:B------:R-:W-:Y:S01]  /*4a1e0*/  IADD3 R39, P1, R39, R35, RZ ;  /* 0x0000002327277210 */ /* 0x000fe20007f3e0ff */
[----:B------:R-:W-:-:S04]  /*4a1f0*/  IMAD.X R42, R42, 0x1, R0, P0 ;  /* 0x000000012a2a7824 */ /* 0x000fc800000e0600 */
[----:B------:R-:W-:Y:S04]  /*4a200*/  STL [R1+0xeb8], R39 ;  /* 0x000eb82701007387 */ /* 0x000fe80000100800 */
[----:B------:R-:W-:Y:S04]  /*4a210*/  STL [R1+0xea4], R42 ;  /* 0x000ea42a01007387 */ /* 0x000fe80000100800 */
[----:B------:R-:W5:Y:S01]  /*4a220*/  LDL.LU R5, [R1+0xf28] ;  /* 0x000f280001057983 */ /* 0x000f620000300800 */
[----:B--2---:R-:W-:Y:S02]  /*4a230*/  IMAD.MOV.U32 R6, RZ, RZ, R41 ;  /* 0x000000ffff067224 */ /* 0x004fe400078e0029 */
[----:B------:R-:W-:-:S05]  /*4a240*/  IMAD.MOV.U32 R7, RZ, RZ, R42 ;  /* 0x000000ffff077224 */ /* 0x000fca00078e002a */
[----:B------:R1:W-:Y:S02]  /*4a250*/  LDGSTS.E [R4+0x17600], [R6.64], P2 ;  /* 0x1760000006047fae */ /* 0x0003e40009121844 */
[----:B-1----:R-:W-:Y:S02]  /*4a260*/  IMAD.MOV.U32 R6, RZ, RZ, R39 ;  /* 0x000000ffff067224 */ /* 0x002fe400078e0027 */
[----:B------:R-:W-:Y:S01]  /*4a270*/  IMAD.X R40, R40, 0x1, R0, P1 ;  /* 0x0000000128287824 */ /* 0x000fe200008e0600 */
[----:B------:R-:W-:-:S03]  /*4a280*/  IADD3 R29, P0, R29, R35, RZ ;  /* 0x000000231d1d7210 */ /* 0x000fc60007f1e0ff */
[----:B------:R-:W-:Y:S01]  /*4a290*/  IMAD.MOV.U32 R7, RZ, RZ, R40 ;  /* 0x000000ffff077224 */ /* 0x000fe200078e0028 */
[----:B------:R-:W-:Y:S01]  /*4a2a0*/  IADD3 R36, P1, R36, R35, RZ ;  /* 0x0000002324247210 */ /* 0x000fe20007f3e0ff */
[----:B------:R1:W-:Y:S01]  /*4a2b0*/  STL [R1+0xec8], R29 ;  /* 0x000ec81d01007387 */ /* 0x0003e20000100800 */
[----:B------:R-:W-:-:S03]  /*4a2c0*/  IMAD.X R38, R38, 0x1, R0, P0 ;  /* 0x0000000126267824 */ /* 0x000fc600000e0600 */
[----:B------:R2:W-:Y:S04]  /*4a2d0*/  STL [R1+0xeb4], R40 ;  /* 0x000eb42801007387 */ /* 0x0005e80000100800 */
[----:B------:R-:W5:Y:S04]  /*4a2e0*/  LDL.LU R46, [R1+0xf30] ;  /* 0x000f3000012e7983 */ /* 0x000f680000300800 */
[----:B------:R-:W-:Y:S04]  /*4a2f0*/  STL [R1+0xed8], R36 ;  /* 0x000ed82401007387 */ /* 0x000fe80000100800 */
[----:B------:R1:W-:Y:S01]  /*4a300*/  LDGSTS.E [R4+0x17e00], [R6.64], P2 ;  /* 0x17e0000006047fae */ /* 0x0003e20009121844 */
[----:B------:R-:W-:-:S03]  /*4a310*/  IADD3 R33, P0, R33, R35, RZ ;  /* 0x0000002321217210 */ /* 0x000fc60007f1e0ff */
[----:B------:R2:W-:Y:S01]  /*4a320*/  STL [R1+0xec4], R38 ;  /* 0x000ec42601007387 */ /* 0x0005e20000100800 */
[----:B-1----:R-:W-:Y:S02]  /*4a330*/  IMAD.MOV.U32 R6, RZ, RZ, R29 ;  /* 0x000000ffff067224 */ /* 0x002fe400078e001d */
[----:B------:R-:W-:Y:S01]  /*4a340*/  IMAD.X R37, R37, 0x1, R0, P1 ;  /* 0x0000000125257824 */ /* 0x000fe200008e0600 */
[----:B------:R-:W5:Y:S04]  /*4a350*/  LDL.LU R29, [R1+0xf24] ;  /* 0x000f2400011d7983 */ /* 0x000f680000300800 */
[----:B------:R-:W-:Y:S04]  /*4a360*/  STL [R1+0xef0], R33 ;  /* 0x000ef02101007387 */ /* 0x000fe80000100800 */
[----:B------:R1:W-:Y:S04]  /*4a370*/  STL [R1+0xed4], R37 ;  /* 0x000ed42501007387 */ /* 0x0003e80000100800 */
[----:B------:R-:W5:Y:S04]  /*4a380*/  LDL.LU R44, [R1+0xf38] ;  /* 0x000f3800012c7983 */ /* 0x000f680000300800 */
[----:B------:R-:W5:Y:S01]  /*4a390*/  LDL.LU R47, [R1+0xf2c] ;  /* 0x000f2c00012f7983 */ /* 0x000f620000300800 */
[----:B------:R-:W-:-:S05]  /*4a3a0*/  IMAD.MOV.U32 R7, RZ, RZ, R38 ;  /* 0x000000ffff077224 */ /* 0x000fca00078e0026 */
[----:B------:R1:W-:Y:S02]  /*4a3b0*/  LDGSTS.E [R4+0x18600], [R6.64], P2 ;  /* 0x1860000006047fae */ /* 0x0003e40009121844 */
[----:B-1----:R-:W-:Y:S02]  /*4a3c0*/  IMAD.MOV.U32 R6, RZ, RZ, R36 ;  /* 0x000000ffff067224 */ /* 0x002fe400078e0024 */
[----:B------:R-:W-:-:S05]  /*4a3d0*/  IMAD.MOV.U32 R7, RZ, RZ, R37 ;  /* 0x000000ffff077224 */ /* 0x000fca00078e0025 */
[----:B------:R1:W-:Y:S02]  /*4a3e0*/  LDGSTS.E [R4+0x18e00], [R6.64], P2 ;  /* 0x18e0000006047fae */ /* 0x0003e40009121844 */
[----:B-1----:R-:W-:Y:S01]  /*4a3f0*/  IMAD.MOV.U32 R6, RZ, RZ, R33 ;  /* 0x000000ffff067224 */ /* 0x002fe200078e0021 */
[----:B---3--:R-:W-:Y:S01]  /*4a400*/  IADD3 R28, P1, R28, R35, RZ ;  /* 0x000000231c1c7210 */ /* 0x008fe20007f3e0ff */
[----:B----4-:R-:W-:-:S04]  /*4a410*/  IMAD.X R34, R34, 0x1, R0, P0 ;  /* 0x0000000122227824 */ /* 0x010fc800000e0600 */
[----:B------:R-:W-:Y:S04]  /*4a420*/  STL [R1+0xf08], R28 ;  /* 0x000f081c01007387 */ /* 0x000fe80000100800 */
[----:B------:R-:W-:Y:S04]  /*4a430*/  STL [R1+0xeec], R34 ;  /* 0x000eec2201007387 */ /* 0x000fe80000100800 */
[----:B------:R-:W3:Y:S01]  /*4a440*/  LDL.LU R42, [R1+0xf40] ;  /* 0x000f4000012a7983 */ /* 0x000ee20000300800 */
[----:B-----5:R-:W-:-:S03]  /*4a450*/  IADD3 R3, P0, R3, R35, RZ ;  /* 0x0000002303037210 */ /* 0x020fc60007f1e0ff */
[----:B------:R-:W4:Y:S01]  /*4a460*/  LDL.LU R45, [R1+0xf34] ;  /* 0x000f3400012d7983 */ /* 0x000f220000300800 */
[----:B------:R-:W-:-:S03]  /*4a470*/  IMAD.X R30, R30, 0x1, R0, P1 ;  /* 0x000000011e1e7824 */ /* 0x000fc600008e0600 */
[----:B------:R-:W-:Y:S04]  /*4a480*/  STL [R1+0xf20], R3 ;  /* 0x000f200301007387 */ /* 0x000fe80000100800 */
[----:B------:R1:W-:Y:S04]  /*4a490*/  STL [R1+0xf04], R30 ;  /* 0x000f041e01007387 */ /* 0x0003e80000100800 */
[----:B------:R-:W5:Y:S04]  /*4a4a0*/  LDL.LU R43, [R1+0xf3c] ;  /* 0x000f3c00012b7983 */ /* 0x000f680000300800 */
[----:B--2---:R-:W2:Y:S04]  /*4a4b0*/  LDL.LU R40, [R1+0xf48] ;  /* 0x000f480001287983 */ /* 0x004ea80000300800 */
[----:B------:R-:W2:Y:S04]  /*4a4c0*/  LDL.LU R38, [R1+0xf50] ;  /* 0x000f500001267983 */ /* 0x000ea80000300800 */
[----:B------:R-:W2:Y:S01]  /*4a4d0*/  LDL.LU R41, [R1+0xf44] ;  /* 0x000f440001297983 */ /* 0x000ea20000300800 */
[----:B------:R-:W-:-:S02]  /*4a4e0*/  IMAD.X R31, R31, 0x1, R0, P0 ;  /* 0x000000011f1f7824 */ /* 0x000fc400000e0600 */
[----:B------:R-:W-:-:S05]  /*4a4f0*/  IMAD.MOV.U32 R7, RZ, RZ, R34 ;  /* 0x000000ffff077224 */ /* 0x000fca00078e0022 */
[----:B------:R1:W-:Y:S01]  /*4a500*/  LDGSTS.E [R4+0x19600], [R6.64], P2 ;  /* 0x1960000006047fae */ /* 0x0003e20009121844 */
[----:B------:R-:W-:-:S05]  /*4a510*/  IADD3 R5, P1, R5, R35, RZ ;  /* 0x0000002305057210 */ /* 0x000fca0007f3e0ff */
[----:B------:R-:W-:Y:S04]  /*4a520*/  STL [R1+0xf28], R5 ;  /* 0x000f280501007387 */ /* 0x000fe80000100800 */
[----:B------:R1:W-:Y:S04]  /*4a530*/  STL [R1+0xf1c], R31 ;  /* 0x000f1c1f01007387 */ /* 0x0003e80000100800 */
[----:B------:R-:W2:Y:S04]  /*4a540*/  LDL.LU R39, [R1+0xf4c] ;  /* 0x000f4c0001277983 */ /* 0x000ea80000300800 */
[----:B------:R-:W2:Y:S04]  /*4a550*/  LDL.LU R37, [R1+0xf54] ;  /* 0x000f540001257983 */ /* 0x000ea80000300800 */
[----:B------:R-:W2:Y:S01]  /*4a560*/  LDL.LU R36, [R1+0xf58] ;  /* 0x000f580001247983 */ /* 0x000ea20000300800 */
[----:B-1----:R-:W-:-:S03]  /*4a570*/  IMAD.MOV.U32 R7, RZ, RZ, R30 ;  /* 0x000000ffff077224 */ /* 0x002fc600078e001e */
[----:B------:R-:W2:Y:S01]  /*4a580*/  LDL.LU R33, [R1+0xf60] ;  /* 0x000f600001217983 */ /* 0x000ea20000300800 */
[----:B------:R-:W-:-:S03]  /*4a590*/  IMAD.MOV.U32 R6, RZ, RZ, R28 ;  /* 0x000000ffff067224 */ /* 0x000fc600078e001c */
[----:B------:R-:W2:Y:S04]  /*4a5a0*/  LDL.LU R30, [R1+0xf68] ;  /* 0x000f6800011e7983 */ /* 0x000ea80000300800 */
[----:B------:R-:W2:Y:S04]  /*4a5b0*/  LDL.LU R28, [R1+0xf70] ;  /* 0x000f7000011c7983 */ /* 0x000ea80000300800 */
[----:B------:R-:W2:Y:S04]  /*4a5c0*/  LDL.LU R34, [R1+0xf5c] ;  /* 0x000f5c0001227983 */ /* 0x000ea80000300800 */
[----:B------:R1:W-:Y:S01]  /*4a5d0*/  LDGSTS.E [R4+0x19e00], [R6.64], P2 ;  /* 0x19e0000006047fae */ /* 0x0003e20009121844 */
[----:B------:R-:W-:Y:S01]  /*4a5e0*/  IADD3 R46, P0, R46, R35, RZ ;  /* 0x000000232e2e7210 */ /* 0x000fe20007f1e0ff */
[----:B-1----:R-:W-:-:S02]  /*4a5f0*/  IMAD.MOV.U32 R6, RZ, RZ, R3 ;  /* 0x000000ffff067224 */ /* 0x002fc400078e0003 */
[----:B------:R-:W-:Y:S02]  /*4a600*/  IMAD.MOV.U32 R7, RZ, RZ, R31 ;  /* 0x000000ffff077224 */ /* 0x000fe400078e001f */
[----:B------:R-:W-:Y:S04]  /*4a610*/  STL [R1+0xf30], R46 ;  /* 0x000f302e01007387 */ /* 0x000fe80000100800 */
[----:B------:R1:W-:Y:S01]  /*4a620*/  LDGSTS.E [R4+0x1a600], [R6.64], P2 ;  /* 0x1a60000006047fae */ /* 0x0003e20009121844 */
[----:B------:R-:W-:-:S05]  /*4a630*/  IMAD.X R29, R29, 0x1, R0, P1 ;  /* 0x000000011d1d7824 */ /* 0x000fca00008e0600 */
[----:B------:R1:W-:Y:S04]  /*4a640*/  STL [R1+0xf24], R29 ;  /* 0x000f241d01007387 */ /* 0x0003e80000100800 */
[----:B------:R-:W2:Y:S01]  /*4a650*/  LDL.LU R3, [R1+0xf78] ;  /* 0x000f780001037983 */ /* 0x000ea20000300800 */
[----:B------:R-:W-:-:S03]  /*4a660*/  IADD3 R44, P1, R44, R35, RZ ;  /* 0x000000232c2c7210 */ /* 0x000fc60007f3e0ff */
[----:B------:R-:W2:Y:S01]  /*4a670*/  LDL.LU R31, [R1+0xf64] ;  /* 0x000f6400011f7983 */ /* 0x000ea20000300800 */
[----:B------:R-:W-:-:S03]  /*4a680*/  IMAD.X R47, R47, 0x1, R0, P0 ;  /* 0x000000012f2f7824 */ /* 0x000fc600000e0600 */
[----:B------:R-:W-:Y:S01]  /*4a690*/  STL [R1+0xf38], R44 ;  /* 0x000f382c01007387 */ /* 0x000fe20000100800 */
[----:B-1----:R-:W-:-:S03]  /*4a6a0*/  IMAD.MOV.U32 R7, RZ, RZ, R29 ;  /* 0x000000ffff077224 */ /* 0x002fc600078e001d */
[----:B------:R-:W-:Y:S04]  /*4a6b0*/  STL [R1+0xf2c], R47 ;  /* 0x000f2c2f01007387 */ /* 0x000fe80000100800 */
[----:B------:R-:W2:Y:S01]  /*4a6c0*/  LDL.LU R29, [R1+0xf6c] ;  /* 0x000f6c00011d7983 */ /* 0x000ea20000300800 */
[----:B------:R-:W-:-:S03]  /*4a6d0*/  IMAD.MOV.U32 R6, RZ, RZ, R5 ;  /* 0x000000ffff067224 */ /* 0x000fc600078e0005 */
[----:B------:R-:W2:Y:S04]  /*4a6e0*/  LDL.LU R5, [R1+0xf74] ;  /* 0x000f740001057983 */ /* 0x000ea80000300800 */
[----:B------:R1:W-:Y:S02]  /*4a6f0*/  LDGSTS.E [R4+0x1ae00], [R6.64], P2 ;  /* 0x1ae0000006047fae */ /* 0x0003e40009121844 */
[----:B-1----:R-:W-:Y:S02]  /*4a700*/  IMAD.MOV.U32 R6, RZ, RZ, R46 ;  /* 0x000000ffff067224 */ /* 0x002fe400078e002e */
[----:B------:R-:W-:-:S05]  /*4a710*/  IMAD.MOV.U32 R7, RZ, RZ, R47 ;  /* 0x000000ffff077224 */ /* 0x000fca00078e002f */
[----:B------:R1:W-:Y:S02]  /*4a720*/  LDGSTS.E [R4+0x1b600], [R6.64], P2 ;  /* 0x1b60000006047fae */ /* 0x0003e40009121844 */
[----:B-1----:R-:W-:Y:S02]  /*4a730*/  IMAD.MOV.U32 R6, RZ, RZ, R44 ;  /* 0x000000ffff067224 */ /* 0x002fe400078e002c */
[----:B------:R-:W-:-:S05]  /*4a740*/  IMAD.MOV.U32 R49, RZ, RZ, 0x3f ;  /* 0x0000003fff317424 */ /* 0x000fca00078e00ff */
[----:B------:R-:W-:Y:S02]  /*4a750*/  IADD3 R49, R49, c[0x0][0x180], RZ ;  /* 0x0000600031317a10 */ /* 0x000fe40007ffe0ff */
[----:B------:R-:W-:Y:S02]  /*4a760*/  IADD3 R32, R32, 0x1, RZ ;  /* 0x0000000120207810 */ /* 0x000fe40007ffe0ff */
[----:B---3--:R-:W-:Y:S01]  /*4a770*/  IADD3 R42, P0, R42, R35, RZ ;  /* 0x000000232a2a7210 */ /* 0x008fe20007f1e0ff */
[----:B----4-:R-:W-:-:S04]  /*4a780*/  IMAD.X R45, R45, 0x1, R0, P1 ;  /* 0x000000012d2d7824 */ /* 0x010fc800008e0600 */
[----:B------:R-:W-:-:S05]  /*4a790*/  IMAD.MOV.U32 R7, RZ, RZ, R45 ;  /* 0x000000ffff077224 */ /* 0x000fca00078e002d */
[----:B------:R1:W-:Y:S01]  /*4a7a0*/  LDGSTS.E [R4+0x1be00], [R6.64], P2 ;  /* 0x1be0000006047fae */ /* 0x0003e20009121844 */
[----:B-----5:R-:W-:Y:S01]  /*4a7b0*/  IMAD.X R43, R43, 0x1, R0, P0 ;  /* 0x000000012b2b7824 */ /* 0x020fe200000e0600 */
[-C--:B--2---:R-:W-:Y:S01]  /*4a7c0*/  IADD3 R40, P1, R40, R35.reuse, RZ ;  /* 0x0000002328287210 */ /* 0x084fe20007f3e0ff */
[----:B-1----:R-:W-:Y:S02]  /*4a7d0*/  IMAD.MOV.U32 R6, RZ, RZ, R42 ;  /* 0x000000ffff067224 */ /* 0x002fe400078e002a */
[----:B------:R-:W-:Y:S01]  /*4a7e0*/  IMAD.MOV.U32 R7, RZ, RZ, R43 ;  /* 0x000000ffff077224 */ /* 0x000fe200078e002b */
[----:B------:R-:W-:Y:S01]  /*4a7f0*/  IADD3 R38, P0, R38, R35, RZ ;  /* 0x0000002326267210 */ /* 0x000fe20007f1e0ff */
[----:B------:R-:W-:-:S03]  /*4a800*/  IMAD.X R41, R41, 0x1, R0, P1 ;  /* 0x0000000129297824 */ /* 0x000fc600008e0600 */
[----:B------:R1:W-:Y:S02]  /*4a810*/  LDGSTS.E [R4+0x1c600], [R6.64], P2 ;  /* 0x1c60000006047fae */ /* 0x0003e40009121844 */
[----:B-1----:R-:W-:Y:S02]  /*4a820*/  IMAD.MOV.U32 R6, RZ, RZ, R40 ;  /* 0x000000ffff067224 */ /* 0x002fe400078e0028 */
[----:B------:R-:W-:-:S05]  /*4a830*/  IMAD.MOV.U32 R7, RZ, RZ, R41 ;  /* 0x000000ffff077224 */ /* 0x000fca00078e0029 */
[----:B------:R1:W-:Y:S01]  /*4a840*/  LDGSTS.E [R4+0x1ce00], [R6.64], P2 ;  /* 0x1ce0000006047fae */ /* 0x0003e20009121844 */
[----:B------:R-:W-:Y:S02]  /*4a850*/  IMAD.X R39, R39, 0x1, R0, P0 ;  /* 0x0000000127277824 */ /* 0x000fe400000e0600 */
[----:B-1----:R-:W-:Y:S02]  /*4a860*/  IMAD.MOV.U32 R6, RZ, RZ, R38 ;  /* 0x000000ffff067224 */ /* 0x002fe400078e0026 */
[----:B------:R-:W-:Y:S01]  /*4a870*/  IMAD.MOV.U32 R7, RZ, RZ, R39 ;  /* 0x000000ffff077224 */ /* 0x000fe200078e0027 */
[----:B------:R-:W-:-:S04]  /*4a880*/  IADD3 R36, P1, R36, R35, RZ ;  /* 0x0000002324247210 */ /* 0x000fc80007f3e0ff */
[----:B------:R1:W-:Y:S01]  /*4a890*/  LDGSTS.E [R4+0x1d600], [R6.64], P2 ;  /* 0x1d60000006047fae */ /* 0x0003e20009121844 */
[-C--:B------:R-:W-:Y:S01]  /*4a8a0*/  IADD3 R33, P0, R33, R35.reuse, RZ ;  /* 0x0000002321217210 */ /* 0x080fe20007f1e0ff */
[----:B------:R-:W-:Y:S01]  /*4a8b0*/  IMAD.X R37, R37, 0x1, R0, P1 ;  /* 0x0000000125257824 */ /* 0x000fe200008e0600 */
[----:B------:R-:W-:Y:S01]  /*4a8c0*/  IADD3 R30, P1, R30, R35, RZ ;  /* 0x000000231e1e7210 */ /* 0x000fe20007f3e0ff */
[----:B-1----:R-:W-:Y:S02]  /*4a8d0*/  IMAD.MOV.U32 R6, RZ, RZ, R36 ;  /* 0x000000ffff067224 */ /* 0x002fe400078e0024 */
[----:B------:R-:W-:Y:S02]  /*4a8e0*/  IMAD.MOV.U32 R7, RZ, RZ, R37 ;  /* 0x000000ffff077224 */ /* 0x000fe400078e0025 */
[----:B------:R-:W-:-:S03]  /*4a8f0*/  IMAD.X R34, R34, 0x1, R0, P0 ;  /* 0x0000000122227824 */ /* 0x000fc600000e0600 */
[----:B------:R1:W-:Y:S01]  /*4a900*/  LDGSTS.E [R4+0x1de00], [R6.64], P2 ;  /* 0x1de0000006047fae */ /* 0x0003e20009121844 */
[----:B------:R-:W-:-:S03]  /*4a910*/  IADD3 R28, P3, R28, R35, RZ ;  /* 0x000000231c1c7210 */ /* 0x000fc60007f7e0ff */
[----:B------:R-:W-:Y:S01]  /*4a920*/  STL [R1+0xf40], R42 ;  /* 0x000f402a01007387 */ /* 0x000fe20000100800 */
[----:B-1----:R-:W-:Y:S02]  /*4a930*/  IMAD.MOV.U32 R6, RZ, RZ, R33 ;  /* 0x000000ffff067224 */ /* 0x002fe400078e0021 */
[----:B------:R-:W-:Y:S01]  /*4a940*/  IMAD.MOV.U32 R7, RZ, RZ, R34 ;  /* 0x000000ffff077224 */ /* 0x000fe200078e0022 */
[----:B------:R-:W-:Y:S04]  /*4a950*/  STL [R1+0xf34], R45 ;  /* 0x000f342d01007387 */ /* 0x000fe80000100800 */
[----:B------:R1:W-:Y:S04]  /*4a960*/  LDGSTS.E [R4+0x1e600], [R6.64], P2 ;  /* 0x1e60000006047fae */ /* 0x0003e80009121844 */
[----:B------:R-:W-:Y:S04]  /*4a970*/  STL [R1+0xf48], R40 ;  /* 0x000f482801007387 */ /* 0x000fe80000100800 */
[----:B------:R-:W-:Y:S01]  /*4a980*/  STL [R1+0xf3c], R43 ;  /* 0x000f3c2b01007387 */ /* 0x000fe20000100800 */
[----:B-1----:R-:W-:-:S03]  /*4a990*/  IMAD.MOV.U32 R6, RZ, RZ, R30 ;  /* 0x000000ffff067224 */ /* 0x002fc600078e001e */
[----:B------:R-:W-:Y:S04]  /*4a9a0*/  STL [R1+0xf50], R38 ;  /* 0x000f502601007387 */ /* 0x000fe80000100800 */
[----:B------:R-:W-:Y:S04]  /*4a9b0*/  STL [R1+0xf44], R41 ;  /* 0x000f442901007387 */ /* 0x000fe80000100800 */
[----:B------:R-:W-:Y:S01]  /*4a9c0*/  STL [R1+0xf58], R36 ;  /* 0x000f582401007387 */ /* 0x000fe20000100800 */
[----:B------:R-:W-:-:S04]  /*4a9d0*/  IMAD.X R31, R31, 0x1, R0, P1 ;  /* 0x000000011f1f7824 */ /* 0x000fc800008e0600 */
[----:B------:R-:W-:Y:S01]  /*4a9e0*/  IMAD.MOV.U32 R7, RZ, RZ, R31 ;  /* 0x000000ffff077224 */ /* 0x000fe200078e001f */
[----:B------:R-:W-:Y:S01]  /*4a9f0*/  STL [R1+0xf4c], R39 ;  /* 0x000f4c2701007387 */ /* 0x000fe20000100800 */
[----:B------:R-:W-:-:S03]  /*4aa00*/  IADD3 R3, P0, R3, R35, RZ ;  /* 0x0000002303037210 */ /* 0x000fc60007f1e0ff */
[----:B------:R1:W-:Y:S01]  /*4aa10*/  LDGSTS.E [R4+0x1ee00], [R6.64], P2 ;  /* 0x1ee0000006047fae */ /* 0x0003e20009121844 */
[----:B------:R-:W-:-:S03]  /*4aa20*/  IMAD.X R29, R29, 0x1, R0, P3 ;  /* 0x000000011d1d7824 */ /* 0x000fc600018e0600 */
[----:B------:R-:W-:Y:S04]  /*4aa30*/  STL [R1+0xf60], R33 ;  /* 0x000f602101007387 */ /* 0x000fe80000100800 */
[----:B------:R-:W-:Y:S01]  /*4aa40*/  STL [R1+0xf54], R37 ;  /* 0x000f542501007387 */ /* 0x000fe20000100800 */
[----:B-1----:R-:W-:Y:S02]  /*4aa50*/  IMAD.MOV.U32 R6, RZ, RZ, R28 ;  /* 0x000000ffff067224 */ /* 0x002fe400078e001c */
[----:B------:R-:W-:Y:S01]  /*4aa60*/  IMAD.MOV.U32 R7, RZ, RZ, R29 ;  /* 0x000000ffff077224 */ /* 0x000fe200078e001d */
[----:B------:R-:W-:Y:S04]  /*4aa70*/  STL [R1+0xf68], R30 ;  /* 0x000f681e01007387 */ /* 0x000fe80000100800 */
[----:B------:R-:W-:Y:S01]  /*4aa80*/  STL [R1+0xf5c], R34 ;  /* 0x000f5c2201007387 */ /* 0x000fe20000100800 */
[----:B------:R-:W-:-:S03]  /*4aa90*/  IMAD.X R5, R5, 0x1, R0, P0 ;  /* 0x0000000105057824 */ /* 0x000fc600000e0600 */
[----:B------:R-:W-:Y:S04]  /*4aaa0*/  STL [R1+0xf70], R28 ;  /* 0x000f701c01007387 */ /* 0x000fe80000100800 */
[----:B------:R1:W-:Y:S04]  /*4aab0*/  LDGSTS.E [R4+0x1f600], [R6.64], P2 ;  /* 0x1f60000006047fae */ /* 0x0003e80009121844 */
[----:B------:R2:W-:Y:S01]  /*4aac0*/  STL [R1+0xf78], R3 ;  /* 0x000f780301007387 */ /* 0x0005e20000100800 */
[----:B-1----:R-:W-:Y:S01]  /*4aad0*/  IMAD.MOV.U32 R6, RZ, RZ, R3 ;  /* 0x000000ffff067224 */ /* 0x002fe200078e0003 */
[----:B--2---:R-:W-:-:S02]  /*4aae0*/  SHF.R.S32.HI R3, RZ, 0x1f, R49 ;  /* 0x0000001fff037819 */ /* 0x004fc40000011431 */
[----:B------:R1:W-:Y:S02]  /*4aaf0*/  STL [R1+0xf64], R31 ;  /* 0x000f641f01007387 */ /* 0x0003e40000100800 */
[----:B------:R-:W-:Y:S02]  /*4ab00*/  LEA.HI R3, R3, R49, RZ, 0x6 ;  /* 0x0000003103037211 */ /* 0x000fe400078f30ff */
[----:B------:R1:W-:Y:S04]  /*4ab10*/  STL [R1+0xf6c], R29 ;  /* 0x000f6c1d01007387 */ /* 0x0003e80000100800 */
[----:B------:R1:W-:Y:S01]  /*4ab20*/  STL [R1+0xf74], R5 ;  /* 0x000f740501007387 */ /* 0x0003e20000100800 */
[----:B------:R-:W-:-:S03]  /*4ab30*/  SHF.R.S32.HI R3, RZ, 0x6, R3 ;  /* 0x00000006ff037819 */ /* 0x000fc60000011403 */
[----:B------:R1:W-:Y:S01]  /*4ab40*/  STL [R1+0x9b8], R32 ;  /* 0x0009b82001007387 */ /* 0x0003e20000100800 */
[----:B------:R-:W-:Y:S01]  /*4ab50*/  ISETP.NE.U32.AND P0, PT, R32, R3, PT ;  /* 0x000000032000720c */ /* 0x000fe20003f05070 */
[----:B------:R-:W-:-:S05]  /*4ab60*/  IMAD.MOV.U32 R7, RZ, RZ, R5 ;  /* 0x000000ffff077224 */ /* 0x000fca00078e0005 */
[----:B------:R1:W-:Y:S04]  /*4ab70*/  LDGSTS.E [R4+0x1fe00], [R6.64], P2 ;  /* 0x1fe0000006047fae */ /* 0x0003e80009121844 */
[----:B------:R-:W0:Y:S03]  /*4ab80*/  LDGDEPBAR ;  /* 0x00000000000079af */ /* 0x000e260000000000 */
[----:B------:R-:W-:Y:S01]  /*4ab90*/  @!P0 CALL.REL.NOINC `(.L_x_1) ;  /* 0x0000001000008944 */ /* 0x000fe20003c00000 */
[----:B------:R-:W-:Y:S05]  /*4aba0*/  BRA `(.L_x_2) ;  /* 0xfffd650000007947 */ /* 0x000fea000383ffff */
.L_x_1:
[----:B-1----:R-:W2:Y:S01]  /*4abb0*/  LDL.LU R4, [R1+0x13e0] ;  /* 0x0013e00001047983 */ /* 0x002ea20000300800 */
[----:B------:R-:W-:-:S04]  /*4abc0*/  DEPBAR.LE SB0, 0x0 ;  /* 0x000080000000791a */ /* 0x000fc80000000000 */
[----:B------:R-:W1:Y:S02]  /*4abd0*/  S2R R3, SR_TID.X ;  /* 0x0000000000037919 */ /* 0x000e640000002100 */
[C---:B-1----:R-:W-:Y:S02]  /*4abe0*/  IMAD.SHL.U32 R0, R3.reuse, 0x20, RZ ;  /* 0x0000002003007824 */ /* 0x042fe400078e00ff */
[----:B------:R-:W-:-:S03]  /*4abf0*/  IMAD.SHL.U32 R2, R3, 0x4, RZ ;  /* 0x0000000403027824 */ /* 0x000fc600078e00ff */
[----:B------:R-:W-:-:S04]  /*4ac00*/  LOP3.LUT R0, R0, 0x60, RZ, 0xc0, !PT ;  /* 0x0000006000007812 */ /* 0x000fc800078ec0ff */
[----:B------:R-:W-:Y:S01]  /*4ac10*/  LOP3.LUT R0, R0, 0x70, R2, 0x78, !PT ;  /* 0x0000007000007812 */ /* 0x000fe200078e7802 */
[----:B------:R-:W-:-:S05]  /*4ac20*/  IMAD.SHL.U32 R2, R3, 0x400, RZ ;  /* 0x0000040003027824 */ /* 0x000fca00078e00ff */
[----:B------:R-:W-:Y:S01]  /*4ac30*/  LOP3.LUT R2, R2, 0x6000, RZ, 0xc0, !PT ;  /* 0x0000600002027812 */ /* 0x000fe200078ec0ff */
[----:B------:R-:W-:Y:S03]  /*4ac40*/  BAR.SYNC.DEFER_BLOCKING 0x0 ;  /* 0x0000000000007b1d */ /* 0x000fe60000010000 */
[----:B--2---:R-:W-:-:S03]  /*4ac50*/  IADD3 R0, R0, R2, R4 ;  /* 0x0000000200007210 */ /* 0x004fc60007ffe004 */
[----:B------:R-:W2:Y:S04]  /*4ac60*/  LDL.LU R4, [R1+0x400] ;  /* 0x0004000001047983 */ /* 0x000ea80000300800 */
[----:B------:R-:W2:Y:S04]  /*4ac70*/  LDL.LU R5, [R1+0x404] ;  /* 0x0004040001057983 */ /* 0x000ea80000300800 */
[----:B------:R-:W2:Y:S04]  /*4ac80*/  LDL.LU R6, [R1+0x440] ;  /* 0x0004400001067983 */ /* 0x000ea80000300800 */
[----:B------:R-:W2:Y:S04]  /*4ac90*/  LDL.LU R7, [R1+0x444] ;  /* 0x0004440001077983 */ /* 0x000ea80000300800 */
[----:B--2---:R1:W-:Y:S04]  /*4aca0*/  STS.128 [R0], R4 ;  /* 0x0000000400007388 */ /* 0x0043e80000000c00 */
[----:B-1----:R-:W2:Y:S04]  /*4acb0*/  LDL.LU R4, [R1+0x408] ;  /* 0x0004080001047983 */ /* 0x002ea80000300800 */
[----:B------:R-:W2:Y:S04]  /*4acc0*/  LDL.LU R5, [R1+0x40c] ;  /* 0x00040c0001057983 */ /* 0x000ea80000300800 */
[----:B------:R-:W2:Y:S04]  /*4acd0*/  LDL.LU R6, [R1+0x448] ;  /* 0x0004480001067983 */ /* 0x000ea80000300800 */
[----:B------:R-:W2:Y:S04]  /*4ace0*/  LDL.LU R7, [R1+0x44c] ;  /* 0x00044c0001077983 */ /* 0x000ea80000300800 */
[----:B------:R-:W3:Y:S04]  /*4acf0*/  LDL.LU R28, [R1+0x390] ;  /* 0x00039000011c7983 */ /* 0x000ee80000300800 */
[----:B------:R-:W3:Y:S04]  /*4ad00*/  LDL.LU R29, [R1+0x394] ;  /* 0x00039400011d7983 */ /* 0x000ee80000300800 */
[----:B------:R-:W3:Y:S04]  /*4ad10*/  LDL.LU R30, [R1+0x410] ;  /* 0x00041000011e7983 */ /* 0x000ee80000300800 */
[----:B------:R-:W3:Y:S04]  /*4ad20*/  LDL.LU R31, [R1+0x414] ;  /* 0x00041400011f7983 */ /* 0x000ee80000300800 */
[----:B--2---:R1:W-:Y:S04]  /*4ad30*/  STS.128 [R0+0x80], R4 ;  /* 0x0000800400007388 */ /* 0x0043e80000000c00 */
[----:B-1----:R-:W2:Y:S04]  /*4ad40*/  LDL.LU R4, [R1+0x398] ;  /* 0x0003980001047983 */ /* 0x002ea80000300800 */
[----:B------:R-:W2:Y:S04]  /*4ad50*/  LDL.LU R5, [R1+0x39c] ;  /* 0x00039c0001057983 */ /* 0x000ea80000300800 */
[----:B------:R-:W2:Y:S04]  /*4ad60*/  LDL.LU R6, [R1+0x418] ;  /* 0x0004180001067983 */ /* 0x000ea80000300800 */
[----:B------:R-:W2:Y:S04]  /*4ad70*/  LDL.LU R7, [R1+0x41c] ;  /* 0x00041c0001077983 */ /* 0x000ea80000300800 */
[----:B---3--:R1:W-:Y:S02]  /*4ad80*/  STS.128 [R0+0x100], R28 ;  /* 0x0001001c00007388 */ /* 0x0083e40000000c00 */
[----:B-1----:R-:W-:-:S02]  /*4ad90*/  IMAD.MOV.U32 R28, RZ, RZ, R164 ;  /* 0x000000ffff1c7224 */ /* 0x002fc400078e00a4 */
[----:B------:R-:W-:Y:S02]  /*4ada0*/  IMAD.MOV.U32 R29, RZ, RZ, R165 ;  /* 0x000000ffff1d7224 */ /* 0x000fe400078e00a5 */
[----:B------:R-:W-:Y:S02]  /*4adb0*/  IMAD.MOV.U32 R30, RZ, RZ, R168 ;  /* 0x000000ffff1e7224 */ /* 0x000fe400078e00a8 */
[----:B------:R-:W-:Y:S02]  /*4adc0*/  IMAD.MOV.U32 R31, RZ, RZ, R169 ;  /* 0x000000ffff1f7224 */ /* 0x000fe400078e00a9 */
[----:B------:R-:W-:-:S03]  /*4add0*/  IMAD.MOV.U32 R168, RZ, RZ, R166 ;  /* 0x000000ffffa87224 */ /* 0x000fc600078e00a6 */
[----:B------:R1:W-:Y:S01]  /*4ade0*/  STS.128 [R0+0x400], R28 ;  /* 0x0004001c00007388 */ /* 0x0003e20000000c00 */
[----:B------:R-:W-:-:S05]  /*4adf0*/  IMAD.MOV.U32 R169, RZ, RZ, R167 ;  /* 0x000000ffffa97224 */ /* 0x000fca00078e00a7 */
[----:B------:R-:W-:Y:S01]  /*4ae00*/  STS.128 [R0+0x480], R168 ;  /* 0x000480a800007388 */ /* 0x000fe20000000c00 */
[----:B-1----:R-:W-:Y:S02]  /*4ae10*/  IMAD.MOV.U32 R30, RZ, RZ, R236 ;  /* 0x000000ffff1e7224 */ /* 0x002fe400078e00ec */
[----:B------:R-:W-:Y:S02]  /*4ae20*/  IMAD.MOV.U32 R31, RZ, RZ, R237 ;  /* 0x000000ffff1f7224 */ /* 0x000fe400078e00ed */
[----:B------:R-:W-:Y:S02]  /*4ae30*/  IMAD.MOV.U32 R28, RZ, RZ, R232 ;  /* 0x000000ffff1c7224 */ /* 0x000fe400078e00e8 */
[----:B------:R-:W-:Y:S02]  /*4ae40*/  IMAD.MOV.U32 R29, RZ, RZ, R233 ;  /* 0x000000ffff1d7224 */ /* 0x000fe400078e00e9 */
[----:B------:R-:W-:Y:S02]  /*4ae50*/  IMAD.MOV.U32 R236, RZ, RZ, R234 ;  /* 0x000000ffffec7224 */ /* 0x000fe400078e00ea */
[----:B------:R-:W-:Y:S01]  /*4ae60*/  IMAD.MOV.U32 R237, RZ, RZ, R235 ;  /* 0x000000ffffed7224 */ /* 0x000fe200078e00eb */
[----:B------:R-:W-:Y:S04]  /*4ae70*/  STS.128 [R0+0x600], R28 ;  /* 0x0006001c00007388 */ /* 0x000fe80000000c00 */
[----:B------:R-:W-:Y:S01]  /*4ae80*/  STS.128 [R0+0x680], R236 ;  /* 0x000680ec00007388 */ /* 0x000fe20000000c00 */
[C---:B------:R-:W-:Y:S01]  /*4ae90*/  IMAD.SHL.U32 R2, R3.reuse, 0x1000, RZ ;  /* 0x0000100003027824 */ /* 0x040fe200078e00ff */
[----:B------:R-:W-:-:S04]  /*4aea0*/  LOP3.LUT R3, R3, 0x7f, RZ, 0xc0, !PT ;  /* 0x0000007f03037812 */ /* 0x000fc800078ec0ff */
[----:B------:R-:W-:-:S05]  /*4aeb0*/  LOP3.LUT R2, R2, 0x6000, RZ, 0xc0, !PT ;  /* 0x0000600002027812 */ /* 0x000fca00078ec0ff */
[----:B------:R-:W-:-:S05]  /*4aec0*/  IMAD R2, R3, 0x10, R2 ;  /* 0x0000001003027824 */ /* 0x000fca00078e0202 */
[C---:B------:R-:W-:Y:S02]  /*4aed0*/  LOP3.LUT R40, R2.reuse, 0x20, RZ, 0x3c, !PT ;  /* 0x0000002002287812 */ /* 0x040fe400078e3cff */
[----:B------:R-:W-:Y:S01]  /*4aee0*/  LOP3.LUT R252, R2, 0x40, RZ, 0x3c, !PT ;  /* 0x0000004002fc7812 */ /* 0x000fe200078e3cff */
[----:B--2---:R1:W-:Y:S02]  /*4aef0*/  STS.128 [R0+0x180], R4 ;  /* 0x0001800400007388 */ /* 0x0043e40000000c00 */
[----:B-1----:R-:W-:Y:S02]  /*4af00*/  IMAD.MOV.U32 R4, RZ, RZ, R248 ;  /* 0x000000ffff047224 */ /* 0x002fe400078e00f8 */
[----:B------:R-:W-:Y:S02]  /*4af10*/  IMAD.MOV.U32 R5, RZ, RZ, R249 ;  /* 0x000000ffff057224 */ /* 0x000fe400078e00f9 */
[----:B------:R-:W-:Y:S02]  /*4af20*/  IMAD.MOV.U32 R6, RZ, RZ, R180 ;  /* 0x000000ffff067224 */ /* 0x000fe400078e00b4 */
[----:B------:R-:W-:-:S05]  /*4af30*/  IMAD.MOV.U32 R7, RZ, RZ, R181 ;  /* 0x000000ffff077224 */ /* 0x000fca00078e00b5 */
[----:B------:R1:W-:Y:S02]  /*4af40*/  STS.128 [R0+0x200], R4 ;  /* 0x0002000400007388 */ /* 0x0003e40000000c00 */
        /* <DEDUP_REMOVED lines=14> */
[----:B------:R1:W-:Y:S04]  /*4b030*/  STS.128 [R0+0x700], R4 ;  /* 0x0007000400007388 */ /* 0x0003e80000000c00 */
[----:B-1----:R-:W2:Y:S04]  /*4b040*/  LDL.LU R4, [R1+0x490] ;  /* 0x0004900001047983 */ /* 0x002ea80000300800 */
[----:B------:R-:W2:Y:S04]  /*4b050*/  LDL.LU R5, [R1+0x494] ;  /* 0x0004940001057983 */ /* 0x000ea80000300800 */
[----:B------:R-:W2:Y:S04]  /*4b060*/  LDL.LU R6, [R1+0x5c0] ;  /* 0x0005c00001067983 */ /* 0x000ea80000300800 */
[----:B------:R-:W2:Y:S01]  /*4b070*/  LDL.LU R7, [R1+0x5c4] ;  /* 0x0005c40001077983 */ /* 0x000ea20000300800 */
        /* <DEDUP_REMOVED lines=8> */
[----:B------:R-:W-:Y:S04]  /*4b100*/  STS.128 [R0+0x280], R180 ;  /* 0x000280b400007388 */ /* 0x000fe80000000c00 */
[----:B------:R-:W-:Y:S04]  /*4b110*/  STS.128 [R0+0x380], R132 ;  /* 0x0003808400007388 */ /* 0x000fe80000000c00 */
[----:B------:R-:W-:Y:S04]  /*4b120*/  STS.128 [R0+0x580], R84 ;  /* 0x0005805400007388 */ /* 0x000fe80000000c00 */
[----:B------:R-:W-:Y:S04]  /*4b130*/  STS.128 [R0+0x780], R60 ;  /* 0x0007803c00007388 */ /* 0x000fe80000000c00 */
[----:B------:R-:W-:Y:S06]  /*4b140*/  BAR.SYNC.DEFER_BLOCKING 0x0 ;  /* 0x0000000000007b1d */ /* 0x000fec0000010000 */
[----:B------:R-:W1:Y:S04]  /*4b150*/  LDS.128 R28, [R2] ;  /* 0x00000000021c7984 */ /* 0x000e680000000c00 */
[----:B------:R-:W3:Y:S04]  /*4b160*/  LDS.128 R36, [R2+0x800] ;  /* 0x0008000002247984 */ /* 0x000ee80000000c00 */
[----:B------:R-:W4:Y:S04]  /*4b170*/  LDS.128 R32, [R2+0x1000] ;  /* 0x0010000002207984 */ /* 0x000f280000000c00 */
[----:B-1----:R-:W-:Y:S04]  /*4b180*/  STL.64 [R1+0xd0], R28 ;  /* 0x0000d01c01007387 */ /* 0x002fe80000100a00 */
[----:B------:R-:W-:Y:S04]  /*4b190*/  STL.64 [R1+0xd8], R30 ;  /* 0x0000d81e01007387 */ /* 0x000fe80000100a00 */
[----:B------:R-:W1:Y:S04]  /*4b1a0*/  LDS.128 R28, [R2+0x1800] ;  /* 0x00180000021c7984 */ /* 0x000e680000000c00 */
[----:B---3--:R-:W-:Y:S04]  /*4b1b0*/  STL.64 [R1+0x120], R36 ;  /* 0x0001202401007387 */ /* 0x008fe80000100a00 */
[----:B------:R-:W-:Y:S04]  /*4b1c0*/  STL.64 [R1+0x128], R38 ;  /* 0x0001282601007387 */ /* 0x000fe80000100a00 */
[----:B------:R-:W3:Y:S04]  /*4b1d0*/  LDS.128 R36, [R40] ;  /* 0x0000000028247984 */ /* 0x000ee80000000c00 */
[----:B----4-:R-:W-:Y:S04]  /*4b1e0*/  STL.64 [R1+0x180], R32 ;  /* 0x0001802001007387 */ /* 0x010fe80000100a00 */
[----:B------:R-:W-:Y:S04]  /*4b1f0*/  STL.64 [R1+0x188], R34 ;  /* 0x0001882201007387 */ /* 0x000fe80000100a00 */
[----:B------:R-:W4:Y:S04]  /*4b200*/  LDS.128 R32, [R40+0x800] ;  /* 0x0008000028207984 */ /* 0x000f280000000c00 */
[----:B-1----:R-:W-:Y:S04]  /*4b210*/  STL.64 [R1+0x200], R28 ;  /* 0x0002001c01007387 */ /* 0x002fe80000100a00 */
[----:B------:R-:W-:Y:S04]  /*4b220*/  STL.64 [R1+0x208], R30 ;  /* 0x0002081e01007387 */ /* 0x000fe80000100a00 */
[----:B------:R-:W1:Y:S04]  /*4b230*/  LDS.128 R28, [R40+0x1000] ;  /* 0x00100000281c7984 */ /* 0x000e680000000c00 */
[----:B---3--:R-:W-:Y:S04]  /*4b240*/  STL.64 [R1+0xe0], R36 ;  /* 0x0000e02401007387 */ /* 0x008fe80000100a00 */
[----:B------:R-:W-:Y:S04]  /*4b250*/  STL.64 [R1+0xe8], R38 ;  /* 0x0000e82601007387 */ /* 0x000fe80000100a00 */
[----:B------:R-:W3:Y:S04]  /*4b260*/  LDS.128 R36, [R40+0x1800] ;  /* 0x0018000028247984 */ /* 0x000ee80000000c00 */
[----:B----4-:R-:W-:Y:S04]  /*4b270*/  STL.64 [R1+0x130], R32 ;  /* 0x0001302001007387 */ /* 0x010fe80000100a00 */
[----:B------:R-:W-:Y:S04]  /*4b280*/  STL.64 [R1+0x138], R34 ;  /* 0x0001382201007387 */ /* 0x000fe80000100a00 */
[----:B------:R-:W4:Y:S04]  /*4b290*/  LDS.128 R32, [R252] ;  /* 0x00000000fc207984 */ /* 0x000f280000000c00 */
[----:B-1----:R-:W-:Y:S04]  /*4b2a0*/  STL.64 [R1+0x1a0], R28 ;  /* 0x0001a01c01007387 */ /* 0x002fe80000100a00 */
[----:B------:R-:W-:Y:S04]  /*4b2b0*/  STL.64 [R1+0x1a8], R30 ;  /* 0x0001a81e01007387 */ /* 0x000fe80000100a00 */
[----:B------:R-:W1:Y:S01]  /*4b2c0*/  LDS.128 R28, [R252+0x800] ;  /* 0x00080000fc1c7984 */ /* 0x000e620000000c00 */
[----:B------:R-:W-:-:S03]  /*4b2d0*/  LOP3.LUT R3, R2, 0x60, RZ, 0x3c, !PT ;  /* 0x0000006002037812 */ /* 0x000fc600078e3cff */
[----:B---3--:R-:W-:Y:S04]  /*4b2e0*/  STL.64 [R1+0x220], R36 ;  /* 0x0002202401007387 */ /* 0x008fe80000100a00 */
[----:B------:R-:W-:Y:S04]  /*4b2f0*/  STL.64 [R1+0x228], R38 ;  /* 0x0002282601007387 */ /* 0x000fe80000100a00 */
[----:B------:R-:W3:Y:S04]  /*4b300*/  LDS.128 R36, [R252+0x1000] ;  /* 0x00100000fc247984 */ /* 0x000ee80000000c00 */
[----:B----4-:R-:W-:Y:S04]  /*4b310*/  STL.64 [R1+0xf0], R32 ;  /* 0x0000f02001007387 */ /* 0x010fe80000100a00 */
[----:B------:R-:W-:Y:S04]  /*4b320*/  STL.64 [R1+0xf8], R34 ;  /* 0x0000f82201007387 */ /* 0x000fe80000100a00 */
[----:B------:R-:W4:Y:S04]  /*4b330*/  LDS.128 R32, [R252+0x1800] ;  /* 0x00180000fc207984 */ /* 0x000f280000000c00 */
[----:B-1----:R-:W-:Y:S04]  /*4b340*/  STL.64 [R1+0x150], R28 ;  /* 0x0001501c01007387 */ /* 0x002fe80000100a00 */
[----:B------:R-:W-:Y:S04]  /*4b350*/  STL.64 [R1+0x158], R30 ;  /* 0x0001581e01007387 */ /* 0x000fe80000100a00 */
[----:B------:R-:W1:Y:S04]  /*4b360*/  LDS.128 R28, [R3] ;  /* 0x00000000031c7984 */ /* 0x000e680000000c00 */
        /* <DEDUP_REMOVED lines=8> */
[----:B------:R-:W1:Y:S04]  /*4b3f0*/  LDS.128 R28, [R3+0x1800] ;  /* 0x00180000031c7984 */ /* 0x000e680000000c00 */
[----:B------:R-:W-:Y:S06]  /*4b400*/  BAR.SYNC.DEFER_BLOCKING 0x0 ;  /* 0x0000000000007b1d */ /* 0x000fec0000010000 */
[----:B---3--:R-:W-:Y:S04]  /*4b410*/  STL.64 [R1+0xb0], R36 ;  /* 0x0000b02401007387 */ /* 0x008fe80000100a00 */
[----:B------:R-:W-:Y:S04]  /*4b420*/  STL.64 [R1+0xb8], R38 ;  /* 0x0000b82601007387 */ /* 0x000fe80000100a00 */
[----:B----4-:R-:W-:Y:S04]  /*4b430*/  STL.64 [R1+0x1e0], R32 ;  /* 0x0001e02001007387 */ /* 0x010fe80000100a00 */
[----:B------:R-:W-:Y:S04]  /*4b440*/  STL.64 [R1+0x1e8], R34 ;  /* 0x0001e82201007387 */ /* 0x000fe80000100a00 */
[----:B--2---:R-:W-:Y:S04]  /*4b450*/  STS.128 [R0], R4 ;  /* 0x0000000400007388 */ /* 0x004fe80000000c00 */
[----:B-1----:R1:W-:Y:S04]  /*4b460*/  STL.64 [R1+0x240], R28 ;  /* 0x0002401c01007387 */ /* 0x0023e80000100a00 */
[----:B------:R2:W-:Y:S04]  /*4b470*/  STL.64 [R1+0x248], R30 ;  /* 0x0002481e01007387 */ /* 0x0005e80000100a00 */
        /* <DEDUP_REMOVED lines=8> */
[----:B--2---:R1:W-:Y:S04]  /*4b500*/  STS.128 [R0+0x100], R4 ;  /* 0x0001000400007388 */ /* 0x0043e80000000c00 */
[----:B-1----:R-:W2:Y:S04]  /*4b510*/  LDL.LU R4, [R1+0x438] ;  /* 0x0004380001047983 */ /* 0x002ea80000300800 */
[----:B------:R-:W2:Y:S04]  /*4b520*/  LDL.LU R5, [R1+0x43c] ;  /* 0x00043c0001057983 */ /* 0x000ea80000300800 */
[----:B------:R-:W2:Y:S04]  /*4b530*/  LDL.LU R6, [R1+0x458] ;  /* 0x0004580001067983 */ /* 0x000ea80000300800 */
[----:B------:R-:W2:Y:S04]  /*4b540*/  LDL.LU R7, [R1+0x45c] ;  /* 0x00045c0001077983 */ /* 0x000ea80000300800 */
[----:B---3--:R1:W-:Y:S04]  /*4b550*/  STS.128 [R0+0x80], R28 ;  /* 0x0000801c00007388 */ /* 0x0083e80000000c00 */
[----:B-1----:R-:W3:Y:S04]  /*4b560*/  LDL.LU R28, [R1] ;  /* 0x00000000011c7983 */ /* 0x002ee80000300800 */
        /* <DEDUP_REMOVED lines=24> */
[----:B------:R-:W-:Y:S04]  /*4b6f0*/  STS.128 [R0+0x680], R100 ;  /* 0x0006806400007388 */ /* 0x000fe80000000c00 */
[----:B--2---:R1:W-:Y:S02]  /*4b700*/  STS.128 [R0+0x280], R4 ;  /* 0x0002800400007388 */ /* 0x0043e40000000c00 */
[----:B-1----:R-:W-:-:S02]  /*4b710*/  IMAD.MOV.U32 R4, RZ, RZ, R136 ;  /* 0x000000ffff047224 */ /* 0x002fc400078e0088 */
        /* <DEDUP_REMOVED lines=23> */
[----:B------:R-:W-:Y:S01]  /*4b890*/  IMAD.MOV.U32 R53, RZ, RZ, R59 ;  /* 0x000000ffff357224 */ /* 0x000fe200078e003b */
        /* <DEDUP_REMOVED lines=51> */
[----:B--2---:R2:W-:Y:S04]  /*4bbd0*/  STS.128 [R0], R4 ;  /* 0x0000000400007388 */ /* 0x0045e80000000c00 */
[----:B-1----:R1:W-:Y:S04]  /*4bbe0*/  STL.64 [R1+0x70], R28 ;  /* 0x0000701c01007387 */ /* 0x0023e80000100a00 */
[----:B------:R3:W-:Y:S04]  /*4bbf0*/  STL.64 [R1+0x78], R30 ;  /* 0x0000781e01007387 */ /* 0x0007e80000100a00 */
[----:B--2---:R-:W2:Y:S04]  /*4bc00*/  LDL.LU R4, [R1+0x938] ;  /* 0x0009380001047983 */ /* 0x004ea80000300800 */
[----:B------:R-:W2:Y:S04]  /*4bc10*/  LDL.LU R5, [R1+0x93c] ;  /* 0x00093c0001057983 */ /* 0x000ea80000300800 */
[----:B------:R-:W2:Y:S04]  /*4bc20*/  LDL.LU R6, [R1+0x928] ;  /* 0x0009280001067983 */ /* 0x000ea80000300800 */
[----:B------:R-:W2:Y:S04]  /*4bc30*/  LDL.LU R7, [R1+0x92c] ;  /* 0x00092c0001077983 */ /* 0x000ea80000300800 */
[----:B-1----:R-:W4:Y:S04]  /*4bc40*/  LDL.LU R28, [R1+0x870] ;  /* 0x00087000011c7983 */ /* 0x002f280000300800 */
[----:B------:R-:W4:Y:S04]  /*4bc50*/  LDL.LU R29, [R1+0x874] ;  /* 0x00087400011d7983 */ /* 0x000f280000300800 */
[----:B---3--:R-:W4:Y:S04]  /*4bc60*/  LDL.LU R30, [R1+0x860] ;  /* 0x00086000011e7983 */ /* 0x008f280000300800 */
[----:B------:R-:W4:Y:S04]  /*4bc70*/  LDL.LU R31, [R1+0x864] ;  /* 0x00086400011f7983 */ /* 0x000f280000300800 */
[----:B--2---:R1:W-:Y:S04]  /*4bc80*/  STS.128 [R0+0x80], R4 ;  /* 0x0000800400007388 */ /* 0x0043e80000000c00 */
[----:B-1----:R-:W2:Y:S04]  /*4bc90*/  LDL.LU R4, [R1+0x878] ;  /* 0x0008780001047983 */ /* 0x002ea80000300800 */
        /* <DEDUP_REMOVED lines=8> */
[----:B----4-:R1:W-:Y:S04]  /*4bd20*/  STS.128 [R0+0x100], R28 ;  /* 0x0001001c00007388 */ /* 0x0103e80000000c00 */
[----:B-1----:R-:W3:Y:S04]  /*4bd30*/  LDL.LU R28, [R1+0x7b8] ;  /* 0x0007b800011c7983 */ /* 0x002ee80000300800 */
        /* <DEDUP_REMOVED lines=13> */
[----:B------:R-:W4:Y:S04]  /*4be10*/  LDL.LU R32, [R1+0x620] ;  /* 0x0006200001207983 */ /* 0x000f280000300800 */
[----:B------:R-:W4:Y:S04]  /*4be20*/  LDL.LU R33, [R1+0x624] ;  /* 0x0006240001217983 */ /* 0x000f280000300800 */
[----:B------:R-:W4:Y:S04]  /*4be30*/  LDL.LU R34, [R1+0x610] ;  /* 0x0006100001227983 */ /* 0x000f280000300800 */
[----:B---3--:R1:W-:Y:S04]  /*4be40*/  STS.128 [R0+0x280], R28 ;  /* 0x0002801c00007388 */ /* 0x0083e80000000c00 */
[----:B------:R-:W4:Y:S04]  /*4be50*/  LDL.LU R35, [R1+0x614] ;  /* 0x0006140001237983 */ /* 0x000f280000300800 */
        /* <DEDUP_REMOVED lines=9> */
[----:B----4-:R1:W-:Y:S04]  /*4bef0*/  STS.128 [R0+0x400], R32 ;  /* 0x0004002000007388 */ /* 0x0103e80000000c00 */
[----:B-1----:R-:W4:Y:S04]  /*4bf00*/  LDL.LU R32, [R1+0x518] ;  /* 0x0005180001207983 */ /* 0x002f280000300800 */
[----:B------:R-:W4:Y:S04]  /*4bf10*/  LDL.LU R33, [R1+0x51c] ;  /* 0x00051c0001217983 */ /* 0x000f280000300800 */
[----:B------:R-:W4:Y:S04]  /*4bf20*/  LDL.LU R34, [R1+0x4a8] ;  /* 0x0004a80001227983 */ /* 0x000f280000300800 */
[----:B------:R-:W4:Y:S04]  /*4bf30*/  LDL.LU R35, [R1+0x4ac] ;  /* 0x0004ac0001237983 */ /* 0x000f280000300800 */
[----:B--2---:R1:W-:Y:S04]  /*4bf40*/  STS.128 [R0+0x500], R4 ;  /* 0x0005000400007388 */ /* 0x0043e80000000c00 */
[----:B-1----:R-:W2:Y:S04]  /*4bf50*/  LDL.LU R4, [R1+0x190] ;  /* 0x0001900001047983 */ /* 0x002ea80000300800 */
[----:B------:R-:W2:Y:S01]  /*4bf60*/  LDL.LU R5, [R1+0x194] ;  /* 0x0001940001057983 */ /* 0x000ea20000300800 */
[----:B------:R-:W-:-:S02]  /*4bf70*/  IMAD.MOV.U32 R6, RZ, RZ, R244 ;  /* 0x000000ffff067224 */ /* 0x000fc400078e00f4 */
[----:B------:R-:W-:Y:S01]  /*4bf80*/  IMAD.MOV.U32 R7, RZ, RZ, R245 ;  /* 0x000000ffff077224 */ /* 0x000fe200078e00f5 */
[----:B------:R-:W5:Y:S04]  /*4bf90*/  LDL.LU R244, [R1+0x198] ;  /* 0x0001980001f47983 */ /* 0x000f680000300800 */
[----:B------:R-:W5:Y:S04]  /*4bfa0*/  LDL.LU R245, [R1+0x19c] ;  /* 0x00019c0001f57983 */ /* 0x000f680000300800 */
[----:B---3--:R1:W-:Y:S04]  /*4bfb0*/  STS.128 [R0+0x480], R28 ;  /* 0x0004801c00007388 */ /* 0x0083e80000000c00 */
[----:B----4-:R-:W-:Y:S01]  /*4bfc0*/  STS.128 [R0+0x580], R32 ;  /* 0x0005802000007388 */ /* 0x010fe20000000c00 */
[----:B-1----:R-:W-:-:S02]  /*4bfd0*/  IMAD.MOV.U32 R30, RZ, RZ, R72 ;  /* 0x000000ffff1e7224 */ /* 0x002fc400078e0048 */
[----:B------:R-:W-:Y:S02]  /*4bfe0*/  IMAD.MOV.U32 R31, RZ, RZ, R73 ;  /* 0x000000ffff1f7224 */ /* 0x000fe400078e0049 */
[----:B------:R-:W-:Y:S02]  /*4bff0*/  IMAD.MOV.U32 R28, RZ, RZ, R68 ;  /* 0x000000ffff1c7224 */ /* 0x000fe400078e0044 */
[----:B------:R-:W-:Y:S02]  /*4c000*/  IMAD.MOV.U32 R29, RZ, RZ, R69 ;  /* 0x000000ffff1d7224 */ /* 0x000fe400078e0045 */
[----:B------:R-:W-:Y:S02]  /*4c010*/  IMAD.MOV.U32 R72, RZ, RZ, R70 ;  /* 0x000000ffff487224 */ /* 0x000fe400078e0046 */
[----:B------:R-:W-:Y:S01]  /*4c020*/  IMAD.MOV.U32 R73, RZ, RZ, R71 ;  /* 0x000000ffff497224 */ /* 0x000fe200078e0047 */
[----:B------:R-:W-:Y:S04]  /*4c030*/  STS.128 [R0+0x600], R28 ;  /* 0x0006001c00007388 */ /* 0x000fe80000000c00 */
[----:B------:R-:W-:Y:S04]  /*4c040*/  STS.128 [R0+0x680], R72 ;  /* 0x0006804800007388 */ /* 0x000fe80000000c00 */
[----:B--2---:R1:W-:Y:S04]  /*4c050*/  STS.128 [R0+0x700], R4 ;  /* 0x0007000400007388 */ /* 0x0043e80000000c00 */
[----:B-1----:R-:W2:Y:S04]  /*4c060*/  LDL.LU R4, [R1+0x910] ;  /* 0x0009100001047983 */ /* 0x002ea80000300800 */
[----:B------:R-:W2:Y:S04]  /*4c070*/  LDL.LU R5, [R1+0x914] ;  /* 0x0009140001057983 */ /* 0x000ea80000300800 */
[----:B------:R-:W2:Y:S04]  /*4c080*/  LDL.LU R6, [R1+0x900] ;  /* 0x0009000001067983 */ /* 0x000ea80000300800 */
[----:B------:R-:W2:Y:S04]  /*4c090*/  LDL.LU R7, [R1+0x904] ;  /* 0x0009040001077983 */ /* 0x000ea80000300800 */
[----:B-----5:R-:W-:Y:S04]  /*4c0a0*/  STS.128 [R0+0x780], R244 ;  /* 0x000780f400007388 */ /* 0x020fe80000000c00 */
[----:B------:R-:W-:Y:S06]  /*4c0b0*/  BAR.SYNC.DEFER_BLOCKING 0x0 ;  /* 0x0000000000007b1d */ /* 0x000fec0000010000 */
[----:B------:R-:W1:Y:S04]  /*4c0c0*/  LDS.128 R28, [R2] ;  /* 0x00000000021c7984 */ /* 0x000e680000000c00 */
[----:B------:R-:W3:Y:S04]  /*4c0d0*/  LDS.128 R36, [R2+0x800] ;  /* 0x0008000002247984 */ /* 0x000ee80000000c00 */
[----:B------:R-:W4:Y:S04]  /*4c0e0*/  LDS.128 R32, [R2+0x1000] ;  /* 0x0010000002207984 */ /* 0x000f280000000c00 */
[----:B------:R-:W-:Y:S04]  /*4c0f0*/  LDS.128 R248, [R40+0x1800] ;  /* 0x0018000028f87984 */ /* 0x000fe80000000c00 */
[----:B------:R-:W-:Y:S04]  /*4c100*/  LDS.128 R244, [R252] ;  /* 0x00000000fcf47984 */ /* 0x000fe80000000c00 */
[----:B------:R-:W-:Y:S04]  /*4c110*/  LDS.128 R236, [R252+0x800] ;  /* 0x00080000fcec7984 */ /* 0x000fe80000000c00 */
[----:B------:R-:W-:Y:S04]  /*4c120*/  LDS.128 R232, [R252+0x1000] ;  /* 0x00100000fce87984 */ /* 0x000fe80000000c00 */
[----:B------:R-:W-:Y:S04]  /*4c130*/  LDS.128 R208, [R252+0x1800] ;  /* 0x00180000fcd07984 */ /* 0x000fe80000000c00 */
[----:B------:R-:W-:Y:S04]  /*4c140*/  LDS.128 R204, [R3] ;  /* 0x0000000003cc7984 */ /* 0x000fe80000000c00 */
[----:B------:R-:W-:Y:S04]  /*4c150*/  LDS.128 R200, [R3+0x800] ;  /* 0x0008000003c87984 */ /* 0x000fe80000000c00 */
        /* <DEDUP_REMOVED lines=9> */
[----:B------:R-:W-:Y:S04]  /*4c1f0*/  LDS.128 R196, [R3+0x1000] ;  /* 0x0010000003c47984 */ /* 0x000fe80000000c00 */
[----:B------:R-:W-:Y:S04]  /*4c200*/  LDS.128 R192, [R3+0x1800] ;  /* 0x0018000003c07984 */ /* 0x000fe80000000c00 */
        /* <DEDUP_REMOVED lines=8> */
[----:B-1----:R-:W-:Y:S04]  /*4c290*/  STL.64 [R1], R28 ;  /* 0x0000001c01007387 */ /* 0x002fe80000100a00 */
[----:B------:R-:W-:Y:S04]  /*4c2a0*/  STL.64 [R1+0x8], R30 ;  /* 0x0000081e01007387 */ /* 0x000fe80000100a00 */
        /* <DEDUP_REMOVED lines=35> */
[----:B-1----:R-:W3:Y:S01]  /*4c4e0*/  LDL.LU R28, [R1+0x600] ;  /* 0x00060000011c7983 */ /* 0x002ee20000300800 */
[----:B------:R-:W-:-:S02]  /*4c4f0*/  IMAD.MOV.U32 R30, RZ, RZ, R108 ;  /* 0x000000ffff1e7224 */ /* 0x000fc400078e006c */
[----:B------:R-:W-:Y:S01]  /*4c500*/  IMAD.MOV.U32 R31, RZ, RZ, R109 ;  /* 0x000000ffff1f7224 */ /* 0x000fe200078e006d */
[----:B------:R-:W3:Y:S04]  /*4c510*/  LDL.LU R29, [R1+0x604] ;  /* 0x00060400011d7983 */ /* 0x000ee80000300800 */
[----:B------:R-:W4:Y:S04]  /*4c520*/  LDL.LU R108, [R1+0x608] ;  /* 0x00060800016c7983 */ /* 0x000f280000300800 */
[----:B------:R-:W4:Y:S04]  /*4c530*/  LDL.LU R109, [R1+0x60c] ;  /* 0x00060c00016d7983 */ /* 0x000f280000300800 */
[----:B--2---:R1:W-:Y:S04]  /*4c540*/  STS.128 [R0+0x380], R4 ;  /* 0x0003800400007388 */ /* 0x0043e80000000c00 */
[----:B-1----:R-:W2:Y:S04]  /*4c550*/  LDL.LU R4, [R1+0x4b0] ;  /* 0x0004b00001047983 */ /* 0x002ea80000300800 */
[----:B------:R-:W2:Y:S04]  /*4c560*/  LDL.LU R5, [R1+0x4b4] ;  /* 0x0004b40001057983 */ /* 0x000ea80000300800 */
[----:B------:R-:W2:Y:S04]  /*4c570*/  LDL.LU R6, [R1+0x4c0] ;  /* 0x0004c00001067983 */ /* 0x000ea80000300800 */
[----:B------:R-:W2:Y:S04]  /*4c580*/  LDL.LU R7, [R1+0x4c4] ;  /* 0x0004c40001077983 */ /* 0x000ea80000300800 */
[----:B------:R-:W5:Y:S04]  /*4c590*/  LDL.LU R36, [R1+0x4b8] ;  /* 0x0004b80001247983 */ /* 0x000f680000300800 */
[----:B------:R-:W5:Y:S04]  /*4c5a0*/  LDL.LU R37, [R1+0x4bc] ;  /* 0x0004bc0001257983 */ /* 0x000f680000300800 */
[----:B------:R-:W5:Y:S04]  /*4c5b0*/  LDL.LU R38, [R1+0x4c8] ;  /* 0x0004c80001267983 */ /* 0x000f680000300800 */
[----:B---3--:R1:W-:Y:S04]  /*4c5c0*/  STS.128 [R0+0x400], R28 ;  /* 0x0004001c00007388 */ /* 0x0083e80000000c00 */
[----:B------:R-:W5:Y:S04]  /*4c5d0*/  LDL.LU R39, [R1+0x4cc] ;  /* 0x0004cc0001277983 */ /* 0x000f680000300800 */
        /* <DEDUP_REMOVED lines=15> */
[----:B----4-:R-:W-:Y:S04]  /*4c6d0*/  STS.128 [R0+0x480], R108 ;  /* 0x0004806c00007388 */ /* 0x010fe80000000c00 */
[----:B-----5:R-:W-:Y:S04]  /*4c6e0*/  STS.128 [R0+0x580], R36 ;  /* 0x0005802400007388 */ /* 0x020fe80000000c00 */
[----:B------:R-:W-:Y:S04]  /*4c6f0*/  STS.128 [R0+0x600], R32 ;  /* 0x0006002000007388 */ /* 0x000fe80000000c00 */
[----:B------:R-:W-:Y:S04]  /*4c700*/  STS.128 [R0+0x680], R216 ;  /* 0x000680d800007388 */ /* 0x000fe80000000c00 */
[----:B---3--:R-:W-:Y:S04]  /*4c710*/  STS.128 [R0+0x700], R28 ;  /* 0x0007001c00007388 */ /* 0x008fe80000000c00 */
[----:B--2---:R1:W-:Y:S04]  /*4c720*/  STS.128 [R0+0x780], R4 ;  /* 0x0007800400007388 */ /* 0x0043e80000000c00 */
[----:B------:R-:W-:Y:S06]  /*4c730*/  BAR.SYNC.DEFER_BLOCKING 0x0 ;  /* 0x0000000000007b1d */ /* 0x000fec0000010000 */
[----:B-1----:R-:W2:Y:S04]  /*4c740*/  LDL.LU R4, [R1+0x8f0] ;  /* 0x0008f00001047983 */ /* 0x002ea80000300800 */
[----:B------:R-:W2:Y:S04]  /*4c750*/  LDL.LU R5, [R1+0x8f4] ;  /* 0x0008f40001057983 */ /* 0x000ea80000300800 */
[----:B------:R-:W2:Y:S04]  /*4c760*/  LDL.LU R6, [R1+0x8e0] ;  /* 0x0008e00001067983 */ /* 0x000ea80000300800 */
[----:B------:R-:W2:Y:S04]  /*4c770*/  LDL.LU R7, [R1+0x8e4] ;  /* 0x0008e40001077983 */ /* 0x000ea80000300800 */
[----:B------:R-:W-:Y:S04]  /*4c780*/  LDS.128 R188, [R2] ;  /* 0x0000000002bc7984 */ /* 0x000fe80000000c00 */
[----:B------:R-:W-:Y:S04]  /*4c790*/  LDS.128 R184, [R2+0x800] ;  /* 0x0008000002b87984 */ /* 0x000fe80000000c00 */
[----:B------:R-:W-:Y:S04]  /*4c7a0*/  LDS.128 R176, [R2+0x1000] ;  /* 0x0010000002b07984 */ /* 0x000fe80000000c00 */
[----:B------:R-:W-:Y:S04]  /*4c7b0*/  LDS.128 R172, [R2+0x1800] ;  /* 0x0018000002ac7984 */ /* 0x000fe80000000c00 */
        /* <DEDUP_REMOVED lines=12> */
[----:B------:R-:W-:Y:S06]  /*4c880*/  BAR.SYNC.DEFER_BLOCKING 0x0 ;  /* 0x0000000000007b1d */ /* 0x000fec0000010000 */
        /* <DEDUP_REMOVED lines=14> */
[----:B---3--:R-:W-:Y:S04]  /*4c970*/  STS.128 [R0+0x100], R28 ;  /* 0x0001001c00007388 */ /* 0x008fe80000000c00 */
[----:B--2---:R1:W-:Y:S04]  /*4c980*/  STS.128 [R0+0x180], R4 ;  /* 0x0001800400007388 */ /* 0x0043e80000000c00 */
        /* <DEDUP_REMOVED lines=22> */
[----:B------:R-:W5:Y:S04]  /*4caf0*/  LDL.LU R36, [R1+0x4d8] ;  /* 0x0004d80001247983 */ /* 0x000f680000300800 */
[----:B------:R-:W5:Y:S04]  /*4cb00*/  LDL.LU R37, [R1+0x4dc] ;  /* 0x0004dc0001257983 */ /* 0x000f680000300800 */
[----:B------:R-:W5:Y:S04]  /*4cb10*/  LDL.LU R38, [R1+0x4f8] ;  /* 0x0004f80001267983 */ /* 0x000f680000300800 */
[----:B------:R-:W5:Y:S04]  /*4cb20*/  LDL.LU R39, [R1+0x4fc] ;  /* 0x0004fc0001277983 */ /* 0x000f680000300800 */
[----:B--2---:R1:W-:Y:S02]  /*4cb30*/  STS.128 [R0+0x300], R4 ;  /* 0x0003000400007388 */ /* 0x0043e40000000c00 */
[----:B-1----:R-:W-:-:S02]  /*4cb40*/  IMAD.MOV.U32 R4, RZ, RZ, R112 ;  /* 0x000000ffff047224 */ /* 0x002fc400078e0070 */
[----:B------:R-:W-:Y:S02]  /*4cb50*/  IMAD.MOV.U32 R5, RZ, RZ, R113 ;  /* 0x000000ffff057224 */ /* 0x000fe400078e0071 */
[----:B------:R-:W-:Y:S02]  /*4cb60*/  IMAD.MOV.U32 R6, RZ, RZ, R116 ;  /* 0x000000ffff067224 */ /* 0x000fe400078e0074 */
[----:B------:R-:W-:-:S05]  /*4cb70*/  IMAD.MOV.U32 R7, RZ, RZ, R117 ;  /* 0x000000ffff077224 */ /* 0x000fca00078e0075 */
[----:B------:R1:W-:Y:S04]  /*4cb80*/  STS.128 [R0+0x400], R4 ;  /* 0x0004000400007388 */ /* 0x0003e80000000c00 */
        /* <DEDUP_REMOVED lines=8> */
[----:B------:R-:W3:Y:S01]  /*4cc10*/  LDL.LU R31, [R1+0xcc] ;  /* 0x0000cc00011f7983 */ /* 0x000ee20000300800 */
[----:B------:R-:W-:-:S03]  /*4cc20*/  IMAD.MOV.U32 R116, RZ, RZ, R114 ;  /* 0x000000ffff747224 */ /* 0x000fc600078e0072 */
[----:B----4-:R1:W-:Y:S01]  /*4cc30*/  STS.128 [R0+0x380], R32 ;  /* 0x0003802000007388 */ /* 0x0103e20000000c00 */
[----:B------:R-:W-:-:S03]  /*4cc40*/  IMAD.MOV.U32 R117, RZ, RZ, R115 ;  /* 0x000000ffff757224 */ /* 0x000fc600078e0073 */
[----:B-----5:R-:W-:Y:S04]  /*4cc50*/  STS.128 [R0+0x580], R36 ;  /* 0x0005802400007388 */ /* 0x020fe80000000c00 */
[----:B------:R-:W-:Y:S01]  /*4cc60*/  STS.128 [R0+0x480], R116 ;  /* 0x0004807400007388 */ /* 0x000fe20000000c00 */
[----:B-1----:R-:W-:-:S03]  /*4cc70*/  IMAD.MOV.U32 R34, RZ, RZ, R224 ;  /* 0x000000ffff227224 */ /* 0x002fc600078e00e0 */
        /* <DEDUP_REMOVED lines=9> */
[----:B------:R-:W-:Y:S01]  /*4cd10*/  IMAD.MOV.U32 R225, RZ, RZ, R223 ;  /* 0x000000ffffe17224 */ /* 0x000fe200078e00df */
[----:B------:R-:W-:Y:S04]  /*4cd20*/  STS.128 [R0+0x600], R32 ;  /* 0x0006002000007388 */ /* 0x000fe80000000c00 */
[----:B------:R-:W-:Y:S04]  /*4cd30*/  STS.128 [R0+0x680], R224 ;  /* 0x000680e000007388 */ /* 0x000fe80000000c00 */
[----:B---3--:R-:W-:Y:S04]  /*4cd40*/  STS.128 [R0+0x780], R28 ;  /* 0x0007801c00007388 */ /* 0x008fe80000000c00 */
[----:B------:R-:W-:Y:S06]  /*4cd50*/  BAR.SYNC.DEFER_BLOCKING 0x0 ;  /* 0x0000000000007b1d */ /* 0x000fec0000010000 */
        /* <DEDUP_REMOVED lines=74> */
[----:B------:R-:W-:-:S03]  /*4d200*/  IMAD.MOV.U32 R124, RZ, RZ, R122 ;  /* 0x000000ffff7c7224 */ /* 0x000fc600078e007a */
[----:B----4-:R1:W-:Y:S01]  /*4d210*/  STS.128 [R0+0x380], R104 ;  /* 0x0003806800007388 */ /* 0x0103e20000000c00 */
[----:B------:R-:W-:Y:S02]  /*4d220*/  IMAD.MOV.U32 R125, RZ, RZ, R123 ;  /* 0x000000ffff7d7224 */ /* 0x000fe400078e007b */
[----:B------:R-:W-:Y:S02]  /*4d230*/  IMAD.MOV.U32 R20, RZ, RZ, R26 ;  /* 0x000000ffff147224 */ /* 0x000fe400078e001a */
[----:B------:R-:W-:Y:S01]  /*4d240*/  IMAD.MOV.U32 R21, RZ, RZ, R27 ;  /* 0x000000ffff157224 */ /* 0x000fe200078e001b */
[----:B------:R-:W-:Y:S04]  /*4d250*/  STS.128 [R0+0x480], R124 ;  /* 0x0004807c00007388 */ /* 0x000fe80000000c00 */
[----:B---3--:R-:W-:Y:S01]  /*4d260*/  STS.128 [R0+0x500], R76 ;  /* 0x0005004c00007388 */ /* 0x008fe20000000c00 */
[----:B-1----:R-:W-:-:S02]  /*4d270*/  IMAD.MOV.U32 R106, RZ, RZ, R240 ;  /* 0x000000ffff6a7224 */ /* 0x002fc400078e00f0 */
[----:B------:R-:W-:Y:S02]  /*4d280*/  IMAD.MOV.U32 R107, RZ, RZ, R241 ;  /* 0x000000ffff6b7224 */ /* 0x000fe400078e00f1 */
[----:B------:R-:W-:Y:S02]  /*4d290*/  IMAD.MOV.U32 R104, RZ, RZ, R228 ;  /* 0x000000ffff687224 */ /* 0x000fe400078e00e4 */
[----:B------:R-:W-:Y:S02]  /*4d2a0*/  IMAD.MOV.U32 R105, RZ, RZ, R229 ;  /* 0x000000ffff697224 */ /* 0x000fe400078e00e5 */
[----:B------:R-:W-:Y:S02]  /*4d2b0*/  IMAD.MOV.U32 R240, RZ, RZ, R230 ;  /* 0x000000fffff07224 */ /* 0x000fe400078e00e6 */
[----:B------:R-:W-:Y:S01]  /*4d2c0*/  IMAD.MOV.U32 R241, RZ, RZ, R231 ;  /* 0x000000fffff17224 */ /* 0x000fe200078e00e7 */
[----:B-----5:R-:W-:Y:S04]  /*4d2d0*/  STS.128 [R0+0x580], R112 ;  /* 0x0005807000007388 */ /* 0x020fe80000000c00 */
[----:B------:R-:W-:Y:S04]  /*4d2e0*/  STS.128 [R0+0x600], R104 ;  /* 0x0006006800007388 */ /* 0x000fe80000000c00 */
[----:B------:R-:W-:Y:S04]  /*4d2f0*/  STS.128 [R0+0x680], R240 ;  /* 0x000680f000007388 */ /* 0x000fe80000000c00 */
[----:B------:R-:W-:Y:S04]  /*4d300*/  STS.128 [R0+0x780], R20 ;  /* 0x0007801400007388 */ /* 0x000fe80000000c00 */
[----:B------:R-:W-:Y:S06]  /*4d310*/  BAR.SYNC.DEFER_BLOCKING 0x0 ;  /* 0x0000000000007b1d */ /* 0x000fec0000010000 */
[----:B------:R-:W1:Y:S01]  /*4d320*/  LDS.128 R76, [R2+0x1000] ;  /* 0x00100000024c7984 */ /* 0x000e620000000c00 */
[----:B------:R-:W-:-:S03]  /*4d330*/  LOP3.LUT R231, R2, 0x20, RZ, 0x3c, !PT ;  /* 0x0000002002e77812 */ /* 0x000fc600078e3cff */
[----:B------:R-:W-:Y:S04]  /*4d340*/  LDS.128 R120, [R252+0x1000] ;  /* 0x00100000fc787984 */ /* 0x000fe80000000c00 */
[----:B------:R-:W3:Y:S04]  /*4d350*/  LDS.128 R112, [R231+0x1000] ;  /* 0x00100000e7707984 */ /* 0x000ee80000000c00 */
[----:B------:R-:W-:Y:S04]  /*4d360*/  LDS.128 R124, [R3+0x800] ;  /* 0x00080000037c7984 */ /* 0x000fe80000000c00 */
[----:B------:R-:W-:Y:S04]  /*4d370*/  LDS.128 R20, [R2] ;  /* 0x0000000002147984 */ /* 0x000fe80000000c00 */
[----:B------:R-:W-:Y:S04]  /*4d380*/  LDS.128 R24, [R2+0x800] ;  /* 0x0008000002187984 */ /* 0x000fe80000000c00 */
[----:B------:R-:W-:Y:S04]  /*4d390*/  LDS.128 R104, [R231+0x800] ;  /* 0x00080000e7687984 */ /* 0x000fe80000000c00 */
[----:B------:R-:W-:Y:S01]  /*4d3a0*/  LDS.128 R116, [R252+0x800] ;  /* 0x00080000fc747984 */ /* 0x000fe20000000c00 */
[----:B-1----:R-:W-:-:S03]  /*4d3b0*/  IMAD.MOV.U32 R228, RZ, RZ, R76 ;  /* 0x000000ffffe47224 */ /* 0x002fc600078e004c */
[----:B------:R-:W-:Y:S01]  /*4d3c0*/  STL.64 [R1+0x388], R78 ;  /* 0x0003884e01007387 */ /* 0x000fe20000100a00 */
[----:B------:R-:W-:-:S03]  /*4d3d0*/  IMAD.MOV.U32 R227, RZ, RZ, R77 ;  /* 0x000000ffffe37224 */ /* 0x000fc600078e004d */
[----:B------:R-:W1:Y:S01]  /*4d3e0*/  LDS.128 R76, [R2+0x1800] ;  /* 0x00180000024c7984 */ /* 0x000e620000000c00 */
[----:B---3--:R-:W-:Y:S02]  /*4d3f0*/  IMAD.MOV.U32 R226, RZ, RZ, R112 ;  /* 0x000000ffffe27224 */ /* 0x008fe400078e0070 */
[----:B------:R-:W-:Y:S01]  /*4d400*/  IMAD.MOV.U32 R225, RZ, RZ, R113 ;  /* 0x000000ffffe17224 */ /* 0x000fe200078e0071 */
[----:B-1----:R-:W-:Y:S04]  /*4d410*/  STL.64 [R1+0x3f8], R78 ;  /* 0x0003f84e01007387 */ /* 0x002fe80000100a00 */
[----:B------:R-:W-:Y:S04]  /*4d420*/  STL.64 [R1+0x398], R114 ;  /* 0x0003987201007387 */ /* 0x000fe80000100a00 */
[----:B------:R-:W1:Y:S01]  /*4d430*/  LDS.128 R112, [R231+0x1800] ;  /* 0x00180000e7707984 */ /* 0x000e620000000c00 */
[----:B------:R-:W-:-:S02]  /*4d440*/  IMAD.MOV.U32 R224, RZ, RZ, R120 ;  /* 0x000000ffffe07224 */ /* 0x000fc400078e0078 */
[----:B------:R-:W-:Y:S01]  /*4d450*/  IMAD.MOV.U32 R223, RZ, RZ, R121 ;  /* 0x000000ffffdf7224 */ /* 0x000fe200078e0079 */
[----:B-1----:R-:W-:Y:S04]  /*4d460*/  STL.64 [R1+0x418], R114 ;  /* 0x0004187201007387 */ /* 0x002fe80000100a00 */
[----:B------:R-:W-:Y:S04]  /*4d470*/  STL.64 [R1+0x3b8], R122 ;  /* 0x0003b87a01007387 */ /* 0x000fe80000100a00 */
[----:B------:R-:W1:Y:S01]  /*4d480*/  LDS.128 R120, [R252+0x1800] ;  /* 0x00180000fc787984 */ /* 0x000e620000000c00 */
[----:B------:R-:W-:-:S02]  /*4d490*/  IMAD.MOV.U32 R230, RZ, RZ, R124 ;  /* 0x000000ffffe67224 */ /* 0x000fc400078e007c */
[----:B------:R-:W-:Y:S02]  /*4d4a0*/  IMAD.MOV.U32 R229, RZ, RZ, R125 ;  /* 0x000000ffffe57224 */ /* 0x000fe400078e007d */
[----:B------:R-:W-:Y:S01]  /*4d4b0*/  IMAD.MOV.U32 R212, RZ, RZ, R126 ;  /* 0x000000ffffd47224 */ /* 0x000fe200078e007e */
[----:B-1----:R-:W-:Y:S04]  /*4d4c0*/  STL.64 [R1+0x428], R122 ;  /* 0x0004287a01007387 */ /* 0x002fe80000100a00 */
[----:B------:R-:W-:Y:S04]  /*4d4d0*/  STL [R1+0x34c], R127 ;  /* 0x00034c7f01007387 */ /* 0x000fe80000100800 */
[----:B------:R-:W1:Y:S01]  /*4d4e0*/  LDS.128 R124, [R3+0x1000] ;  /* 0x00100000037c7984 */ /* 0x000e620000000c00 */
[----:B------:R-:W-:-:S02]  /*4d4f0*/  IMAD.MOV.U32 R220, RZ, RZ, R76 ;  /* 0x000000ffffdc7224 */ /* 0x000fc400078e004c */
[----:B------:R-:W-:Y:S02]  /*4d500*/  IMAD.MOV.U32 R219, RZ, RZ, R77 ;  /* 0x000000ffffdb7224 */ /* 0x000fe400078e004d */
[----:B------:R-:W-:Y:S01]  /*4d510*/  IMAD.MOV.U32 R218, RZ, RZ, R112 ;  /* 0x000000ffffda7224 */ /* 0x000fe200078e0070 */
[----:B------:R-:W-:Y:S01]  /*4d520*/  LDS.128 R76, [R231] ;  /* 0x00000000e74c7984 */ /* 0x000fe20000000c00 */
[----:B------:R-:W-:Y:S02]  /*4d530*/  IMAD.MOV.U32 R217, RZ, RZ, R113 ;  /* 0x000000ffffd97224 */ /* 0x000fe400078e0071 */
[----:B------:R-:W-:Y:S01]  /*4d540*/  IMAD.MOV.U32 R216, RZ, RZ, R120 ;  /* 0x000000ffffd87224 */ /* 0x000fe200078e0078 */
[----:B------:R-:W-:Y:S01]  /*4d550*/  LDS.128 R112, [R252] ;  /* 0x00000000fc707984 */ /* 0x000fe20000000c00 */
[----:B------:R-:W-:-:S03]  /*4d560*/  IMAD.MOV.U32 R215, RZ, RZ, R121 ;  /* 0x000000ffffd77224 */ /* 0x000fc600078e0079 */
[----:B------:R-:W-:Y:S01]  /*4d570*/  LDS.128 R120, [R3] ;  /* 0x0000000003787984 */ /* 0x000fe20000000c00 */
[----:B-1----:R-:W-:-:S03]  /*4d580*/  IMAD.MOV.U32 R222, RZ, RZ, R124 ;  /* 0x000000ffffde7224 */ /* 0x002fc600078e007c */
[----:B------:R-:W-:Y:S01]  /*4d590*/  STL.64 [R1+0x3d8], R126 ;  /* 0x0003d87e01007387 */ /* 0x000fe20000100a00 */
[----:B------:R-:W-:-:S03]  /*4d5a0*/  IMAD.MOV.U32 R221, RZ, RZ, R125 ;  /* 0x000000ffffdd7224 */ /* 0x000fc600078e007d */
[----:B------:R-:W1:Y:S04]  /*4d5b0*/  LDS.128 R124, [R3+0x1800] ;  /* 0x00180000037c7984 */ /* 0x000e680000000c00 */
[----:B------:R-:W-:Y:S06]  /*4d5c0*/  BAR.SYNC.DEFER_BLOCKING 0x0 ;  /* 0x0000000000007b1d */ /* 0x000fec0000010000 */
[----:B--2---:R2:W-:Y:S04]  /*4d5d0*/  STS.128 [R0], R4 ;  /* 0x0000000400007388 */ /* 0x0045e80000000c00 */
[----:B-1----:R1:W-:Y:S04]  /*4d5e0*/  STL.64 [R1+0x438], R126 ;  /* 0x0004387e01007387 */ /* 0x0023e80000100a00 */
[----:B--2---:R-:W2:Y:S04]  /*4d5f0*/  LDL.LU R4, [R1+0x8b8] ;  /* 0x0008b80001047983 */ /* 0x004ea80000300800 */
[----:B------:R-:W2:Y:S04]  /*4d600*/  LDL.LU R5, [R1+0x8bc] ;  /* 0x0008bc0001057983 */ /* 0x000ea80000300800 */
[----:B------:R-:W2:Y:S04]  /*4d610*/  LDL.LU R6, [R1+0x8a8] ;  /* 0x0008a80001067983 */ /* 0x000ea80000300800 */
[----:B------:R-:W2:Y:S01]  /*4d620*/  LDL.LU R7, [R1+0x8ac] ;  /* 0x0008ac0001077983 */ /* 0x000ea20000300800 */
[----:B------:R-:W-:-:S02]  /*4d630*/  IMAD.MOV.U32 R214, RZ, RZ, R124 ;  /* 0x000000ffffd67224 */ /* 0x000fc400078e007c */
[----:B------:R-:W-:Y:S01]  /*4d640*/  IMAD.MOV.U32 R213, RZ, RZ, R125 ;  /* 0x000000ffffd57224 */ /* 0x000fe200078e007d */
[----:B------:R-:W3:Y:S04]  /*4d650*/  LDL.LU R124, [R1+0x7f0] ;  /* 0x0007f000017c7983 */ /* 0x000ee80000300800 */
[----:B------:R-:W3:Y:S04]  /*4d660*/  LDL.LU R125, [R1+0x7f4] ;  /* 0x0007f400017d7983 */ /* 0x000ee80000300800 */
[----:B-1----:R-:W3:Y:S04]  /*4d670*/  LDL.LU R126, [R1+0x7e0] ;  /* 0x0007e000017e7983 */ /* 0x002ee80000300800 */
        /* <DEDUP_REMOVED lines=24> */
[----:B------:R-:W4:Y:S04]  /*4d800*/  LDL.LU R167, [R1+0x64c] ;  /* 0x00064c0001a77983 */ /* 0x000f280000300800 */
        /* <DEDUP_REMOVED lines=10> */
[----:B----4-:R1:W-:Y:S04]  /*4d8b0*/  STS.128 [R0+0x380], R164 ;  /* 0x000380a400007388 */ /* 0x0103e80000000c00 */
[----:B-1----:R-:W4:Y:S04]  /*4d8c0*/  LDL.LU R164, [R1+0x370] ;  /* 0x0003700001a47983 */ /* 0x002f280000300800 */
[----:B------:R-:W4:Y:S04]  /*4d8d0*/  LDL.LU R165, [R1+0x374] ;  /* 0x0003740001a57983 */ /* 0x000f280000300800 */
[----:B------:R-:W4:Y:S04]  /*4d8e0*/  LDL.LU R166, [R1+0x350] ;  /* 0x0003500001a67983 */ /* 0x000f280000300800 */
[----:B------:R-:W4:Y:S04]  /*4d8f0*/  LDL.LU R167, [R1+0x354] ;  /* 0x0003540001a77983 */ /* 0x000f280000300800 */
[----:B--2---:R-:W-:Y:S04]  /*4d900*/  STS.128 [R0+0x400], R4 ;  /* 0x0004000400007388 */ /* 0x004fe80000000c00 */
[----:B---3--:R1:W-:Y:S04]  /*4d910*/  STS.128 [R0+0x480], R124 ;  /* 0x0004807c00007388 */ /* 0x0083e80000000c00 */
        /* <DEDUP_REMOVED lines=12> */
[----:B------:R-:W4:Y:S01]  /*4d9e0*/  LDL.LU R167, [R1+0x1cc] ;  /* 0x0001cc0001a77983 */ /* 0x000f220000300800 */
        /* <DEDUP_REMOVED lines=8> */
[----:B---3--:R1:W-:Y:S04]  /*4da70*/  STS.128 [R0+0x600], R4 ;  /* 0x0006000400007388 */ /* 0x0083e80000000c00 */
[----:B-1----:R-:W3:Y:S04]  /*4da80*/  LDL.LU R4, [R1+0x890] ;  /* 0x0008900001047983 */ /* 0x002ee80000300800 */
[----:B------:R-:W3:Y:S04]  /*4da90*/  LDL.LU R5, [R1+0x894] ;  /* 0x0008940001057983 */ /* 0x000ee80000300800 */
[----:B------:R-:W3:Y:S04]  /*4daa0*/  LDL.LU R6, [R1+0x880] ;  /* 0x0008800001067983 */ /* 0x000ee80000300800 */
[----:B------:R-:W3:Y:S04]  /*4dab0*/  LDL.LU R7, [R1+0x884] ;  /* 0x0008840001077983 */ /* 0x000ee80000300800 */
[----:B--2---:R-:W-:Y:S04]  /*4dac0*/  STS.128 [R0+0x580], R124 ;  /* 0x0005807c00007388 */ /* 0x004fe80000000c00 */
[----:B----4-:R-:W-:Y:S04]  /*4dad0*/  STS.128 [R0+0x680], R164 ;  /* 0x000680a400007388 */ /* 0x010fe80000000c00 */
[----:B------:R-:W-:Y:S06]  /*4dae0*/  BAR.SYNC.DEFER_BLOCKING 0x0 ;  /* 0x0000000000007b1d */ /* 0x000fec0000010000 */
[----:B------:R-:W1:Y:S04]  /*4daf0*/  LDS.128 R16, [R2] ;  /* 0x0000000002107984 */ /* 0x000e680000000c00 */
[----:B------:R-:W2:Y:S04]  /*4db00*/  LDS.128 R124, [R2+0x800] ;  /* 0x00080000027c7984 */ /* 0x000ea80000000c00 */
[----:B------:R-:W4:Y:S04]  /*4db10*/  LDS.128 R12, [R2+0x1000] ;  /* 0x00100000020c7984 */ /* 0x000f280000000c00 */
[----:B-1----:R-:W-:Y:S04]  /*4db20*/  STL.64 [R1+0x370], R16 ;  /* 0x0003701001007387 */ /* 0x002fe80000100a00 */
[----:B------:R-:W-:Y:S04]  /*4db30*/  STL.64 [R1+0x378], R18 ;  /* 0x0003781201007387 */ /* 0x000fe80000100a00 */
[----:B--2---:R-:W-:Y:S04]  /*4db40*/  STL.64 [R1+0x360], R124 ;  /* 0x0003607c01007387 */ /* 0x004fe80000100a00 */
[----:B------:R-:W-:Y:S04]  /*4db50*/  STL.64 [R1+0x368], R126 ;  /* 0x0003687e01007387 */ /* 0x000fe80000100a00 */
[----:B------:R-:W-:Y:S04]  /*4db60*/  STL [R1+0x1400], R2 ;  /* 0x0014000201007387 */ /* 0x000fe80000100800 */
[----:B------:R-:W1:Y:S04]  /*4db70*/  LDS.128 R16, [R2+0x1800] ;  /* 0x0018000002107984 */ /* 0x000e680000000c00 */
[----:B----4-:R-:W-:Y:S04]  /*4db80*/  STL.64 [R1+0x350], R12 ;  /* 0x0003500c01007387 */ /* 0x010fe80000100a00 */
[----:B------:R-:W-:Y:S04]  /*4db90*/  STL.64 [R1+0x358], R14 ;  /* 0x0003580e01007387 */ /* 0x000fe80000100a00 */
[----:B------:R-:W2:Y:S04]  /*4dba0*/  LDS.128 R12, [R231] ;  /* 0x00000000e70c7984 */ /* 0x000ea80000000c00 */
[----:B------:R-:W4:Y:S04]  /*4dbb0*/  LDS.128 R124, [R231+0x800] ;  /* 0x00080000e77c7984 */ /* 0x000f280000000c00 */
[----:B-1----:R-:W-:Y:S04]  /*4dbc0*/  STL.64 [R1+0x3a0], R16 ;  /* 0x0003a01001007387 */ /* 0x002fe80000100a00 */
[----:B------:R-:W-:Y:S04]  /*4dbd0*/  STL.64 [R1+0x3a8], R18 ;  /* 0x0003a81201007387 */ /* 0x000fe80000100a00 */
[----:B------:R-:W1:Y:S04]  /*4dbe0*/  LDS.128 R16, [R231+0x1000] ;  /* 0x00100000e7107984 */ /* 0x000e680000000c00 */
[----:B--2---:R-:W-:Y:S04]  /*4dbf0*/  STL.64 [R1+0x310], R12 ;  /* 0x0003100c01007387 */ /* 0x004fe80000100a00 */
[----:B------:R-:W-:Y:S04]  /*4dc00*/  STL.64 [R1+0x318], R14 ;  /* 0x0003180e01007387 */ /* 0x000fe80000100a00 */
[----:B------:R-:W2:Y:S04]  /*4dc10*/  LDS.128 R12, [R231+0x1800] ;  /* 0x00180000e70c7984 */ /* 0x000ea80000000c00 */
[----:B----4-:R-:W-:Y:S04]  /*4dc20*/  STL.64 [R1+0x300], R124 ;  /* 0x0003007c01007387 */ /* 0x010fe80000100a00 */
[----:B------:R-:W-:Y:S04]  /*4dc30*/  STL.64 [R1+0x308], R126 ;  /* 0x0003087e01007387 */ /* 0x000fe80000100a00 */
[----:B------:R-:W4:Y:S04]  /*4dc40*/  LDS.128 R124, [R252] ;  /* 0x00000000fc7c7984 */ /* 0x000f280000000c00 */
[----:B-1----:R-:W-:Y:S04]  /*4dc50*/  STL.64 [R1+0x1c0], R16 ;  /* 0x0001c01001007387 */ /* 0x002fe80000100a00 */
[----:B------:R-:W-:Y:S04]  /*4dc60*/  STL.64 [R1+0x1c8], R18 ;  /* 0x0001c81201007387 */ /* 0x000fe80000100a00 */
[----:B------:R-:W-:Y:S04]  /*4dc70*/  LDS.128 R16, [R252+0x800] ;  /* 0x00080000fc107984 */ /* 0x000fe80000000c00 */
[----:B--2---:R-:W-:Y:S04]  /*4dc80*/  STL.64 [R1+0x3c0], R12 ;  /* 0x0003c00c01007387 */ /* 0x004fe80000100a00 */
[----:B------:R-:W-:Y:S04]  /*4dc90*/  STL.64 [R1+0x3c8], R14 ;  /* 0x0003c80e01007387 */ /* 0x000fe80000100a00 */
[----:B------:R-:W1:Y:S04]  /*4dca0*/  LDS.128 R12, [R252+0x1000] ;  /* 0x00100000fc0c7984 */ /* 0x000e680000000c00 */
[----:B----4-:R-:W-:Y:S04]  /*4dcb0*/  STL.64 [R1+0x1b0], R124 ;  /* 0x0001b07c01007387 */ /* 0x010fe80000100a00 */
[----:B------:R-:W-:Y:S04]  /*4dcc0*/  STL.64 [R1+0x1b8], R126 ;  /* 0x0001b87e01007387 */ /* 0x000fe80000100a00 */
[----:B------:R-:W2:Y:S04]  /*4dcd0*/  LDS.128 R124, [R252+0x1800] ;  /* 0x00180000fc7c7984 */ /* 0x000ea80000000c00 */
[----:B-1----:R-:W-:Y:S01]  /*4dce0*/  STL.64 [R1+0x170], R12 ;  /* 0x0001700c01007387 */ /* 0x002fe20000100a00 */
[----:B------:R-:W-:-:S03]  /*4dcf0*/  IMAD.MOV.U32 R2, RZ, RZ, R15 ;  /* 0x000000ffff027224 */ /* 0x000fc600078e000f */
[----:B------:R-:W-:Y:S04]  /*4dd00*/  STL.64 [R1+0x190], R16 ;  /* 0x0001901001007387 */ /* 0x000fe80000100a00 */
[----:B------:R-:W-:Y:S04]  /*4dd10*/  STL.64 [R1+0x198], R18 ;  /* 0x0001981201007387 */ /* 0x000fe80000100a00 */
[----:B------:R-:W-:Y:S04]  /*4dd20*/  STL [R1+0x178], R14 ;  /* 0x0001780e01007387 */ /* 0x000fe80000100800 */
[----:B------:R-:W1:Y:S04]  /*4dd30*/  LDS.128 R12, [R3+0x800] ;  /* 0x00080000030c7984 */ /* 0x000e680000000c00 */
[----:B------:R-:W4:Y:S04]  /*4dd40*/  LDS.128 R16, [R3] ;  /* 0x0000000003107984 */ /* 0x000f280000000c00 */
[----:B------:R5:W-:Y:S04]  /*4dd50*/  STL [R1+0x1404], R2 ;  /* 0x0014040201007387 */ /* 0x000be80000100800 */
[----:B--2---:R-:W-:Y:S04]  /*4dd60*/  STL.64 [R1+0x3e0], R124 ;  /* 0x0003e07c01007387 */ /* 0x004fe80000100a00 */
[----:B------:R-:W-:Y:S04]  /*4dd70*/  STL.64 [R1+0x3e8], R126 ;  /* 0x0003e87e01007387 */ /* 0x000fe80000100a00 */
[----:B-1----:R-:W-:Y:S01]  /*4dd80*/  STL.64 [R1+0x100], R12 ;  /* 0x0001000c01007387 */ /* 0x002fe20000100a00 */
[----:B-----5:R-:W-:-:S03]  /*4dd90*/  IMAD.MOV.U32 R2, RZ, RZ, R15 ;  /* 0x000000ffff027224 */ /* 0x020fc600078e000f */
[----:B----4-:R-:W-:Y:S04]  /*4dda0*/  STL.64 [R1+0x140], R16 ;  /* 0x0001401001007387 */ /* 0x010fe80000100a00 */
[----:B------:R-:W-:Y:S04]  /*4ddb0*/  STL.64 [R1+0x148], R18 ;  /* 0x0001481201007387 */ /* 0x000fe80000100a00 */
[----:B------:R-:W-:Y:S04]  /*4ddc0*/  STL [R1+0x108], R14 ;  /* 0x0001080e01007387 */ /* 0x000fe80000100800 */
[----:B------:R-:W1:Y:S04]  /*4ddd0*/  LDS.128 R12, [R3+0x1800] ;  /* 0x00180000030c7984 */ /* 0x000e680000000c00 */
[----:B------:R-:W2:Y:S04]  /*4dde0*/  LDS.128 R16, [R3+0x1000] ;  /* 0x0010000003107984 */ /* 0x000ea80000000c00 */
[----:B------:R-:W-:Y:S06]  /*4ddf0*/  BAR.SYNC.DEFER_BLOCKING 0x0 ;  /* 0x0000000000007b1d */ /* 0x000fec0000010000 */
[----:B------:R-:W-:Y:S04]  /*4de00*/  STL [R1+0x1408], R2 ;  /* 0x0014080201007387 */ /* 0x000fe80000100800 */
[----:B---3--:R3:W-:Y:S04]  /*4de10*/  STS.128 [R0], R4 ;  /* 0x0000000400007388 */ /* 0x0087e80000000c00 */
[----:B-1----:R1:W-:Y:S04]  /*4de20*/  STL [R1+0x400], R12 ;  /* 0x0004000c01007387 */ /* 0x0023e80000100800 */
[----:B--2---:R-:W-:Y:S04]  /*4de30*/  STL.64 [R1+0xc0], R16 ;  /* 0x0000c01001007387 */ /* 0x004fe80000100a00 */
[----:B------:R-:W-:Y:S04]  /*4de40*/  STL.64 [R1+0xc8], R18 ;  /* 0x0000c81201007387 */ /* 0x000fe80000100a00 */
[----:B------:R2:W-:Y:S04]  /*4de50*/  STL.64 [R1+0x408], R14 ;  /* 0x0004080e01007387 */ /* 0x0005e80000100a00 */
[----:B---3--:R-:W3:Y:S04]  /*4de60*/  LDL.LU R4, [R1+0x898] ;  /* 0x0008980001047983 */ /* 0x008ee80000300800 */
[----:B------:R-:W3:Y:S04]  /*4de70*/  LDL.LU R5, [R1+0x89c] ;  /* 0x00089c0001057983 */ /* 0x000ee80000300800 */
[----:B------:R-:W3:Y:S04]  /*4de80*/  LDL.LU R6, [R1+0x888] ;  /* 0x0008880001067983 */ /* 0x000ee80000300800 */
[----:B------:R-:W3:Y:S01]  /*4de90*/  LDL.LU R7, [R1+0x88c] ;  /* 0x00088c0001077983 */ /* 0x000ee20000300800 */
[----:B------:R-:W-:-:S03]  /*4dea0*/  IMAD.MOV.U32 R2, RZ, RZ, R13 ;  /* 0x000000ffff027224 */ /* 0x000fc600078e000d */
[----:B-1----:R-:W4:Y:S04]  /*4deb0*/  LDL.LU R12, [R1+0x7d0] ;  /* 0x0007d000010c7983 */ /* 0x002f280000300800 */
[----:B------:R-:W4:Y:S04]  /*4dec0*/  LDL.LU R13, [R1+0x7d4] ;  /* 0x0007d400010d7983 */ /* 0x000f280000300800 */
[----:B--2---:R-:W4:Y:S04]  /*4ded0*/  LDL.LU R14, [R1+0x7c0] ;  /* 0x0007c000010e7983 */ /* 0x004f280000300800 */
[----:B------:R-:W4:Y:S04]  /*4dee0*/  LDL.LU R15, [R1+0x7c4] ;  /* 0x0007c400010f7983 */ /* 0x000f280000300800 */
[----:B---3--:R1:W-:Y:S04]  /*4def0*/  STS.128 [R0+0x80], R4 ;  /* 0x0000800400007388 */ /* 0x0083e80000000c00 */
[----:B-1----:R-:W2:Y:S04]  /*4df00*/  LDL.LU R4, [R1+0x7d8] ;  /* 0x0007d80001047983 */ /* 0x002ea80000300800 */
[----:B------:R-:W2:Y:S04]  /*4df10*/  LDL.LU R5, [R1+0x7dc] ;  /* 0x0007dc0001057983 */ /* 0x000ea80000300800 */
[----:B------:R-:W3:Y:S04]  /*4df20*/  LDL.LU R164, [R1+0x13e4] ;  /* 0x0013e40001a47983 */ /* 0x000ee80000300800 */
[----:B------:R-:W2:Y:S04]  /*4df30*/  LDL.LU R6, [R1+0x7c8] ;  /* 0x0007c80001067983 */ /* 0x000ea80000300800 */
[----:B------:R-:W2:Y:S04]  /*4df40*/  LDL.LU R7, [R1+0x7cc] ;  /* 0x0007cc0001077983 */ /* 0x000ea80000300800 */
[----:B------:R-:W5:Y:S04]  /*4df50*/  LDL R252, [R1+0x99c] ;  /* 0x00099c0001fc7983 */ /* 0x000f680000100800 */
        /* <DEDUP_REMOVED lines=18> */
[----:B------:R-:W5:Y:S01]  /*4e080*/  LDL.LU R19, [R1+0x63c] ;  /* 0x00063c0001137983 */ /* 0x000f620000300800 */
[----:B---3--:R-:W-:-:S03]  /*4e090*/  ISETP.GE.AND P0, PT, R164, c[0x0][0x178], PT ;  /* 0x00005e00a4007a0c */ /* 0x008fc60003f06270 */
[----:B----4-:R-:W-:Y:S04]  /*4e0a0*/  STS.128 [R0+0x280], R12 ;  /* 0x0002800c00007388 */ /* 0x010fe80000000c00 */
[----:B--2---:R5:W-:Y:S02]  /*4e0b0*/  STS.128 [R0+0x300], R4 ;  /* 0x0003000400007388 */ /* 0x004be40000000c00 */
[----:B-----5:R-:W-:-:S04]  /*4e0c0*/  IADD3 R4, R252, 0x2, RZ ;  /* 0x00000002fc047810 */ /* 0x020fc80007ffe0ff */
[----:B------:R-:W-:Y:S02]  /*4e0d0*/  ISETP.LT.AND P5, PT, R4, c[0x0][0x17c], !P0 ;  /* 0x00005f0004007a0c */ /* 0x000fe400047a1270 */
[----:B------:R-:W2:Y:S04]  /*4e0e0*/  LDL.LU R4, [R1+0x570] ;  /* 0x0005700001047983 */ /* 0x000ea80000300800 */
[----:B------:R-:W2:Y:S04]  /*4e0f0*/  LDL.LU R5, [R1+0x574] ;  /* 0x0005740001057983 */ /* 0x000ea80000300800 */
[----:B------:R-:W2:Y:S04]  /*4e100*/  LDL.LU R6, [R1+0x520] ;  /* 0x0005200001067983 */ /* 0x000ea80000300800 */
[----:B------:R-:W2:Y:S04]  /*4e110*/  LDL.LU R7, [R1+0x524] ;  /* 0x0005240001077983 */ /* 0x000ea80000300800 */
[----:B------:R-:W3:Y:S04]  /*4e120*/  LDL.LU R12, [R1+0x578] ;  /* 0x00057800010c7983 */ /* 0x000ee80000300800 */
[----:B------:R-:W3:Y:S04]  /*4e130*/  LDL.LU R13, [R1+0x57c] ;  /* 0x00057c00010d7983 */ /* 0x000ee80000300800 */
[----:B------:R-:W3:Y:S04]  /*4e140*/  LDL.LU R14, [R1+0x528] ;  /* 0x00052800010e7983 */ /* 0x000ee80000300800 */
[----:B------:R1:W-:Y:S04]  /*4e150*/  STS.128 [R0+0x380], R16 ;  /* 0x0003801000007388 */ /* 0x0003e80000000c00 */
[----:B------:R-:W3:Y:S04]  /*4e160*/  LDL.LU R15, [R1+0x52c] ;  /* 0x00052c00010f7983 */ /* 0x000ee80000300800 */
[----:B-1----:R-:W4:Y:S04]  /*4e170*/  LDL.LU R16, [R1+0x330] ;  /* 0x0003300001107983 */ /* 0x002f280000300800 */
        /* <DEDUP_REMOVED lines=8> */
[----:B---3--:R1:W-:Y:S04]  /*4e200*/  STS.128 [R0+0x480], R12 ;  /* 0x0004800c00007388 */ /* 0x0083e80000000c00 */
[----:B-1----:R-:W3:Y:S04]  /*4e210*/  LDL.LU R12, [R1+0x210] ;  /* 0x00021000010c7983 */ /* 0x002ee80000300800 */
[----:B------:R-:W3:Y:S04]  /*4e220*/  LDL.LU R13, [R1+0x214] ;  /* 0x00021400010d7983 */ /* 0x000ee80000300800 */
[----:B------:R-:W3:Y:S04]  /*4e230*/  LDL.LU R14, [R1+0x1f0] ;  /* 0x0001f000010e7983 */ /* 0x000ee80000300800 */
[----:B----4-:R1:W-:Y:S04]  /*4e240*/  STS.128 [R0+0x500], R16 ;  /* 0x0005001000007388 */ /* 0x0103e80000000c00 */
[----:B------:R-:W3:Y:S04]  /*4e250*/  LDL.LU R15, [R1+0x1f4] ;  /* 0x0001f400010f7983 */ /* 0x000ee80000300800 */
        /* <DEDUP_REMOVED lines=9> */
[----:B-----5:R1:W-:Y:S01]  /*4e2f0*/  STS.128 [R0+0x580], R124 ;  /* 0x0005807c00007388 */ /* 0x0203e20000000c00 */
[----:B------:R-:W-:-:S03]  /*4e300*/  IADD3 R3, R252, 0x1, RZ ;  /* 0x00000001fc037810 */ /* 0x000fc60007ffe0ff */
[----:B--2---:R2:W-:Y:S01]  /*4e310*/  STS.128 [R0+0x400], R4 ;  /* 0x0004000400007388 */ /* 0x0045e20000000c00 */
[----:B------:R-:W-:Y:S02]  /*4e320*/  ISETP.LT.AND P1, PT, R3, c[0x0][0x17c], !P0 ;  /* 0x00005f0003007a0c */ /* 0x000fe40004721270 */
[----:B------:R-:W-:Y:S01]  /*4e330*/  ISETP.LT.AND P3, PT, R252, c[0x0][0x17c], !P0 ;  /* 0x00005f00fc007a0c */ /* 0x000fe20004761270 */
[----:B------:R-:W5:Y:S01]  /*4e340*/  LDL.LU R167, [R1+0x110] ;  /* 0x0001100001a77983 */ /* 0x000f620000300800 */
[----:B-1----:R-:W-:Y:S02]  /*4e350*/  IMAD.MOV.U32 R126, RZ, RZ, R156 ;  /* 0x000000ffff7e7224 */ /* 0x002fe400078e009c */
[----:B------:R-:W-:Y:S02]  /*4e360*/  IMAD.MOV.U32 R127, RZ, RZ, R157 ;  /* 0x000000ffff7f7224 */ /* 0x000fe400078e009d */
[----:B------:R-:W-:Y:S02]  /*4e370*/  IMAD.MOV.U32 R124, RZ, RZ, R8 ;  /* 0x000000ffff7c7224 */ /* 0x000fe400078e0008 */
[----:B------:R-:W-:-:S02]  /*4e380*/  IMAD.MOV.U32 R125, RZ, RZ, R9 ;  /* 0x000000ffff7d7224 */ /* 0x000fc400078e0009 */
[----:B------:R-:W-:Y:S02]  /*4e390*/  IMAD.MOV.U32 R156, RZ, RZ, R10 ;  /* 0x000000ffff9c7224 */ /* 0x000fe400078e000a */
[----:B------:R-:W-:Y:S01]  /*4e3a0*/  IMAD.MOV.U32 R157, RZ, RZ, R11 ;  /* 0x000000ffff9d7224 */ /* 0x000fe200078e000b */
[----:B------:R-:W-:Y:S04]  /*4e3b0*/  STS.128 [R0+0x700], R124 ;  /* 0x0007007c00007388 */ /* 0x000fe80000000c00 */
[----:B------:R-:W-:Y:S01]  /*4e3c0*/  STS.128 [R0+0x780], R156 ;  /* 0x0007809c00007388 */ /* 0x000fe20000000c00 */
[----:B------:R-:W-:Y:S01]  /*4e3d0*/  IADD3 R3, R252, 0x3, RZ ;  /* 0x00000003fc037810 */ /* 0x000fe20007ffe0ff */
[----:B--2---:R-:W-:Y:S02]  /*4e3e0*/  IMAD R4, R164, c[0x0][0x194], RZ ;  /* 0x00006500a4047a24 */ /* 0x004fe400078e02ff */
[----:B------:R-:W-:Y:S01]  /*4e3f0*/  IMAD R5, R252, c[0x0][0x198], RZ ;  /* 0x00006600fc057a24 */ /* 0x000fe200078e02ff */
[----:B------:R-:W-:-:S02]  /*4e400*/  ISETP.LT.AND P2, PT, R3, c[0x0][0x17c], !P0 ;  /* 0x00005f0003007a0c */ /* 0x000fc40004741270 */
[----:B------:R-:W-:-:S04]  /*4e410*/  LEA R3, P4, R4, c[0x0][0x170], 0x2 ;  /* 0x00005c0004037a11 */ /* 0x000fc800078810ff */
[----:B------:R-:W-:Y:S02]  /*4e420*/  LEA.HI.X.SX32 R4, R4, c[0x0][0x174], 0x2, P4 ;  /* 0x00005d0004047a11 */ /* 0x000fe400020f16ff */
[----:B------:R-:W-:-:S04]  /*4e430*/  LEA R6, P4, R5, R3, 0x2 ;  /* 0x0000000305067211 */ /* 0x000fc800078810ff */
[----:B------:R-:W-:Y:S02]  /*4e440*/  LEA.HI.X.SX32 R7, R5, R4, 0x2, P4 ;  /* 0x0000000405077211 */ /* 0x000fe400020f16ff */
[----:B------:R-:W-:-:S04]  /*4e450*/  IADD3 R9, R252, 0x4, RZ ;  /* 0x00000004fc097810 */ /* 0x000fc80007ffe0ff */
[----:B------:R-:W-:Y:S02]  /*4e460*/  ISETP.LT.AND P4, PT, R9, c[0x0][0x17c], !P0 ;  /* 0x00005f0009007a0c */ /* 0x000fe40004781270 */
[----:B------:R-:W-:Y:S01]  /*4e470*/  IADD3 R10, R252, 0x5, RZ ;  /* 0x00000005fc0a7810 */ /* 0x000fe20007ffe0ff */
[----:B---3--:R-:W-:Y:S04]  /*4e480*/  STS.128 [R0+0x600], R12 ;  /* 0x0006000c00007388 */ /* 0x008fe80000000c00 */
[----:B----4-:R1:W-:Y:S04]  /*4e490*/  STS.128 [R0+0x680], R16 ;  /* 0x0006801000007388 */ /* 0x0103e80000000c00 */
[----:B------:R-:W-:Y:S01]  /*4e4a0*/  BAR.SYNC.DEFER_BLOCKING 0x0 ;  /* 0x0000000000007b1d */ /* 0x000fe20000010000 */
[----:B-1----:R-:W-:-:S04]  /*4e4b0*/  IADD3 R0, R5, c[0x0][0x198], RZ ;  /* 0x0000660005007a10 */ /* 0x002fc80007ffe0ff */
[----:B------:R-:W-:-:S04]  /*4e4c0*/  IADD3 R5, R0, c[0x0][0x198], RZ ;  /* 0x0000660000057a10 */ /* 0x000fc80007ffe0ff */
[CC--:B------:R-:W-:Y:S01]  /*4e4d0*/  LEA R8, P6, R5.reuse, R3.reuse, 0x2 ;  /* 0x0000000305087211 */ /* 0x0c0fe200078c10ff */
[----:B------:R1:W-:Y:S03]  /*4e4e0*/  @P3 STG.E [R6.64], R240 ;  /* 0x000000f006003986 */ /* 0x0003e6000c101904 */
[----:B------:R-:W-:Y:S02]  /*4e4f0*/  LEA.HI.X.SX32 R9, R5, R4, 0x2, P6 ;  /* 0x0000000405097211 */ /* 0x000fe400030f16ff */
[----:B-1----:R-:W-:-:S04]  /*4e500*/  LEA R6, P3, R0, R3, 0x2 ;  /* 0x0000000300067211 */ /* 0x002fc800078610ff */
[----:B------:R-:W-:Y:S02]  /*4e510*/  LEA.HI.X.SX32 R7, R0, R4, 0x2, P3 ;  /* 0x0000000400077211 */ /* 0x000fe400018f16ff */
[----:B------:R-:W-:-:S03]  /*4e520*/  IADD3 R0, R5, c[0x0][0x198], RZ ;  /* 0x0000660005007a10 */ /* 0x000fc60007ffe0ff */
[----:B------:R1:W-:Y:S01]  /*4e530*/  @P1 STG.E [R6.64], R242 ;  /* 0x000000f206001986 */ /* 0x0003e2000c101904 */
[----:B------:R-:W-:-:S03]  /*4e540*/  IADD3 R5, R0, c[0x0][0x198], RZ ;  /* 0x0000660000057a10 */ /* 0x000fc60007ffe0ff */
[----:B------:R2:W-:Y:S04]  /*4e550*/  @P5 STG.E [R8.64], R166 ;  /* 0x000000a608005986 */ /* 0x0005e8000c101904 */
[----:B-1----:R-:W3:Y:S01]  /*4e560*/  LDL.LU R242, [R1+0x114] ;  /* 0x0001140001f27983 */ /* 0x002ee20000300800 */
[-C--:B------:R-:W-:Y:S02]  /*4e570*/  LEA R6, P1, R0, R3.reuse, 0x2 ;  /* 0x0000000300067211 */ /* 0x080fe400078210ff */
[----:B--2---:R-:W-:Y:S01]  /*4e580*/  IADD3 R9, R252, 0x6, RZ ;  /* 0x00000006fc097810 */ /* 0x004fe20007ffe0ff */
[----:B------:R-:W2:Y:S01]  /*4e590*/  LDL.LU R240, [R1+0x120] ;  /* 0x0001200001f07983 */ /* 0x000ea20000300800 */
[----:B------:R-:W-:Y:S02]  /*4e5a0*/  LEA R8, P6, R5, R3, 0x2 ;  /* 0x0000000305087211 */ /* 0x000fe400078c10ff */
[----:B------:R-:W-:-:S02]  /*4e5b0*/  LEA.HI.X.SX32 R7, R0, R4, 0x2, P1 ;  /* 0x0000000400077211 */ /* 0x000fc400008f16ff */
[----:B------:R-:W-:Y:S02]  /*4e5c0*/  ISETP.LT.AND P5, PT, R9, c[0x0][0x17c], !P0 ;  /* 0x00005f0009007a0c */ /* 0x000fe400047a1270 */
[C---:B------:R-:W-:Y:S02]  /*4e5d0*/  LEA.HI.X.SX32 R9, R5.reuse, R4, 0x2, P6 ;  /* 0x0000000405097211 */ /* 0x040fe400030f16ff */
[----:B------:R-:W-:Y:S02]  /*4e5e0*/  ISETP.LT.AND P3, PT, R10, c[0x0][0x17c], !P0 ;  /* 0x00005f000a007a0c */ /* 0x000fe40004761270 */
[----:B------:R-:W-:Y:S01]  /*4e5f0*/  IADD3 R0, R5, c[0x0][0x198], RZ ;  /* 0x0000660005007a10 */ /* 0x000fe20007ffe0ff */
[----:B------:R1:W-:Y:S04]  /*4e600*/  @P2 STG.E [R6.64], R243 ;  /* 0x000000f306002986 */ /* 0x0003e8000c101904 */
[----:B------:R4:W-:Y:S04]  /*4e610*/  @P4 STG.E [R8.64], R241 ;  /* 0x000000f108004986 */ /* 0x0009e8000c101904 */
[----:B-1----:R-:W2:Y:S01]  /*4e620*/  LDL.LU R243, [R1+0x124] ;  /* 0x0001240001f37983 */ /* 0x002ea20000300800 */
[----:B----4-:R-:W-:-:S03]  /*4e630*/  LEA R8, P2, R0, R3, 0x2 ;  /* 0x0000000300087211 */ /* 0x010fc600078410ff */
[----:B------:R-:W4:Y:S01]  /*4e640*/  LDL.LU R166, [R1+0x130] ;  /* 0x0001300001a67983 */ /* 0x000f220000300800 */
[----:B------:R-:W-:-:S05]  /*4e650*/  LEA.HI.X.SX32 R9, R0, R4, 0x2, P2 ;  /* 0x0000000400097211 */ /* 0x000fca00010f16ff */
[----:B------:R1:W-:Y:S04]  /*4e660*/  @P3 STG.E [R8.64], R231 ;  /* 0x000000e708003986 */ /* 0x0003e8000c101904 */
[----:B-1----:R-:W4:Y:S01]  /*4e670*/  LDL.LU R231, [R1+0x134] ;  /* 0x0001340001e77983 */ /* 0x002f220000300800 */
[----:B------:R-:W-:Y:S02]  /*4e680*/  IADD3 R10, R252, 0x7, RZ ;  /* 0x00000007fc0a7810 */ /* 0x000fe40007ffe0ff */
[----:B------:R-:W-:Y:S01]  /*4e690*/  IADD3 R5, R0, c[0x0][0x198], RZ ;  /* 0x0000660000057a10 */ /* 0x000fe20007ffe0ff */
[----:B------:R-:W4:Y:S01]  /*4e6a0*/  LDL.LU R241, [R1+0x150] ;  /* 0x0001500001f17983 */ /* 0x000f220000300800 */
[----:B------:R-:W-:Y:S02]  /*4e6b0*/  ISETP.LT.AND P1, PT, R10, c[0x0][0x17c], !P0 ;  /* 0x00005f000a007a0c */ /* 0x000fe40004721270 */
[----:B------:R-:W-:-:S02]  /*4e6c0*/  IADD3 R0, R5, c[0x0][0x198], RZ ;  /* 0x0000660005007a10 */ /* 0x000fc40007ffe0ff */
[----:B------:R-:W-:Y:S02]  /*4e6d0*/  IADD3 R7, R252, 0x8, RZ ;  /* 0x00000008fc077810 */ /* 0x000fe40007ffe0ff */
[-C--:B------:R-:W-:Y:S02]  /*4e6e0*/  LEA R6, P6, R5, R3.reuse, 0x2 ;  /* 0x0000000305067211 */ /* 0x080fe400078c10ff */
[----:B------:R-:W-:Y:S02]  /*4e6f0*/  LEA R8, P3, R0, R3, 0x2 ;  /* 0x0000000300087211 */ /* 0x000fe400078610ff */
[----:B------:R-:W-:Y:S02]  /*4e700*/  ISETP.LT.AND P4, PT, R7, c[0x0][0x17c], !P0 ;  /* 0x00005f0007007a0c */ /* 0x000fe40004781270 */
[----:B------:R-:W-:Y:S02]  /*4e710*/  LEA.HI.X.SX32 R7, R5, R4, 0x2, P6 ;  /* 0x0000000405077211 */ /* 0x000fe400030f16ff */
[----:B------:R-:W-:-:S02]  /*4e720*/  IADD3 R10, R252, 0x9, RZ ;  /* 0x00000009fc0a7810 */ /* 0x000fc40007ffe0ff */
[C---:B------:R-:W-:Y:S02]  /*4e730*/  IADD3 R5, R0.reuse, c[0x0][0x198], RZ ;  /* 0x0000660000057a10 */ /* 0x040fe40007ffe0ff */
[----:B------:R-:W-:Y:S01]  /*4e740*/  LEA.HI.X.SX32 R9, R0, R4, 0x2, P3 ;  /* 0x0000000400097211 */ /* 0x000fe200018f16ff */
[----:B-----5:R1:W-:Y:S01]  /*4e750*/  @P5 STG.E [R6.64], R167 ;  /* 0x000000a706005986 */ /* 0x0203e2000c101904 */
[----:B------:R-:W-:Y:S02]  /*4e760*/  ISETP.LT.AND P2, PT, R10, c[0x0][0x17c], !P0 ;  /* 0x00005f000a007a0c */ /* 0x000fe40004741270 */
[----:B------:R-:W-:Y:S02]  /*4e770*/  IADD3 R0, R5, c[0x0][0x198], RZ ;  /* 0x0000660005007a10 */ /* 0x000fe40007ffe0ff */
[C---:B------:R-:W-:Y:S02]  /*4e780*/  IADD3 R10, R252.reuse, 0xb, RZ ;  /* 0x0000000bfc0a7810 */ /* 0x040fe40007ffe0ff */
[----:B-1----:R-:W-:-:S02]  /*4e790*/  IADD3 R7, R252, 0xa, RZ ;  /* 0x0000000afc077810 */ /* 0x002fc40007ffe0ff */
[-C--:B------:R-:W-:Y:S02]  /*4e7a0*/  LEA R6, P6, R5, R3.reuse, 0x2 ;  /* 0x0000000305067211 */ /* 0x080fe400078c10ff */
[----:B------:R-:W-:Y:S02]  /*4e7b0*/  ISETP.LT.AND P5, PT, R7, c[0x0][0x17c], !P0 ;  /* 0x00005f0007007a0c */ /* 0x000fe400047a1270 */
[----:B------:R-:W-:Y:S02]  /*4e7c0*/  LEA.HI.X.SX32 R7, R5, R4, 0x2, P6 ;  /* 0x0000000405077211 */ /* 0x000fe400030f16ff */
[----:B------:R-:W-:Y:S02]  /*4e7d0*/  IADD3 R5, R0, c[0x0][0x198], RZ ;  /* 0x0000660000057a10 */ /* 0x000fe40007ffe0ff */
[----:B------:R-:W-:Y:S01]  /*4e7e0*/  ISETP.LT.AND P3, PT, R10, c[0x0][0x17c], !P0 ;  /* 0x00005f000a007a0c */ /* 0x000fe20004761270 */
[----:B---3--:R1:W-:Y:S04]  /*4e7f0*/  @P1 STG.E [R8.64], R242 ;  /* 0x000000f208001986 */ /* 0x0083e8000c101904 */
[----:B-1----:R-:W3:Y:S01]  /*4e800*/  LDL.LU R242, [R1+0x154] ;  /* 0x0001540001f27983 */ /* 0x002ee20000300800 */
[----:B------:R-:W-:-:S03]  /*4e810*/  LEA R8, P1, R0, R3, 0x2 ;  /* 0x0000000300087211 */ /* 0x000fc600078210ff */
[----:B------:R-:W5:Y:S01]  /*4e820*/  LDL.LU R167, [R1+0xb0] ;  /* 0x0000b00001a77983 */ /* 0x000f620000300800 */
[----:B------:R-:W-:Y:S02]  /*4e830*/  LEA.HI.X.SX32 R9, R0, R4, 0x2, P1 ;  /* 0x0000000400097211 */ /* 0x000fe400008f16ff */
[C---:B------:R-:W-:Y:S01]  /*4e840*/  IADD3 R0, R5.reuse, c[0x0][0x198], RZ ;  /* 0x0000660005007a10 */ /* 0x040fe20007ffe0ff */
[----:B--2---:R1:W-:Y:S04]  /*4e850*/  @P4 STG.E [R6.64], R240 ;  /* 0x000000f006004986 */ /* 0x0043e8000c101904 */
[----:B------:R2:W-:Y:S01]  /*4e860*/  @P2 STG.E [R8.64], R243 ;  /* 0x000000f308002986 */ /* 0x0005e2000c101904 */
[----:B-1----:R-:W-:Y:S02]  /*4e870*/  IADD3 R7, R252, 0xc, RZ ;  /* 0x0000000cfc077810 */ /* 0x002fe40007ffe0ff */
[----:B------:R-:W-:-:S02]  /*4e880*/  LEA R6, P6, R5, R3, 0x2 ;  /* 0x0000000305067211 */ /* 0x000fc400078c10ff */
[----:B------:R-:W-:Y:S01]  /*4e890*/  ISETP.LT.AND P4, PT, R7, c[0x0][0x17c], !P0 ;  /* 0x00005f0007007a0c */ /* 0x000fe20004781270 */
[----:B--2---:R-:W2:Y:S01]  /*4e8a0*/  LDL.LU R243, [R1+0xb4] ;  /* 0x0000b40001f37983 */ /* 0x004ea20000300800 */
[C---:B------:R-:W-:Y:S02]  /*4e8b0*/  LEA R8, P2, R0.reuse, R3, 0x2 ;  /* 0x0000000300087211 */ /* 0x040fe400078410ff */
[-C--:B------:R-:W-:Y:S01]  /*4e8c0*/  LEA.HI.X.SX32 R7, R5, R4.reuse, 0x2, P6 ;  /* 0x0000000405077211 */ /* 0x080fe200030f16ff */
[----:B------:R-:W2:Y:S01]  /*4e8d0*/  LDL.LU R240, [R1+0x180] ;  /* 0x0001800001f07983 */ /* 0x000ea20000300800 */
[----:B------:R-:W-:-:S03]  /*4e8e0*/  LEA.HI.X.SX32 R9, R0, R4, 0x2, P2 ;  /* 0x0000000400097211 */ /* 0x000fc600010f16ff */
[----:B----4-:R-:W-:Y:S04]  /*4e8f0*/  @P5 STG.E [R6.64], R166 ;  /* 0x000000a606005986 */ /* 0x010fe8000c101904 */
[----:B------:R1:W-:Y:S04]  /*4e900*/  @P3 STG.E [R8.64], R231 ;  /* 0x000000e708003986 */ /* 0x0003e8000c101904 */
[----:B-1----:R-:W4:Y:S01]  /*4e910*/  LDL.LU R231, [R1+0x184] ;  /* 0x0001840001e77983 */ /* 0x002f220000300800 */
[----:B------:R-:W-:Y:S02]  /*4e920*/  IADD3 R5, R0, c[0x0][0x198], RZ ;  /* 0x0000660000057a10 */ /* 0x000fe40007ffe0ff */
[----:B------:R-:W-:Y:S01]  /*4e930*/  IADD3 R7, R252, 0xe, RZ ;  /* 0x0000000efc077810 */ /* 0x000fe20007ffe0ff */
[----:B------:R-:W4:Y:S01]  /*4e940*/  LDL.LU R166, [R1+0x1a0] ;  /* 0x0001a00001a67983 */ /* 0x000f220000300800 */
[----:B------:R-:W-:-:S02]  /*4e950*/  LEA R6, P6, R5, R3, 0x2 ;  /* 0x0000000305067211 */ /* 0x000fc400078c10ff */
[----:B------:R-:W-:Y:S02]  /*4e960*/  IADD3 R10, R252, 0xd, RZ ;  /* 0x0000000dfc0a7810 */ /* 0x000fe40007ffe0ff */
[----:B------:R-:W-:Y:S02]  /*4e970*/  ISETP.LT.AND P5, PT, R7, c[0x0][0x17c], !P0 ;  /* 0x00005f0007007a0c */ /* 0x000fe400047a1270 */
[C---:B------:R-:W-:Y:S02]  /*4e980*/  IADD3 R0, R5.reuse, c[0x0][0x198], RZ ;  /* 0x0000660005007a10 */ /* 0x040fe40007ffe0ff */
[----:B------:R-:W-:Y:S02]  /*4e990*/  LEA.HI.X.SX32 R7, R5, R4, 0x2, P6 ;  /* 0x0000000405077211 */ /* 0x000fe400030f16ff */
[----:B------:R-:W-:Y:S02]  /*4e9a0*/  ISETP.LT.AND P1, PT, R10, c[0x0][0x17c], !P0 ;  /* 0x00005f000a007a0c */ /* 0x000fe40004721270 */
[C---:B------:R-:W-:Y:S01]  /*4e9b0*/  IADD3 R5, R0.reuse, c[0x0][0x198], RZ ;  /* 0x0000660000057a10 */ /* 0x040fe20007ffe0ff */
[----:B------:R1:W-:Y:S01]  /*4e9c0*/  @P4 STG.E [R6.64], R241 ;  /* 0x000000f106004986 */ /* 0x0003e2000c101904 */
[----:B------:R-:W-:-:S02]  /*4e9d0*/  LEA R8, P3, R0, R3, 0x2 ;  /* 0x0000000300087211 */ /* 0x000fc400078610ff */
[----:B------:R-:W-:Y:S02]  /*4e9e0*/  IADD3 R10, R252, 0xf, RZ ;  /* 0x0000000ffc0a7810 */ /* 0x000fe40007ffe0ff */
[-C--:B------:R-:W-:Y:S02]  /*4e9f0*/  LEA.HI.X.SX32 R9, R0, R4.reuse, 0x2, P3 ;  /* 0x0000000400097211 */ /* 0x080fe400018f16ff */
[----:B-1----:R-:W-:Y:S02]  /*4ea00*/  IADD3 R7, R252, 0x10, RZ ;  /* 0x00000010fc077810 */ /* 0x002fe40007ffe0ff */
[----:B------:R-:W-:Y:S02]  /*4ea10*/  LEA R6, P6, R5, R3, 0x2 ;  /* 0x0000000305067211 */ /* 0x000fe400078c10ff */
[----:B------:R-:W-:Y:S02]  /*4ea20*/  ISETP.LT.AND P4, PT, R7, c[0x0][0x17c], !P0 ;  /* 0x00005f0007007a0c */ /* 0x000fe40004781270 */
[----:B------:R-:W-:-:S02]  /*4ea30*/  LEA.HI.X.SX32 R7, R5, R4, 0x2, P6 ;  /* 0x0000000405077211 */ /* 0x000fc400030f16ff */
[----:B------:R-:W-:Y:S02]  /*4ea40*/  ISETP.LT.AND P2, PT, R10, c[0x0][0x17c], !P0 ;  /* 0x00005f000a007a0c */ /* 0x000fe40004741270 */
[----:B------:R-:W-:Y:S02]  /*4ea50*/  IADD3 R0, R5, c[0x0][0x198], RZ ;  /* 0x0000660005007a10 */ /* 0x000fe40007ffe0ff */
[----:B------:R-:W-:Y:S02]  /*4ea60*/  IADD3 R10, R252, 0x11, RZ ;  /* 0x00000011fc0a7810 */ /* 0x000fe40007ffe0ff */
[----:B------:R-:W-:Y:S02]  /*4ea70*/  IADD3 R5, R0, c[0x0][0x198], RZ ;  /* 0x0000660000057a10 */ /* 0x000fe40007ffe0ff */
[----:B------:R-:W-:Y:S01]  /*4ea80*/  ISETP.LT.AND P3, PT, R10, c[0x0][0x17c], !P0 ;  /* 0x00005f000a007a0c */ /* 0x000fe20004761270 */
[----:B---3--:R1:W-:Y:S04]  /*4ea90*/  @P1 STG.E [R8.64], R242 ;  /* 0x000000f208001986 */ /* 0x0083e8000c101904 */
[----:B-----5:R3:W-:Y:S04]  /*4eaa0*/  @P5 STG.E [R6.64], R167 ;  /* 0x000000a706005986 */ /* 0x0207e8000c101904 */
[----:B-1----:R-:W5:Y:S01]  /*4eab0*/  LDL.LU R242, [R1+0x1a4] ;  /* 0x0001a40001f27983 */ /* 0x002f620000300800 */
[----:B---3--:R-:W-:-:S03]  /*4eac0*/  LEA R6, P1, R0, R3, 0x2 ;  /* 0x0000000300067211 */ /* 0x008fc600078210ff */
[----:B------:R-:W3:Y:S01]  /*4ead0*/  LDL.LU R241, [R1+0x1d0] ;  /* 0x0001d00001f17983 */ /* 0x000ee20000300800 */
[-C--:B------:R-:W-:Y:S02]  /*4eae0*/  LEA.HI.X.SX32 R7, R0, R4.reuse, 0x2, P1 ;  /* 0x0000000400077211 */ /* 0x080fe400008f16ff */
[C---:B------:R-:W-:Y:S02]  /*4eaf0*/  IADD3 R0, R5.reuse, c[0x0][0x198], RZ ;  /* 0x0000660005007a10 */ /* 0x040fe40007ffe0ff */
[----:B------:R-:W-:Y:S02]  /*4eb00*/  IADD3 R9, R252, 0x12, RZ ;  /* 0x00000012fc097810 */ /* 0x000fe40007ffe0ff */
[-C--:B------:R-:W-:Y:S01]  /*4eb10*/  LEA R8, P6, R5, R3.reuse, 0x2 ;  /* 0x0000000305087211 */ /* 0x080fe200078c10ff */
[----:B--2---:R1:W-:Y:S01]  /*4eb20*/  @P2 STG.E [R6.64], R243 ;  /* 0x000000f306002986 */ /* 0x0043e2000c101904 */
[----:B------:R-:W-:Y:S02]  /*4eb30*/  ISETP.LT.AND P5, PT, R9, c[0x0][0x17c], !P0 ;  /* 0x00005f0009007a0c */ /* 0x000fe400047a1270 */
[----:B------:R-:W-:Y:S01]  /*4eb40*/  LEA.HI.X.SX32 R9, R5, R4, 0x2, P6 ;  /* 0x0000000405097211 */ /* 0x000fe200030f16ff */
[----:B-1----:R-:W2:Y:S01]  /*4eb50*/  LDL.LU R243, [R1+0x1d4] ;  /* 0x0001d40001f37983 */ /* 0x002ea20000300800 */
[----:B------:R-:W-:-:S03]  /*4eb60*/  LEA R6, P2, R0, R3, 0x2 ;  /* 0x0000000300067211 */ /* 0x000fc600078410ff */
[----:B------:R-:W-:Y:S01]  /*4eb70*/  @P4 STG.E [R8.64], R240 ;  /* 0x000000f008004986 */ /* 0x000fe2000c101904 */
[----:B------:R-:W-:-:S03]  /*4eb80*/  LEA.HI.X.SX32 R7, R0, R4, 0x2, P2 ;  /* 0x0000000400077211 */ /* 0x000fc600010f16ff */
[----:B------:R-:W2:Y:S04]  /*4eb90*/  LDL.LU R167, [R1+0x1e0] ;  /* 0x0001e00001a77983 */ /* 0x000ea80000300800 */
[----:B----4-:R1:W-:Y:S04]  /*4eba0*/  @P3 STG.E [R6.64], R231 ;  /* 0x000000e706003986 */ /* 0x0103e8000c101904 */
[----:B-1----:R-:W4:Y:S01]  /*4ebb0*/  LDL.LU R231, [R1+0x1e4] ;  /* 0x0001e40001e77983 */ /* 0x002f220000300800 */
[----:B------:R-:W-:Y:S02]  /*4ebc0*/  IADD3 R10, R252, 0x13, RZ ;  /* 0x00000013fc0a7810 */ /* 0x000fe40007ffe0ff */
[----:B------:R-:W-:Y:S01]  /*4ebd0*/  IADD3 R5, R0, c[0x0][0x198], RZ ;  /* 0x0000660000057a10 */ /* 0x000fe20007ffe0ff */
[----:B------:R-:W4:Y:S01]  /*4ebe0*/  LDL.LU R240, [R1+0x200] ;  /* 0x0002000001f07983 */ /* 0x000f220000300800 */
[----:B------:R-:W-:-:S02]  /*4ebf0*/  ISETP.LT.AND P1, PT, R10, c[0x0][0x17c], !P0 ;  /* 0x00005f000a007a0c */ /* 0x000fc40004721270 */
[C---:B------:R-:W-:Y:S02]  /*4ec00*/  IADD3 R0, R5.reuse, c[0x0][0x198], RZ ;  /* 0x0000660005007a10 */ /* 0x040fe40007ffe0ff */
[----:B------:R-:W-:Y:S02]  /*4ec10*/  IADD3 R9, R252, 0x14, RZ ;  /* 0x00000014fc097810 */ /* 0x000fe40007ffe0ff */
[-C--:B------:R-:W-:Y:S02]  /*4ec20*/  LEA R8, P6, R5, R3.reuse, 0x2 ;  /* 0x0000000305087211 */ /* 0x080fe400078c10ff */
[----:B------:R-:W-:Y:S02]  /*4ec30*/  LEA R6, P3, R0, R3, 0x2 ;  /* 0x0000000300067211 */ /* 0x000fe400078610ff */
[----:B------:R-:W-:Y:S02]  /*4ec40*/  ISETP.LT.AND P4, PT, R9, c[0x0][0x17c], !P0 ;  /* 0x00005f0009007a0c */ /* 0x000fe40004781270 */
[----:B------:R-:W-:-:S02]  /*4ec50*/  LEA.HI.X.SX32 R9, R5, R4, 0x2, P6 ;  /* 0x0000000405097211 */ /* 0x000fc400030f16ff */
[----:B------:R-:W-:Y:S02]  /*4ec60*/  IADD3 R10, R252, 0x15, RZ ;  /* 0x00000015fc0a7810 */ /* 0x000fe40007ffe0ff */
[C---:B------:R-:W-:Y:S02]  /*4ec70*/  IADD3 R5, R0.reuse, c[0x0][0x198], RZ ;  /* 0x0000660000057a10 */ /* 0x040fe40007ffe0ff */
[----:B------:R-:W-:Y:S01]  /*4ec80*/  LEA.HI.X.SX32 R7, R0, R4, 0x2, P3 ;  /* 0x0000000400077211 */ /* 0x000fe200018f16ff */
[----:B------:R1:W-:Y:S01]  /*4ec90*/  @P5 STG.E [R8.64], R166 ;  /* 0x000000a608005986 */ /* 0x0003e2000c101904 */
[----:B------:R-:W-:Y:S02]  /*4eca0*/  ISETP.LT.AND P2, PT, R10, c[0x0][0x17c], !P0 ;  /* 0x00005f000a007a0c */ /* 0x000fe40004741270 */
[----:B------:R-:W-:Y:S02]  /*4ecb0*/  IADD3 R0, R5, c[0x0][0x198], RZ ;  /* 0x0000660005007a10 */ /* 0x000fe40007ffe0ff */
[----:B------:R-:W-:-:S02]  /*4ecc0*/  IADD3 R10, R252, 0x17, RZ ;  /* 0x00000017fc0a7810 */ /* 0x000fc40007ffe0ff */
[----:B-1----:R-:W-:Y:S02]  /*4ecd0*/  IADD3 R9, R252, 0x16, RZ ;  /* 0x00000016fc097810 */ /* 0x002fe40007ffe0ff */
[-C--:B------:R-:W-:Y:S02]  /*4ece0*/  LEA R8, P6, R5, R3.reuse, 0x2 ;  /* 0x0000000305087211 */ /* 0x080fe400078c10ff */
[----:B------:R-:W-:Y:S02]  /*4ecf0*/  ISETP.LT.AND P5, PT, R9, c[0x0][0x17c], !P0 ;  /* 0x00005f0009007a0c */ /* 0x000fe400047a1270 */
[----:B------:R-:W-:Y:S02]  /*4ed00*/  LEA.HI.X.SX32 R9, R5, R4, 0x2, P6 ;  /* 0x0000000405097211 */ /* 0x000fe400030f16ff */
[----:B------:R-:W-:Y:S02]  /*4ed10*/  IADD3 R5, R0, c[0x0][0x198], RZ ;  /* 0x0000660000057a10 */ /* 0x000fe40007ffe0ff */
[----:B------:R-:W-:Y:S01]  /*4ed20*/  ISETP.LT.AND P3, PT, R10, c[0x0][0x17c], !P0 ;  /* 0x00005f000a007a0c */ /* 0x000fe20004761270 */
[----:B-----5:R1:W-:Y:S04]  /*4ed30*/  @P1 STG.E [R6.64], R242 ;  /* 0x000000f206001986 */ /* 0x0203e8000c101904 */
[----:B-1----:R-:W5:Y:S01]  /*4ed40*/  LDL.LU R242, [R1+0x204] ;  /* 0x0002040001f27983 */ /* 0x002f620000300800 */
[----:B------:R-:W-:-:S03]  /*4ed50*/  LEA R6, P1, R0, R3, 0x2 ;  /* 0x0000000300067211 */ /* 0x000fc600078210ff */
[----:B---3--:R1:W-:Y:S01]  /*4ed60*/  @P4 STG.E [R8.64], R241 ;  /* 0x000000f108004986 */ /* 0x0083e2000c101904 */
[----:B------:R-:W-:Y:S02]  /*4ed70*/  LEA.HI.X.SX32 R7, R0, R4, 0x2, P1 ;  /* 0x0000000400077211 */ /* 0x000fe400008f16ff */
[----:B------:R-:W-:Y:S01]  /*4ed80*/  IADD3 R0, R5, c[0x0][0x198], RZ ;  /* 0x0000660005007a10 */ /* 0x000fe20007ffe0ff */
[----:B------:R-:W3:Y:S01]  /*4ed90*/  LDL.LU R166, [R1+0x220] ;  /* 0x0002200001a67983 */ /* 0x000ee20000300800 */
[----:B-1----:R-:W-:-:S03]  /*4eda0*/  IADD3 R9, R252, 0x18, RZ ;  /* 0x00000018fc097810 */ /* 0x002fc60007ffe0ff */
[----:B--2---:R1:W-:Y:S01]  /*4edb0*/  @P2 STG.E [R6.64], R243 ;  /* 0x000000f306002986 */ /* 0x0043e2000c101904 */
[-C--:B------:R-:W-:Y:S02]  /*4edc0*/  LEA R8, P6, R5, R3.reuse, 0x2 ;  /* 0x0000000305087211 */ /* 0x080fe400078c10ff */
        /* <DEDUP_REMOVED lines=177> */
[----:B------:R-:W-:Y:S02]  /*4f8e0*/  IADD3 R5, R0, c[0x0][0x198], RZ ;  /* 0x0000660000057a10 */ /* 0x000fe40007ffe0ff */
[----:B------:R-:W-:Y:S01]  /*4f8f0*/  IADD3 R9, R252, 0x32, RZ ;  /* 0x00000032fc097810 */ /* 0x000fe20007ffe0ff */
[----:B------:R-:W4:Y:S01]  /*4f900*/  LDL.LU R167, [R1+0x1e8] ;  /* 0x0001e80001a77983 */ /* 0x000f220000300800 */
[----:B------:R-:W-:-:S02]  /*4f910*/  LEA R8, P6, R5, R3, 0x2 ;  /* 0x0000000305087211 */ /* 0x000fc400078c10ff */
[----:B------:R-:W-:Y:S02]  /*4f920*/  IADD3 R10, R252, 0x31, RZ ;  /* 0x00000031fc0a7810 */ /* 0x000fe40007ffe0ff */
[----:B------:R-:W-:Y:S02]  /*4f930*/  ISETP.LT.AND P5, PT, R9, c[0x0][0x17c], !P0 ;  /* 0x00005f0009007a0c */ /* 0x000fe400047a1270 */
[C---:B------:R-:W-:Y:S02]  /*4f940*/  LEA.HI.X.SX32 R9, R5.reuse, R4, 0x2, P6 ;  /* 0x0000000405097211 */ /* 0x040fe400030f16ff */
[----:B------:R-:W-:Y:S02]  /*4f950*/  ISETP.LT.AND P1, PT, R10, c[0x0][0x17c], !P0 ;  /* 0x00005f000a007a0c */ /* 0x000fe40004721270 */
[----:B------:R-:W-:Y:S01]  /*4f960*/  IADD3 R0, R5, c[0x0][0x198], RZ ;  /* 0x0000660005007a10 */ /* 0x000fe20007ffe0ff */
[----:B------:R1:W-:Y:S01]  /*4f970*/  @P4 STG.E [R8.64], R240 ;  /* 0x000000f008004986 */ /* 0x0003e2000c101904 */
[----:B------:R-:W-:-:S02]  /*4f980*/  IADD3 R10, R252, 0x33, RZ ;  /* 0x00000033fc0a7810 */ /* 0x000fc40007ffe0ff */
[----:B------:R-:W-:Y:S02]  /*4f990*/  IADD3 R5, R0, c[0x0][0x198], RZ ;  /* 0x0000660000057a10 */ /* 0x000fe40007ffe0ff */
[----:B------:R-:W-:Y:S02]  /*4f9a0*/  ISETP.LT.AND P2, PT, R10, c[0x0][0x17c], !P0 ;  /* 0x00005f000a007a0c */ /* 0x000fe40004741270 */
[----:B-1----:R-:W-:-:S04]  /*4f9b0*/  LEA R8, P3, R0, R3, 0x2 ;  /* 0x0000000300087211 */ /* 0x002fc800078610ff */
[-C--:B------:R-:W-:Y:S02]  /*4f9c0*/  LEA.HI.X.SX32 R9, R0, R4.reuse, 0x2, P3 ;  /* 0x0000000400097211 */ /* 0x080fe400018f16ff */
[C---:B------:R-:W-:Y:S02]  /*4f9d0*/  IADD3 R0, R5.reuse, c[0x0][0x198], RZ ;  /* 0x0000660005007a10 */ /* 0x040fe40007ffe0ff */
[----:B------:R-:W-:Y:S02]  /*4f9e0*/  IADD3 R7, R252, 0x34, RZ ;  /* 0x00000034fc077810 */ /* 0x000fe40007ffe0ff */
[----:B------:R-:W-:Y:S02]  /*4f9f0*/  LEA R6, P6, R5, R3, 0x2 ;  /* 0x0000000305067211 */ /* 0x000fe400078c10ff */
[----:B------:R-:W-:Y:S02]  /*4fa00*/  ISETP.LT.AND P4, PT, R7, c[0x0][0x17c], !P0 ;  /* 0x00005f0007007a0c */ /* 0x000fe40004781270 */
[----:B------:R-:W-:-:S02]  /*4fa10*/  LEA.HI.X.SX32 R7, R5, R4, 0x2, P6 ;  /* 0x0000000405077211 */ /* 0x000fc400030f16ff */
[----:B------:R-:W-:Y:S02]  /*4fa20*/  IADD3 R10, R252, 0x35, RZ ;  /* 0x00000035fc0a7810 */ /* 0x000fe40007ffe0ff */
        /* <DEDUP_REMOVED lines=89> */
[----:B------:R-:W5:Y:S01]  /*4ffc0*/  LDL.LU R241, [R1+0x270] ;  /* 0x0002700001f17983 */ /* 0x000f620000300800 */
[----:B------:R-:W-:Y:S02]  /*4ffd0*/  LEA.HI.X.SX32 R9, R0, R4, 0x2, P1 ;  /* 0x0000000400097211 */ /* 0x000fe400008f16ff */
[C---:B------:R-:W-:Y:S01]  /*4ffe0*/  IADD3 R0, R5.reuse, c[0x0][0x198], RZ ;  /* 0x0000660005007a10 */ /* 0x040fe20007ffe0ff */
[----:B---3--:R1:W-:Y:S04]  /*4fff0*/  @P5 STG.E [R6.64], R167 ;  /* 0x000000a706005986 */ /* 0x0083e8000c101904 */
[----:B--2---:R2:W-:Y:S01]  /*50000*/  @P2 STG.E [R8.64], R243 ;  /* 0x000000f308002986 */ /* 0x0045e2000c101904 */
[----:B-1----:R-:W-:Y:S02]  /*50010*/  IADD3 R7, R252, 0x42, RZ ;  /* 0x00000042fc077810 */ /* 0x002fe40007ffe0ff */
[----:B------:R-:W-:-:S02]  /*50020*/  LEA R6, P6, R5, R3, 0x2 ;  /* 0x0000000305067211 */ /* 0x000fc400078c10ff */
[----:B------:R-:W-:Y:S01]  /*50030*/  ISETP.LT.AND P5, PT, R7, c[0x0][0x17c], !P0 ;  /* 0x00005f0007007a0c */ /* 0x000fe200047a1270 */
[----:B--2---:R-:W2:Y:S01]  /*50040*/  LDL.LU R243, [R1+0x274] ;  /* 0x0002740001f37983 */ /* 0x004ea20000300800 */
[----:B------:R-:W-:-:S03]  /*50050*/  LEA R8, P2, R0, R3, 0x2 ;  /* 0x0000000300087211 */ /* 0x000fc600078410ff */
[----:B------:R-:W3:Y:S01]  /*50060*/  LDL.LU R167, [R1+0xa0] ;  /* 0x0000a00001a77983 */ /* 0x000ee20000300800 */
[-C--:B------:R-:W-:Y:S02]  /*50070*/  LEA.HI.X.SX32 R7, R5, R4.reuse, 0x2, P6 ;  /* 0x0000000405077211 */ /* 0x080fe400030f16ff */
[----:B------:R-:W-:-:S03]  /*50080*/  LEA.HI.X.SX32 R9, R0, R4, 0x2, P2 ;  /* 0x0000000400097211 */ /* 0x000fc600010f16ff */
[----:B------:R-:W-:Y:S04]  /*50090*/  @P4 STG.E [R6.64], R240 ;  /* 0x000000f006004986 */ /* 0x000fe8000c101904 */
[----:B----4-:R1:W-:Y:S04]  /*500a0*/  @P3 STG.E [R8.64], R231 ;  /* 0x000000e708003986 */ /* 0x0103e8000c101904 */
[----:B-1----:R-:W3:Y:S01]  /*500b0*/  LDL.LU R231, [R1+0xa4] ;  /* 0x0000a40001e77983 */ /* 0x002ee20000300800 */
[----:B------:R-:W-:Y:S02]  /*500c0*/  IADD3 R5, R0, c[0x0][0x198], RZ ;  /* 0x0000660000057a10 */ /* 0x000fe40007ffe0ff */
[----:B------:R-:W-:Y:S01]  /*500d0*/  IADD3 R7, R252, 0x44, RZ ;  /* 0x00000044fc077810 */ /* 0x000fe20007ffe0ff */
[----:B------:R-:W3:Y:S01]  /*500e0*/  LDL.LU R240, [R1+0x2d0] ;  /* 0x0002d00001f07983 */ /* 0x000ee20000300800 */
        /* <DEDUP_REMOVED lines=10> */
[----:B------:R-:W-:Y:S02]  /*50190*/  LEA.HI.X.SX32 R9, R0, R4, 0x2, P3 ;  /* 0x0000000400097211 */ /* 0x000fe400018f16ff */
[C---:B------:R-:W-:Y:S02]  /*501a0*/  IADD3 R0, R5.reuse, c[0x0][0x198], RZ ;  /* 0x0000660005007a10 */ /* 0x040fe40007ffe0ff */
[----:B-1----:R-:W-:Y:S02]  /*501b0*/  IADD3 R7, R252, 0x46, RZ ;  /* 0x00000046fc077810 */ /* 0x002fe40007ffe0ff */
[----:B------:R-:W-:Y:S02]  /*501c0*/  LEA R6, P6, R5, R3, 0x2 ;  /* 0x0000000305067211 */ /* 0x000fe400078c10ff */
[----:B------:R-:W-:-:S02]  /*501d0*/  ISETP.LT.AND P5, PT, R7, c[0x0][0x17c], !P0 ;  /* 0x00005f0007007a0c */ /* 0x000fc400047a1270 */
[----:B------:R-:W-:Y:S02]  /*501e0*/  LEA.HI.X.SX32 R7, R5, R4, 0x2, P6 ;  /* 0x0000000405077211 */ /* 0x000fe400030f16ff */
[----:B------:R-:W-:Y:S02]  /*501f0*/  ISETP.LT.AND P2, PT, R10, c[0x0][0x17c], !P0 ;  /* 0x00005f000a007a0c */ /* 0x000fe40004741270 */
[----:B------:R-:W-:Y:S02]  /*50200*/  IADD3 R5, R0, c[0x0][0x198], RZ ;  /* 0x0000660000057a10 */ /* 0x000fe40007ffe0ff */
[----:B------:R-:W-:-:S04]  /*50210*/  IADD3 R10, R252, 0x47, RZ ;  /* 0x00000047fc0a7810 */ /* 0x000fc80007ffe0ff */
[----:B------:R-:W-:Y:S01]  /*50220*/  ISETP.LT.AND P3, PT, R10, c[0x0][0x17c], !P0 ;  /* 0x00005f000a007a0c */ /* 0x000fe20004761270 */
[----:B-----5:R1:W-:Y:S04]  /*50230*/  @P1 STG.E [R8.64], R242 ;  /* 0x000000f208001986 */ /* 0x0203e8000c101904 */
[----:B------:R5:W-:Y:S04]  /*50240*/  @P4 STG.E [R6.64], R241 ;  /* 0x000000f106004986 */ /* 0x000be8000c101904 */
[----:B-1----:R-:W4:Y:S01]  /*50250*/  LDL.LU R242, [R1+0x2d4] ;  /* 0x0002d40001f27983 */ /* 0x002f220000300800 */
[----:B------:R-:W-:-:S02]  /*50260*/  LEA R8, P1, R0, R3, 0x2 ;  /* 0x0000000300087211 */ /* 0x000fc400078210ff */
[----:B-----5:R-:W-:Y:S01]  /*50270*/  IADD3 R7, R252, 0x48, RZ ;  /* 0x00000048fc077810 */ /* 0x020fe20007ffe0ff */
[----:B------:R-:W5:Y:S01]  /*50280*/  LDL.LU R166, [R1+0x2c0] ;  /* 0x0002c00001a67983 */ /* 0x000f620000300800 */
[-C--:B------:R-:W-:Y:S02]  /*50290*/  LEA R6, P6, R5, R3.reuse, 0x2 ;  /* 0x0000000305067211 */ /* 0x080fe400078c10ff */
[-C--:B------:R-:W-:Y:S02]  /*502a0*/  LEA.HI.X.SX32 R9, R0, R4.reuse, 0x2, P1 ;  /* 0x0000000400097211 */ /* 0x080fe400008f16ff */
[----:B------:R-:W-:Y:S02]  /*502b0*/  ISETP.LT.AND P4, PT, R7, c[0x0][0x17c], !P0 ;  /* 0x00005f0007007a0c */ /* 0x000fe40004781270 */
[C---:B------:R-:W-:Y:S02]  /*502c0*/  LEA.HI.X.SX32 R7, R5.reuse, R4, 0x2, P6 ;  /* 0x0000000405077211 */ /* 0x040fe400030f16ff */
[----:B------:R-:W-:Y:S01]  /*502d0*/  IADD3 R0, R5, c[0x0][0x198], RZ ;  /* 0x0000660005007a10 */ /* 0x000fe20007ffe0ff */
[----:B--2---:R1:W-:Y:S04]  /*502e0*/  @P2 STG.E [R8.64], R243 ;  /* 0x000000f308002986 */ /* 0x0043e8000c101904 */
[----:B---3--:R2:W-:Y:S04]  /*502f0*/  @P5 STG.E [R6.64], R167 ;  /* 0x000000a706005986 */ /* 0x0085e8000c101904 */
[----:B-1----:R-:W3:Y:S04]  /*50300*/  LDL.LU R243, [R1+0x2c4] ;  /* 0x0002c40001f37983 */ /* 0x002ee80000300800 */
[----:B------:R-:W3:Y:S01]  /*50310*/  LDL.LU R241, [R1+0x260] ;  /* 0x0002600001f17983 */ /* 0x000ee20000300800 */
[----:B--2---:R-:W-:-:S04]  /*50320*/  LEA R6, P2, R0, R3, 0x2 ;  /* 0x0000000300067211 */ /* 0x004fc800078410ff */
[----:B------:R-:W-:-:S05]  /*50330*/  LEA.HI.X.SX32 R7, R0, R4, 0x2, P2 ;  /* 0x0000000400077211 */ /* 0x000fca00010f16ff */
[----:B------:R1:W-:Y:S04]  /*50340*/  @P3 STG.E [R6.64], R231 ;  /* 0x000000e706003986 */ /* 0x0003e8000c101904 */
[----:B-1----:R-:W2:Y:S01]  /*50350*/  LDL.LU R231, [R1+0x264] ;  /* 0x0002640001e77983 */ /* 0x002ea20000300800 */
[----:B------:R-:W-:Y:S02]  /*50360*/  IADD3 R5, R0, c[0x0][0x198], RZ ;  /* 0x0000660000057a10 */ /* 0x000fe40007ffe0ff */
[C---:B------:R-:W-:Y:S01]  /*50370*/  IADD3 R9, R252.reuse, 0x4a, RZ ;  /* 0x0000004afc097810 */ /* 0x040fe20007ffe0ff */
[----:B------:R-:W2:Y:S01]  /*50380*/  LDL.LU R167, [R1+0x90] ;  /* 0x0000900001a77983 */ /* 0x000ea20000300800 */
[----:B------:R-:W-:Y:S02]  /*50390*/  LEA R8, P6, R5, R3, 0x2 ;  /* 0x0000000305087211 */ /* 0x000fe400078c10ff */
[----:B------:R-:W-:-:S02]  /*503a0*/  IADD3 R10, R252, 0x49, RZ ;  /* 0x00000049fc0a7810 */ /* 0x000fc40007ffe0ff */
        /* <DEDUP_REMOVED lines=18> */
[----:B----4-:R1:W-:Y:S04]  /*504d0*/  @P1 STG.E [R6.64], R242 ;  /* 0x000000f206001986 */ /* 0x0103e8000c101904 */
[----:B-----5:R4:W-:Y:S04]  /*504e0*/  @P5 STG.E [R8.64], R166 ;  /* 0x000000a608005986 */ /* 0x0209e8000c101904 */
[----:B-1----:R-:W5:Y:S01]  /*504f0*/  LDL.LU R242, [R1+0x94] ;  /* 0x0000940001f27983 */ /* 0x002f620000300800 */
[----:B------:R-:W-:-:S03]  /*50500*/  LEA R6, P1, R0, R3, 0x2 ;  /* 0x0000000300067211 */ /* 0x000fc600078210ff */
[----:B------:R-:W5:Y:S01]  /*50510*/  LDL.LU R240, [R1+0x2f0] ;  /* 0x0002f00001f07983 */ /* 0x000f620000300800 */
[----:B----4-:R-:W-:Y:S02]  /*50520*/  IADD3 R9, R252, 0x4e, RZ ;  /* 0x0000004efc097810 */ /* 0x010fe40007ffe0ff */
[-C--:B------:R-:W-:Y:S02]  /*50530*/  LEA R8, P6, R5, R3.reuse, 0x2 ;  /* 0x0000000305087211 */ /* 0x080fe400078c10ff */
[-C--:B------:R-:W-:Y:S02]  /*50540*/  LEA.HI.X.SX32 R7, R0, R4.reuse, 0x2, P1 ;  /* 0x0000000400077211 */ /* 0x080fe400008f16ff */
[----:B------:R-:W-:Y:S02]  /*50550*/  ISETP.LT.AND P5, PT, R9, c[0x0][0x17c], !P0 ;  /* 0x00005f0009007a0c */ /* 0x000fe400047a1270 */
[C---:B------:R-:W-:Y:S02]  /*50560*/  LEA.HI.X.SX32 R9, R5.reuse, R4, 0x2, P6 ;  /* 0x0000000405097211 */ /* 0x040fe400030f16ff */
[----:B------:R-:W-:Y:S01]  /*50570*/  IADD3 R0, R5, c[0x0][0x198], RZ ;  /* 0x0000660005007a10 */ /* 0x000fe20007ffe0ff */
[----:B---3--:R1:W-:Y:S04]  /*50580*/  @P2 STG.E [R6.64], R243 ;  /* 0x000000f306002986 */ /* 0x0083e8000c101904 */
[----:B------:R3:W-:Y:S04]  /*50590*/  @P4 STG.E [R8.64], R241 ;  /* 0x000000f108004986 */ /* 0x0007e8000c101904 */
[----:B-1----:R-:W4:Y:S01]  /*505a0*/  LDL.LU R243, [R1+0x2f4] ;  /* 0x0002f40001f37983 */ /* 0x002f220000300800 */
[----:B---3--:R-:W-:-:S03]  /*505b0*/  LEA R8, P2, R0, R3, 0x2 ;  /* 0x0000000300087211 */ /* 0x008fc600078410ff */
[----:B------:R-:W3:Y:S01]  /*505c0*/  LDL.LU R166, [R1+0x2b0] ;  /* 0x0002b00001a67983 */ /* 0x000ee20000300800 */
[----:B------:R-:W-:-:S05]  /*505d0*/  LEA.HI.X.SX32 R9, R0, R4, 0x2, P2 ;  /* 0x0000000400097211 */ /* 0x000fca00010f16ff */
[----:B--2---:R1:W-:Y:S04]  /*505e0*/  @P3 STG.E [R8.64], R231 ;  /* 0x000000e708003986 */ /* 0x0043e8000c101904 */
[----:B-1----:R-:W3:Y:S01]  /*505f0*/  LDL.LU R231, [R1+0x2b4] ;  /* 0x0002b40001e77983 */ /* 0x002ee20000300800 */
[----:B------:R-:W-:Y:S02]  /*50600*/  IADD3 R5, R0, c[0x0][0x198], RZ ;  /* 0x0000660000057a10 */ /* 0x000fe40007ffe0ff */
[C---:B------:R-:W-:Y:S01]  /*50610*/  IADD3 R7, R252.reuse, 0x50, RZ ;  /* 0x00000050fc077810 */ /* 0x040fe20007ffe0ff */
[----:B------:R-:W3:Y:S01]  /*50620*/  LDL.LU R241, [R1+0x250] ;  /* 0x0002500001f17983 */ /* 0x000ee20000300800 */
[----:B------:R-:W-:Y:S02]  /*50630*/  LEA R6, P6, R5, R3, 0x2 ;  /* 0x0000000305067211 */ /* 0x000fe400078c10ff */
[----:B------:R-:W-:-:S02]  /*50640*/  IADD3 R10, R252, 0x4f, RZ ;  /* 0x0000004ffc0a7810 */ /* 0x000fc40007ffe0ff */
[----:B------:R-:W-:Y:S02]  /*50650*/  ISETP.LT.AND P4, PT, R7, c[0x0][0x17c], !P0 ;  /* 0x00005f0007007a0c */ /* 0x000fe40004781270 */
[C---:B------:R-:W-:Y:S02]  /*50660*/  IADD3 R0, R5.reuse, c[0x0][0x198], RZ ;  /* 0x0000660005007a10 */ /* 0x040fe40007ffe0ff */
[----:B------:R-:W-:Y:S02]  /*50670*/  LEA.HI.X.SX32 R7, R5, R4, 0x2, P6 ;  /* 0x0000000405077211 */ /* 0x000fe400030f16ff */
[----:B------:R-:W-:Y:S02]  /*50680*/  ISETP.LT.AND P1, PT, R10, c[0x0][0x17c], !P0 ;  /* 0x00005f000a007a0c */ /* 0x000fe40004721270 */
[----:B------:R-:W-:Y:S01]  /*50690*/  IADD3 R5, R0, c[0x0][0x198], RZ ;  /* 0x0000660000057a10 */ /* 0x000fe20007ffe0ff */
[----:B------:R1:W-:Y:S01]  /*506a0*/  @P5 STG.E [R6.64], R167 ;  /* 0x000000a706005986 */ /* 0x0003e2000c101904 */
[----:B------:R-:W-:-:S02]  /*506b0*/  IADD3 R9, R252, 0x52, RZ ;  /* 0x00000052fc097810 */ /* 0x000fc40007ffe0ff */
[-C--:B------:R-:W-:Y:S02]  /*506c0*/  LEA R8, P6, R5, R3.reuse, 0x2 ;  /* 0x0000000305087211 */ /* 0x080fe400078c10ff */
[----:B------:R-:W-:Y:S02]  /*506d0*/  IADD3 R10, R252, 0x51, RZ ;  /* 0x00000051fc0a7810 */ /* 0x000fe40007ffe0ff */
[----:B------:R-:W-:Y:S02]  /*506e0*/  ISETP.LT.AND P5, PT, R9, c[0x0][0x17c], !P0 ;  /* 0x00005f0009007a0c */ /* 0x000fe400047a1270 */
[C---:B-1----:R-:W-:Y:S02]  /*506f0*/  LEA R6, P3, R0.reuse, R3, 0x2 ;  /* 0x0000000300067211 */ /* 0x042fe400078610ff */
[-C--:B------:R-:W-:Y:S02]  /*50700*/  LEA.HI.X.SX32 R9, R5, R4.reuse, 0x2, P6 ;  /* 0x0000000405097211 */ /* 0x080fe400030f16ff */
[----:B------:R-:W-:-:S02]  /*50710*/  LEA.HI.X.SX32 R7, R0, R4, 0x2, P3 ;  /* 0x0000000400077211 */ /* 0x000fc400018f16ff */
[----:B------:R-:W-:Y:S02]  /*50720*/  ISETP.LT.AND P2, PT, R10, c[0x0][0x17c], !P0 ;  /* 0x00005f000a007a0c */ /* 0x000fe40004741270 */
[----:B------:R-:W-:Y:S02]  /*50730*/  IADD3 R0, R5, c[0x0][0x198], RZ ;  /* 0x0000660005007a10 */ /* 0x000fe40007ffe0ff */
[----:B------:R-:W-:Y:S02]  /*50740*/  IADD3 R10, R252, 0x53, RZ ;  /* 0x00000053fc0a7810 */ /* 0x000fe40007ffe0ff */
[----:B------:R-:W-:Y:S02]  /*50750*/  IADD3 R5, R0, c[0x0][0x198], RZ ;  /* 0x0000660000057a10 */ /* 0x000fe40007ffe0ff */
[----:B------:R-:W-:Y:S01]  /*50760*/  ISETP.LT.AND P3, PT, R10, c[0x0][0x17c], !P0 ;  /* 0x00005f000a007a0c */ /* 0x000fe20004761270 */
[----:B-----5:R1:W-:Y:S04]  /*50770*/  @P1 STG.E [R6.64], R242 ;  /* 0x000000f206001986 */ /* 0x0203e8000c101904 */
[----:B------:R5:W-:Y:S04]  /*50780*/  @P4 STG.E [R8.64], R240 ;  /* 0x000000f008004986 */ /* 0x000be8000c101904 */
[----:B-1----:R-:W2:Y:S01]  /*50790*/  LDL.LU R242, [R1+0x254] ;  /* 0x0002540001f27983 */ /* 0x002ea20000300800 */
[----:B-----5:R-:W-:-:S03]  /*507a0*/  LEA R8, P1, R0, R3, 0x2 ;  /* 0x0000000300087211 */ /* 0x020fc600078210ff */
[----:B------:R-:W5:Y:S01]  /*507b0*/  LDL.LU R167, [R1+0x80] ;  /* 0x0000800001a77983 */ /* 0x000f620000300800 */
[-C--:B------:R-:W-:Y:S02]  /*507c0*/  LEA.HI.X.SX32 R9, R0, R4.reuse, 0x2, P1 ;  /* 0x0000000400097211 */ /* 0x080fe400008f16ff */
[C---:B------:R-:W-:Y:S02]  /*507d0*/  IADD3 R0, R5.reuse, c[0x0][0x198], RZ ;  /* 0x0000660005007a10 */ /* 0x040fe40007ffe0ff */
[----:B------:R-:W-:Y:S02]  /*507e0*/  IADD3 R7, R252, 0x54, RZ ;  /* 0x00000054fc077810 */ /* 0x000fe40007ffe0ff */
[-C--:B------:R-:W-:Y:S01]  /*507f0*/  LEA R6, P6, R5, R3.reuse, 0x2 ;  /* 0x0000000305067211 */ /* 0x080fe200078c10ff */
[----:B----4-:R1:W-:Y:S01]  /*50800*/  @P2 STG.E [R8.64], R243 ;  /* 0x000000f308002986 */ /* 0x0103e2000c101904 */
[----:B------:R-:W-:Y:S02]  /*50810*/  ISETP.LT.AND P4, PT, R7, c[0x0][0x17c], !P0 ;  /* 0x00005f0007007a0c */ /* 0x000fe40004781270 */
[----:B------:R-:W-:Y:S01]  /*50820*/  LEA.HI.X.SX32 R7, R5, R4, 0x2, P6 ;  /* 0x0000000405077211 */ /* 0x000fe200030f16ff */
[----:B-1----:R-:W4:Y:S01]  /*50830*/  LDL.LU R243, [R1+0x84] ;  /* 0x0000840001f37983 */ /* 0x002f220000300800 */
[----:B------:R-:W-:-:S03]  /*50840*/  LEA R8, P2, R0, R3, 0x2 ;  /* 0x0000000300087211 */ /* 0x000fc600078410ff */
[----:B---3--:R-:W-:Y:S01]  /*50850*/  @P5 STG.E [R6.64], R166 ;  /* 0x000000a606005986 */ /* 0x008fe2000c101904 */
[----:B------:R-:W-:-:S03]  /*50860*/  LEA.HI.X.SX32 R9, R0, R4, 0x2, P2 ;  /* 0x0000000400097211 */ /* 0x000fc600010f16ff */
[----:B------:R-:W3:Y:S04]  /*50870*/  LDL.LU R240, [R1+0x2e0] ;  /* 0x0002e00001f07983 */ /* 0x000ee80000300800 */
[----:B------:R1:W-:Y:S04]  /*50880*/  @P3 STG.E [R8.64], R231 ;  /* 0x000000e708003986 */ /* 0x0003e8000c101904 */
[----:B-1----:R-:W3:Y:S01]  /*50890*/  LDL.LU R231, [R1+0x2e4] ;  /* 0x0002e40001e77983 */ /* 0x002ee20000300800 */
[----:B------:R-:W-:Y:S02]  /*508a0*/  IADD3 R5, R0, c[0x0][0x198], RZ ;  /* 0x0000660000057a10 */ /* 0x000fe40007ffe0ff */
[----:B------:R-:W-:Y:S01]  /*508b0*/  IADD3 R7, R252, 0x56, RZ ;  /* 0x00000056fc077810 */ /* 0x000fe20007ffe0ff */
[----:B------:R-:W3:Y:S01]  /*508c0*/  LDL.LU R166, [R1+0x280] ;  /* 0x0002800001a67983 */ /* 0x000ee20000300800 */
        /* <DEDUP_REMOVED lines=10> */
[----:B-1----:R-:W-:Y:S02]  /*50970*/  LEA R6, P3, R0, R3, 0x2 ;  /* 0x0000000300067211 */ /* 0x002fe400078610ff */
[----:B------:R-:W-:Y:S02]  /*50980*/  IADD3 R9, R252, 0x58, RZ ;  /* 0x00000058fc097810 */ /* 0x000fe40007ffe0ff */
[----:B------:R-:W-:Y:S02]  /*50990*/  LEA.HI.X.SX32 R7, R0, R4, 0x2, P3 ;  /* 0x0000000400077211 */ /* 0x000fe400018f16ff */
[----:B------:R-:W-:-:S02]  /*509a0*/  IADD3 R0, R5, c[0x0][0x198], RZ ;  /* 0x0000660005007a10 */ /* 0x000fc40007ffe0ff */
[-C--:B------:R-:W-:Y:S02]  /*509b0*/  LEA R8, P6, R5, R3.reuse, 0x2 ;  /* 0x0000000305087211 */ /* 0x080fe400078c10ff */
[----:B------:R-:W-:Y:S02]  /*509c0*/  ISETP.LT.AND P4, PT, R9, c[0x0][0x17c], !P0 ;  /* 0x00005f0009007a0c */ /* 0x000fe40004781270 */
[----:B------:R-:W-:Y:S02]  /*509d0*/  LEA.HI.X.SX32 R9, R5, R4, 0x2, P6 ;  /* 0x0000000405097211 */ /* 0x000fe400030f16ff */
[----:B------:R-:W-:Y:S02]  /*509e0*/  IADD3 R10, R252, 0x59, RZ ;  /* 0x00000059fc0a7810 */ /* 0x000fe40007ffe0ff */
[----:B------:R-:W-:Y:S02]  /*509f0*/  IADD3 R5, R0, c[0x0][0x198], RZ ;  /* 0x0000660000057a10 */ /* 0x000fe40007ffe0ff */
[----:B------:R-:W-:Y:S01]  /*50a00*/  ISETP.LT.AND P3, PT, R10, c[0x0][0x17c], !P0 ;  /* 0x00005f000a007a0c */ /* 0x000fe20004761270 */
[----:B--2---:R1:W-:Y:S04]  /*50a10*/  @P1 STG.E [R6.64], R242 ;  /* 0x000000f206001986 */ /* 0x0043e8000c101904 */
[----:B-----5:R2:W-:Y:S04]  /*50a20*/  @P5 STG.E [R8.64], R167 ;  /* 0x000000a708005986 */ /* 0x0205e8000c101904 */
[----:B-1----:R-:W5:Y:S01]  /*50a30*/  LDL.LU R242, [R1+0x284] ;  /* 0x0002840001f27983 */ /* 0x002f620000300800 */
[----:B------:R-:W-:-:S03]  /*50a40*/  LEA R6, P1, R0, R3, 0x2 ;  /* 0x0000000300067211 */ /* 0x000fc600078210ff */
[----:B------:R-:W5:Y:S01]  /*50a50*/  LDL.LU R241, [R1+0x160] ;  /* 0x0001600001f17983 */ /* 0x000f620000300800 */
[-C--:B------:R-:W-:Y:S02]  /*50a60*/  LEA.HI.X.SX32 R7, R0, R4.reuse, 0x2, P1 ;  /* 0x0000000400077211 */ /* 0x080fe400008f16ff */
[C---:B------:R-:W-:Y:S02]  /*50a70*/  IADD3 R0, R5.reuse, c[0x0][0x198], RZ ;  /* 0x0000660005007a10 */ /* 0x040fe40007ffe0ff */
[----:B--2---:R-:W-:Y:S02]  /*50a80*/  IADD3 R9, R252, 0x5a, RZ ;  /* 0x0000005afc097810 */ /* 0x004fe40007ffe0ff */
[----:B------:R-:W-:Y:S02]  /*50a90*/  LEA R8, P6, R5, R3, 0x2 ;  /* 0x0000000305087211 */ /* 0x000fe400078c10ff */
[----:B------:R-:W-:Y:S01]  /*50aa0*/  ISETP.LT.AND P5, PT, R9, c[0x0][0x17c], !P0 ;  /* 0x00005f0009007a0c */ /* 0x000fe200047a1270 */
[----:B----4-:R1:W-:Y:S01]  /*50ab0*/  @P2 STG.E [R6.64], R243 ;  /* 0x000000f306002986 */ /* 0x0103e2000c101904 */
[----:B------:R-:W-:-:S03]  /*50ac0*/  LEA.HI.X.SX32 R9, R5, R4, 0x2, P6 ;  /* 0x0000000405097211 */ /* 0x000fc600030f16ff */
[----:B-1----:R-:W2:Y:S01]  /*50ad0*/  LDL.LU R243, [R1+0x164] ;  /* 0x0001640001f37983 */ /* 0x002ea20000300800 */
[----:B------:R-:W-:-:S03]  /*50ae0*/  LEA R6, P2, R0, R3, 0x2 ;  /* 0x0000000300067211 */ /* 0x000fc600078410ff */
[----:B---3--:R-:W-:Y:S01]  /*50af0*/  @P4 STG.E [R8.64], R240 ;  /* 0x000000f008004986 */ /* 0x008fe2000c101904 */
[----:B------:R-:W-:-:S03]  /*50b00*/  LEA.HI.X.SX32 R7, R0, R4, 0x2, P2 ;  /* 0x0000000400077211 */ /* 0x000fc600010f16ff */
[----:B------:R-:W3:Y:S04]  /*50b10*/  LDL.LU R167, [R1+0x70] ;  /* 0x0000700001a77983 */ /* 0x000ee80000300800 */
[----:B------:R1:W-:Y:S04]  /*50b20*/  @P3 STG.E [R6.64], R231 ;  /* 0x000000e706003986 */ /* 0x0003e8000c101904 */
[----:B-1----:R-:W3:Y:S01]  /*50b30*/  LDL.LU R231, [R1+0x74] ;  /* 0x0000740001e77983 */ /* 0x002ee20000300800 */
[----:B------:R-:W-:Y:S02]  /*50b40*/  IADD3 R10, R252, 0x5b, RZ ;  /* 0x0000005bfc0a7810 */ /* 0x000fe40007ffe0ff */
[----:B------:R-:W-:Y:S01]  /*50b50*/  IADD3 R5, R0, c[0x0][0x198], RZ ;  /* 0x0000660000057a10 */ /* 0x000fe20007ffe0ff */
[----:B------:R-:W3:Y:S01]  /*50b60*/  LDL.LU R240, [R1+0x298] ;  /* 0x0002980001f07983 */ /* 0x000ee20000300800 */
[----:B------:R-:W-:-:S02]  /*50b70*/  IADD3 R9, R252, 0x5c, RZ ;  /* 0x0000005cfc097810 */ /* 0x000fc40007ffe0ff */
[----:B------:R-:W-:Y:S02]  /*50b80*/  ISETP.LT.AND P1, PT, R10, c[0x0][0x17c], !P0 ;  /* 0x00005f000a007a0c */ /* 0x000fe40004721270 */
[CC--:B------:R-:W-:Y:S02]  /*50b90*/  LEA R8, P6, R5.reuse, R3.reuse, 0x2 ;  /* 0x0000000305087211 */ /* 0x0c0fe400078c10ff */
[----:B------:R-:W-:Y:S02]  /*50ba0*/  IADD3 R0, R5, c[0x0][0x198], RZ ;  /* 0x0000660005007a10 */ /* 0x000fe40007ffe0ff */
[----:B------:R-:W-:Y:S02]  /*50bb0*/  ISETP.LT.AND P4, PT, R9, c[0x0][0x17c], !P0 ;  /* 0x00005f0009007a0c */ /* 0x000fe40004781270 */
[----:B------:R-:W-:Y:S02]  /*50bc0*/  LEA.HI.X.SX32 R9, R5, R4, 0x2, P6 ;  /* 0x0000000405097211 */ /* 0x000fe400030f16ff */
[----:B------:R-:W-:-:S02]  /*50bd0*/  LEA R6, P3, R0, R3, 0x2 ;  /* 0x0000000300067211 */ /* 0x000fc400078610ff */
[----:B------:R-:W-:Y:S02]  /*50be0*/  IADD3 R10, R252, 0x5d, RZ ;  /* 0x0000005dfc0a7810 */ /* 0x000fe40007ffe0ff */
[C---:B------:R-:W-:Y:S01]  /*50bf0*/  IADD3 R5, R0.reuse, c[0x0][0x198], RZ ;  /* 0x0000660000057a10 */ /* 0x040fe20007ffe0ff */
[----:B------:R1:W-:Y:S01]  /*50c00*/  @P5 STG.E [R8.64], R166 ;  /* 0x000000a608005986 */ /* 0x0003e2000c101904 */
[----:B------:R-:W-:Y:S02]  /*50c10*/  LEA.HI.X.SX32 R7, R0, R4, 0x2, P3 ;  /* 0x0000000400077211 */ /* 0x000fe400018f16ff */
[----:B------:R-:W-:Y:S02]  /*50c20*/  ISETP.LT.AND P2, PT, R10, c[0x0][0x17c], !P0 ;  /* 0x00005f000a007a0c */ /* 0x000fe40004741270 */
[----:B------:R-:W-:Y:S02]  /*50c30*/  IADD3 R0, R5, c[0x0][0x198], RZ ;  /* 0x0000660005007a10 */ /* 0x000fe40007ffe0ff */
[----:B-1----:R-:W-:-:S02]  /*50c40*/  IADD3 R9, R252, 0x5e, RZ ;  /* 0x0000005efc097810 */ /* 0x002fc40007ffe0ff */
[-C--:B------:R-:W-:Y:S02]  /*50c50*/  LEA R8, P6, R5, R3.reuse, 0x2 ;  /* 0x0000000305087211 */ /* 0x080fe400078c10ff */
[----:B------:R-:W-:Y:S02]  /*50c60*/  ISETP.LT.AND P5, PT, R9, c[0x0][0x17c], !P0 ;  /* 0x00005f0009007a0c */ /* 0x000fe400047a1270 */
[----:B------:R-:W-:Y:S02]  /*50c70*/  LEA.HI.X.SX32 R9, R5, R4, 0x2, P6 ;  /* 0x0000000405097211 */ /* 0x000fe400030f16ff */
[----:B------:R-:W-:Y:S02]  /*50c80*/  IADD3 R10, R252, 0x5f, RZ ;  /* 0x0000005ffc0a7810 */ /* 0x000fe40007ffe0ff */
[----:B------:R-:W-:Y:S02]  /*50c90*/  IADD3 R5, R0, c[0x0][0x198], RZ ;  /* 0x0000660000057a10 */ /* 0x000fe40007ffe0ff */
[----:B------:R-:W-:Y:S01]  /*50ca0*/  ISETP.LT.AND P3, PT, R10, c[0x0][0x17c], !P0 ;  /* 0x00005f000a007a0c */ /* 0x000fe20004761270 */
[----:B-----5:R1:W-:Y:S04]  /*50cb0*/  @P1 STG.E [R6.64], R242 ;  /* 0x000000f206001986 */ /* 0x0203e8000c101904 */
[----:B------:R5:W-:Y:S04]  /*50cc0*/  @P4 STG.E [R8.64], R241 ;  /* 0x000000f108004986 */ /* 0x000be8000c101904 */
[----:B-1----:R-:W4:Y:S01]  /*50cd0*/  LDL.LU R242, [R1+0x29c] ;  /* 0x00029c0001f27983 */ /* 0x002f220000300800 */
[----:B------:R-:W-:-:S02]  /*50ce0*/  LEA R6, P1, R0, R3, 0x2 ;  /* 0x0000000300067211 */ /* 0x000fc400078210ff */
[----:B-----5:R-:W-:Y:S01]  /*50cf0*/  IADD3 R9, R252, 0x60, RZ ;  /* 0x00000060fc097810 */ /* 0x020fe20007ffe0ff */
[----:B------:R-:W5:Y:S01]  /*50d00*/  LDL.LU R166, [R1+0x2a8] ;  /* 0x0002a80001a67983 */ /* 0x000f620000300800 */
[-C--:B------:R-:W-:Y:S02]  /*50d10*/  LEA.HI.X.SX32 R7, R0, R4.reuse, 0x2, P1 ;  /* 0x0000000400077211 */ /* 0x080fe400008f16ff */
[C---:B------:R-:W-:Y:S02]  /*50d20*/  IADD3 R0, R5.reuse, c[0x0][0x198], RZ ;  /* 0x0000660005007a10 */ /* 0x040fe40007ffe0ff */
[----:B------:R-:W-:Y:S02]  /*50d30*/  LEA R8, P6, R5, R3, 0x2 ;  /* 0x0000000305087211 */ /* 0x000fe400078c10ff */
[----:B------:R-:W-:Y:S01]  /*50d40*/  ISETP.LT.AND P4, PT, R9, c[0x0][0x17c], !P0 ;  /* 0x00005f0009007a0c */ /* 0x000fe20004781270 */
[----:B--2---:R1:W-:Y:S01]  /*50d50*/  @P2 STG.E [R6.64], R243 ;  /* 0x000000f306002986 */ /* 0x0043e2000c101904 */
        /* <DEDUP_REMOVED lines=31> */
[----:B----4-:R1:W-:Y:S04]  /*50f50*/  @P1 STG.E [R6.64], R242 ;  /* 0x000000f206001986 */ /* 0x0103e8000c101904 */
[----:B-----5:R4:W-:Y:S04]  /*50f60*/  @P5 STG.E [R8.64], R166 ;  /* 0x000000a608005986 */ /* 0x0209e8000c101904 */
[----:B-1----:R-:W5:Y:S01]  /*50f70*/  LDL.LU R242, [R1+0xac] ;  /* 0x0000ac0001f27983 */ /* 0x002f620000300800 */
[----:B------:R-:W-:-:S03]  /*50f80*/  LEA R6, P1, R0, R3, 0x2 ;  /* 0x0000000300067211 */ /* 0x000fc600078210ff */
[----:B------:R-:W5:Y:S01]  /*50f90*/  LDL.LU R240, [R1+0x2d8] ;  /* 0x0002d80001f07983 */ /* 0x000f620000300800 */
[-C--:B------:R-:W-:Y:S02]  /*50fa0*/  LEA.HI.X.SX32 R7, R0, R4.reuse, 0x2, P1 ;  /* 0x0000000400077211 */ /* 0x080fe400008f16ff */
[C---:B------:R-:W-:Y:S02]  /*50fb0*/  IADD3 R0, R5.reuse, c[0x0][0x198], RZ ;  /* 0x0000660005007a10 */ /* 0x040fe40007ffe0ff */
[----:B----4-:R-:W-:Y:S02]  /*50fc0*/  IADD3 R9, R252, 0x66, RZ ;  /* 0x00000066fc097810 */ /* 0x010fe40007ffe0ff */
        /* <DEDUP_REMOVED lines=68> */
[C---:B------:R-:W-:Y:S02]  /*51410*/  IADD3 R0, R5.reuse, c[0x0][0x198], RZ ;  /* 0x0000660005007a10 */ /* 0x040fe40007ffe0ff */
[----:B-1----:R-:W-:Y:S01]  /*51420*/  IADD3 R9, R252, 0x70, RZ ;  /* 0x00000070fc097810 */ /* 0x002fe20007ffe0ff */
[----:B------:R-:W3:Y:S01]  /*51430*/  LDL.LU R241, [R1+0x2bc] ;  /* 0x0002bc0001f17983 */ /* 0x000ee20000300800 */
[----:B------:R-:W-:-:S02]  /*51440*/  LEA R8, P6, R5, R3, 0x2 ;  /* 0x0000000305087211 */ /* 0x000fc400078c10ff */
[----:B------:R-:W-:Y:S02]  /*51450*/  ISETP.LT.AND P4, PT, R9, c[0x0][0x17c], !P0 ;  /* 0x00005f0009007a0c */ /* 0x000fe40004781270 */
[----:B------:R-:W-:Y:S02]  /*51460*/  LEA.HI.X.SX32 R9, R5, R4, 0x2, P6 ;  /* 0x0000000405097211 */ /* 0x000fe400030f16ff */
[----:B------:R-:W-:Y:S02]  /*51470*/  IADD3 R10, R252, 0x71, RZ ;  /* 0x00000071fc0a7810 */ /* 0x000fe40007ffe0ff */
[----:B------:R-:W-:Y:S02]  /*51480*/  IADD3 R5, R0, c[0x0][0x198], RZ ;  /* 0x0000660000057a10 */ /* 0x000fe40007ffe0ff */
[----:B------:R-:W-:Y:S01]  /*51490*/  ISETP.LT.AND P3, PT, R10, c[0x0][0x17c], !P0 ;  /* 0x00005f000a007a0c */ /* 0x000fe20004761270 */
[----:B----4-:R1:W-:Y:S04]  /*514a0*/  @P1 STG.E [R6.64], R242 ;  /* 0x000000f206001986 */ /* 0x0103e8000c101904 */
[----:B-----5:R4:W-:Y:S01]  /*514b0*/  @P5 STG.E [R8.64], R167 ;  /* 0x000000a708005986 */ /* 0x0209e2000c101904 */
[----:B-1----:R-:W-:-:S03]  /*514c0*/  LEA R6, P1, R0, R3, 0x2 ;  /* 0x0000000300067211 */ /* 0x002fc600078210ff */
        /* <DEDUP_REMOVED lines=14> */
[----:B-1----:R-:W4:Y:S01]  /*515b0*/  LDL.LU R231, [R1+0x8c] ;  /* 0x00008c0001e77983 */ /* 0x002f220000300800 */
[----:B------:R-:W-:Y:S02]  /*515c0*/  IADD3 R10, R252, 0x73, RZ ;  /* 0x00000073fc0a7810 */ /* 0x000fe40007ffe0ff */
[----:B------:R-:W-:Y:S01]  /*515d0*/  IADD3 R5, R0, c[0x0][0x198], RZ ;  /* 0x0000660000057a10 */ /* 0x000fe20007ffe0ff */
[----:B------:R-:W4:Y:S01]  /*515e0*/  LDL.LU R240, [R1+0x2e8] ;  /* 0x0002e80001f07983 */ /* 0x000f220000300800 */
[----:B------:R-:W-:-:S02]  /*515f0*/  ISETP.LT.AND P1, PT, R10, c[0x0][0x17c], !P0 ;  /* 0x00005f000a007a0c */ /* 0x000fc40004721270 */
[----:B------:R-:W-:Y:S02]  /*51600*/  IADD3 R9, R252, 0x74, RZ ;  /* 0x00000074fc097810 */ /* 0x000fe40007ffe0ff */
[C---:B------:R-:W-:Y:S02]  /*51610*/  IADD3 R0, R5.reuse, c[0x0][0x198], RZ ;  /* 0x0000660005007a10 */ /* 0x040fe40007ffe0ff */
[-C--:B------:R-:W-:Y:S02]  /*51620*/  LEA R8, P6, R5, R3.reuse, 0x2 ;  /* 0x0000000305087211 */ /* 0x080fe400078c10ff */
[----:B------:R-:W-:Y:S02]  /*51630*/  ISETP.LT.AND P4, PT, R9, c[0x0][0x17c], !P0 ;  /* 0x00005f0009007a0c */ /* 0x000fe40004781270 */
[----:B------:R-:W-:Y:S02]  /*51640*/  LEA R6, P3, R0, R3, 0x2 ;  /* 0x0000000300067211 */ /* 0x000fe400078610ff */
[----:B------:R-:W-:-:S02]  /*51650*/  LEA.HI.X.SX32 R9, R5, R4, 0x2, P6 ;  /* 0x0000000405097211 */ /* 0x000fc400030f16ff */
[----:B------:R-:W-:Y:S02]  /*51660*/  IADD3 R10, R252, 0x75, RZ ;  /* 0x00000075fc0a7810 */ /* 0x000fe40007ffe0ff */
[C---:B------:R-:W-:Y:S02]  /*51670*/  IADD3 R5, R0.reuse, c[0x0][0x198], RZ ;  /* 0x0000660000057a10 */ /* 0x040fe40007ffe0ff */
[----:B------:R-:W-:Y:S01]  /*51680*/  LEA.HI.X.SX32 R7, R0, R4, 0x2, P3 ;  /* 0x0000000400077211 */ /* 0x000fe200018f16ff */
[----:B------:R1:W-:Y:S01]  /*51690*/  @P5 STG.E [R8.64], R166 ;  /* 0x000000a608005986 */ /* 0x0003e2000c101904 */
[----:B------:R-:W-:Y:S02]  /*516a0*/  ISETP.LT.AND P2, PT, R10, c[0x0][0x17c], !P0 ;  /* 0x00005f000a007a0c */ /* 0x000fe40004741270 */
[----:B------:R-:W-:Y:S01]  /*516b0*/  IADD3 R0, R5, c[0x0][0x198], RZ ;  /* 0x0000660005007a10 */ /* 0x000fe20007ffe0ff */
[----:B------:R1:W-:Y:S01]  /*516c0*/  @P1 STG.E [R6.64], R241 ;  /* 0x000000f106001986 */ /* 0x0003e2000c101904 */
[----:B------:R-:W-:-:S02]  /*516d0*/  IADD3 R10, R252, 0x77, RZ ;  /* 0x00000077fc0a7810 */ /* 0x000fc40007ffe0ff */
[----:B-1----:R-:W-:Y:S02]  /*516e0*/  IADD3 R9, R252, 0x76, RZ ;  /* 0x00000076fc097810 */ /* 0x002fe40007ffe0ff */
[-C--:B------:R-:W-:Y:S01]  /*516f0*/  LEA R8, P6, R5, R3.reuse, 0x2 ;  /* 0x0000000305087211 */ /* 0x080fe200078c10ff */
[----:B------:R-:W4:Y:S01]  /*51700*/  LDL.LU R241, [R1+0x2ec] ;  /* 0x0002ec0001f17983 */ /* 0x000f220000300800 */
[----:B------:R-:W-:Y:S02]  /*51710*/  ISETP.LT.AND P5, PT, R9, c[0x0][0x17c], !P0 ;  /* 0x00005f0009007a0c */ /* 0x000fe400047a1270 */
[C---:B------:R-:W-:Y:S02]  /*51720*/  LEA R6, P1, R0.reuse, R3, 0x2 ;  /* 0x0000000300067211 */ /* 0x040fe400078210ff */
[----:B------:R-:W-:Y:S02]  /*51730*/  LEA.HI.X.SX32 R9, R5, R4, 0x2, P6 ;  /* 0x0000000405097211 */ /* 0x000fe400030f16ff */
[----:B------:R-:W-:-:S02]  /*51740*/  IADD3 R5, R0, c[0x0][0x198], RZ ;  /* 0x0000660000057a10 */ /* 0x000fc40007ffe0ff */
[----:B------:R-:W-:Y:S02]  /*51750*/  LEA.HI.X.SX32 R7, R0, R4, 0x2, P1 ;  /* 0x0000000400077211 */ /* 0x000fe400008f16ff */
[----:B------:R-:W-:Y:S02]  /*51760*/  ISETP.LT.AND P3, PT, R10, c[0x0][0x17c], !P0 ;  /* 0x00005f000a007a0c */ /* 0x000fe40004761270 */
[C---:B------:R-:W-:Y:S01]  /*51770*/  IADD3 R0, R5.reuse, c[0x0][0x198], RZ ;  /* 0x0000660005007a10 */ /* 0x040fe20007ffe0ff */
[----:B-----5:R1:W-:Y:S02]  /*51780*/  @P4 STG.E [R8.64], R242 ;  /* 0x000000f208004986 */ /* 0x0203e4000c101904 */
[----:B-1----:R-:W-:Y:S02]  /*51790*/  IADD3 R9, R252, 0x78, RZ ;  /* 0x00000078fc097810 */ /* 0x002fe40007ffe0ff */
[----:B------:R-:W5:Y:S01]  /*517a0*/  LDL.LU R242, [R1+0x288] ;  /* 0x0002880001f27983 */ /* 0x000f620000300800 */
[----:B------:R-:W-:-:S02]  /*517b0*/  LEA R8, P6, R5, R3, 0x2 ;  /* 0x0000000305087211 */ /* 0x000fc400078c10ff */
[----:B------:R-:W-:Y:S02]  /*517c0*/  ISETP.LT.AND P4, PT, R9, c[0x0][0x17c], !P0 ;  /* 0x00005f0009007a0c */ /* 0x000fe40004781270 */
[----:B------:R-:W-:Y:S01]  /*517d0*/  LEA.HI.X.SX32 R9, R5, R4, 0x2, P6 ;  /* 0x0000000405097211 */ /* 0x000fe200030f16ff */
[----:B--2---:R1:W-:Y:S04]  /*517e0*/  @P2 STG.E [R6.64], R243 ;  /* 0x000000f306002986 */ /* 0x0043e8000c101904 */
[----:B-1----:R-:W2:Y:S01]  /*517f0*/  LDL.LU R243, [R1+0x28c] ;  /* 0x00028c0001f37983 */ /* 0x002ea20000300800 */
[----:B------:R-:W-:-:S03]  /*51800*/  LEA R6, P2, R0, R3, 0x2 ;  /* 0x0000000300067211 */ /* 0x000fc600078410ff */
[----:B---3--:R-:W-:Y:S01]  /*51810*/  @P5 STG.E [R8.64], R167 ;  /* 0x000000a708005986 */ /* 0x008fe2000c101904 */
[----:B------:R-:W-:-:S03]  /*51820*/  LEA.HI.X.SX32 R7, R0, R4, 0x2, P2 ;  /* 0x0000000400077211 */ /* 0x000fc600010f16ff */
[----:B------:R-:W3:Y:S04]  /*51830*/  LDL.LU R166, [R1+0x168] ;  /* 0x0001680001a67983 */ /* 0x000ee80000300800 */
[----:B----4-:R1:W-:Y:S04]  /*51840*/  @P3 STG.E [R6.64], R231 ;  /* 0x000000e706003986 */ /* 0x0103e8000c101904 */
        /* <DEDUP_REMOVED lines=19> */
[----:B-1----:R-:W-:Y:S01]  /*51980*/  IADD3 R9, R252, 0x7c, RZ ;  /* 0x0000007cfc097810 */ /* 0x002fe20007ffe0ff */
[----:B------:R-:W4:Y:S01]  /*51990*/  LDL.LU R240, [R1+0x7c] ;  /* 0x00007c0001f07983 */ /* 0x000f220000300800 */
[-C--:B------:R-:W-:Y:S02]  /*519a0*/  LEA R8, P6, R5, R3.reuse, 0x2 ;  /* 0x0000000305087211 */ /* 0x080fe400078c10ff */
[----:B------:R-:W-:Y:S01]  /*519b0*/  ISETP.LT.AND P4, PT, R9, c[0x0][0x17c], !P0 ;  /* 0x00005f0009007a0c */ /* 0x000fe20004781270 */
[----:B------:R-:W4:Y:S01]  /*519c0*/  LDL.LU R241, [R1+0x60] ;  /* 0x0000600001f17983 */ /* 0x000f220000300800 */
        /* <DEDUP_REMOVED lines=14> */
[----:B------:R-:W-:-:S04]  /*51ab0*/  LEA R6, P2, R0, R3, 0x2 ;  /* 0x0000000300067211 */ /* 0x000fc800078410ff */
[C---:B------:R-:W-:Y:S01]  /*51ac0*/  LEA.HI.X.SX32 R7, R0.reuse, R4, 0x2, P2 ;  /* 0x0000000400077211 */ /* 0x040fe200010f16ff */
[----:B---3--:R-:W-:Y:S04]  /*51ad0*/  @P4 STG.E [R8.64], R166 ;  /* 0x000000a608004986 */ /* 0x008fe8000c101904 */
[----:B----4-:R1:W-:Y:S04]  /*51ae0*/  @P3 STG.E [R6.64], R231 ;  /* 0x000000e706003986 */ /* 0x0103e8000c101904 */
[----:B-1----:R-:W3:Y:S01]  /*51af0*/  LDL.LU R231, [R1+0x24] ;  /* 0x0000240001e77983 */ /* 0x002ee20000300800 */
[----:B------:R-:W-:-:S02]  /*51b00*/  IADD3 R5, R0, c[0x0][0x198], RZ ;  /* 0x0000660000057a10 */ /* 0x000fc40007ffe0ff */
[C---:B------:R-:W-:Y:S02]  /*51b10*/  IADD3 R9, R252.reuse, 0x80, RZ ;  /* 0x00000080fc097810 */ /* 0x040fe40007ffe0ff */
[----:B------:R-:W-:Y:S02]  /*51b20*/  LEA R8, P6, R5, R3, 0x2 ;  /* 0x0000000305087211 */ /* 0x000fe400078c10ff */
[----:B------:R-:W-:Y:S02]  /*51b30*/  IADD3 R10, R252, 0x7f, RZ ;  /* 0x0000007ffc0a7810 */ /* 0x000fe40007ffe0ff */
[----:B------:R-:W-:Y:S02]  /*51b40*/  ISETP.LT.AND P4, PT, R9, c[0x0][0x17c], !P0 ;  /* 0x00005f0009007a0c */ /* 0x000fe40004781270 */
[C---:B------:R-:W-:Y:S02]  /*51b50*/  IADD3 R0, R5.reuse, c[0x0][0x198], RZ ;  /* 0x0000660005007a10 */ /* 0x040fe40007ffe0ff */
[----:B------:R-:W-:-:S02]  /*51b60*/  LEA.HI.X.SX32 R9, R5, R4, 0x2, P6 ;  /* 0x0000000405097211 */ /* 0x000fc400030f16ff */
[----:B------:R-:W-:Y:S02]  /*51b70*/  ISETP.LT.AND P1, PT, R10, c[0x0][0x17c], !P0 ;  /* 0x00005f000a007a0c */ /* 0x000fe40004721270 */
[C---:B------:R-:W-:Y:S01]  /*51b80*/  IADD3 R5, R0.reuse, c[0x0][0x198], RZ ;  /* 0x0000660000057a10 */ /* 0x040fe20007ffe0ff */
[----:B------:R1:W-:Y:S01]  /*51b90*/  @P5 STG.E [R8.64], R167 ;  /* 0x000000a708005986 */ /* 0x0003e2000c101904 */
[----:B------:R-:W-:Y:S02]  /*51ba0*/  LEA R6, P3, R0, R3, 0x2 ;  /* 0x0000000300067211 */ /* 0x000fe400078610ff */
[----:B------:R-:W-:Y:S02]  /*51bb0*/  IADD3 R10, R252, 0x81, RZ ;  /* 0x00000081fc0a7810 */ /* 0x000fe40007ffe0ff */
[----:B------:R-:W-:Y:S02]  /*51bc0*/  LEA.HI.X.SX32 R7, R0, R4, 0x2, P3 ;  /* 0x0000000400077211 */ /* 0x000fe400018f16ff */
[----:B------:R-:W-:-:S02]  /*51bd0*/  IADD3 R0, R5, c[0x0][0x198], RZ ;  /* 0x0000660005007a10 */ /* 0x000fc40007ffe0ff */
[----:B-1----:R-:W-:Y:S02]  /*51be0*/  IADD3 R9, R252, 0x82, RZ ;  /* 0x00000082fc097810 */ /* 0x002fe40007ffe0ff */
[----:B------:R-:W-:Y:S02]  /*51bf0*/  LEA R8, P6, R5, R3, 0x2 ;  /* 0x0000000305087211 */ /* 0x000fe400078c10ff */
[----:B------:R-:W-:Y:S02]  /*51c00*/  ISETP.LT.AND P5, PT, R9, c[0x0][0x17c], !P0 ;  /* 0x00005f0009007a0c */ /* 0x000fe400047a1270 */
[----:B------:R-:W-:Y:S02]  /*51c10*/  LEA.HI.X.SX32 R9, R5, R4, 0x2, P6 ;  /* 0x0000000405097211 */ /* 0x000fe400030f16ff */
[----:B------:R-:W-:Y:S01]  /*51c20*/  ISETP.LT.AND P2, PT, R10, c[0x0][0x17c], !P0 ;  /* 0x00005f000a007a0c */ /* 0x000fe20004741270 */
[----:B------:R1:W-:Y:S01]  /*51c30*/  @P1 STG.E [R6.64], R240 ;  /* 0x000000f006001986 */ /* 0x0003e2000c101904 */
[----:B------:R-:W-:-:S03]  /*51c40*/  IADD3 R5, R0, c[0x0][0x198], RZ ;  /* 0x0000660000057a10 */ /* 0x000fc60007ffe0ff */
[----:B------:R4:W-:Y:S01]  /*51c50*/  @P4 STG.E [R8.64], R241 ;  /* 0x000000f108004986 */ /* 0x0009e2000c101904 */
[----:B------:R-:W-:Y:S02]  /*51c60*/  IADD3 R10, R252, 0x83, RZ ;  /* 0x00000083fc0a7810 */ /* 0x000fe40007ffe0ff */
[-C--:B-1----:R-:W-:Y:S02]  /*51c70*/  LEA R6, P1, R0, R3.reuse, 0x2 ;  /* 0x0000000300067211 */ /* 0x082fe400078210ff */
[----:B----4-:R-:W-:Y:S01]  /*51c80*/  IADD3 R9, R252, 0x84, RZ ;  /* 0x00000084fc097810 */ /* 0x010fe20007ffe0ff */
[----:B------:R-:W4:Y:S01]  /*51c90*/  LDL.LU R241, [R1+0x50] ;  /* 0x0000500001f17983 */ /* 0x000f220000300800 */
[----:B------:R-:W-:Y:S02]  /*51ca0*/  LEA R8, P6, R5, R3, 0x2 ;  /* 0x0000000305087211 */ /* 0x000fe400078c10ff */
[----:B------:R-:W-:Y:S02]  /*51cb0*/  LEA.HI.X.SX32 R7, R0, R4, 0x2, P1 ;  /* 0x0000000400077211 */ /* 0x000fe400008f16ff */
[----:B------:R-:W-:-:S02]  /*51cc0*/  ISETP.LT.AND P4, PT, R9, c[0x0][0x17c], !P0 ;  /* 0x00005f0009007a0c */ /* 0x000fc40004781270 */
[C---:B------:R-:W-:Y:S02]  /*51cd0*/  LEA.HI.X.SX32 R9, R5.reuse, R4, 0x2, P6 ;  /* 0x0000000405097211 */ /* 0x040fe400030f16ff */
[----:B------:R-:W-:Y:S02]  /*51ce0*/  ISETP.LT.AND P3, PT, R10, c[0x0][0x17c], !P0 ;  /* 0x00005f000a007a0c */ /* 0x000fe40004761270 */
[----:B------:R-:W-:Y:S01]  /*51cf0*/  IADD3 R0, R5, c[0x0][0x198], RZ ;  /* 0x0000660005007a10 */ /* 0x000fe20007ffe0ff */
[----:B-----5:R1:W-:Y:S04]  /*51d00*/  @P2 STG.E [R6.64], R242 ;  /* 0x000000f206002986 */ /* 0x0203e8000c101904 */
[----:B-1----:R-:W5:Y:S01]  /*51d10*/  LDL.LU R242, [R1+0x54] ;  /* 0x0000540001f27983 */ /* 0x002f620000300800 */
[----:B------:R-:W-:-:S04]  /*51d20*/  LEA R6, P2, R0, R3, 0x2 ;  /* 0x0000000300067211 */ /* 0x000fc800078410ff */
[C---:B------:R-:W-:Y:S01]  /*51d30*/  LEA.HI.X.SX32 R7, R0.reuse, R4, 0x2, P2 ;  /* 0x0000000400077211 */ /* 0x040fe200010f16ff */
[----:B--2---:R1:W-:Y:S04]  /*51d40*/  @P5 STG.E [R8.64], R243 ;  /* 0x000000f308005986 */ /* 0x0043e8000c101904 */
[----:B-1----:R-:W2:Y:S04]  /*51d50*/  LDL.LU R243, [R1+0x10] ;  /* 0x0000100001f37983 */ /* 0x002ea80000300800 */
[----:B---3--:R1:W-:Y:S04]  /*51d60*/  @P3 STG.E [R6.64], R231 ;  /* 0x000000e706003986 */ /* 0x0083e8000c101904 */
        /* <DEDUP_REMOVED lines=25> */
[----:B----4-:R-:W-:Y:S02]  /*51f00*/  IADD3 R9, R252, 0x8a, RZ ;  /* 0x0000008afc097810 */ /* 0x010fe40007ffe0ff */
[----:B------:R-:W-:Y:S02]  /*51f10*/  LEA R8, P6, R5, R3, 0x2 ;  /* 0x0000000305087211 */ /* 0x000fe400078c10ff */
[----:B------:R-:W-:Y:S02]  /*51f20*/  LEA.HI.X.SX32 R7, R0, R4, 0x2, P1 ;  /* 0x0000000400077211 */ /* 0x000fe400008f16ff */
[----:B------:R-:W-:-:S02]  /*51f30*/  ISETP.LT.AND P5, PT, R9, c[0x0][0x17c], !P0 ;  /* 0x00005f0009007a0c */ /* 0x000fc400047a1270 */
[C---:B------:R-:W-:Y:S02]  /*51f40*/  IADD3 R0, R5.reuse, c[0x0][0x198], RZ ;  /* 0x0000660005007a10 */ /* 0x040fe40007ffe0ff */
        /* <DEDUP_REMOVED lines=15> */
[----:B-----5:R1:W-:Y:S03]  /*52040*/  @P3 STG.E [R6.64], R242 ;  /* 0x000000f206003986 */ /* 0x0203e6000c101904 */
[----:B-1----:R-:W-:-:S04]  /*52050*/  LEA R6, P3, R0, R3, 0x2 ;  /* 0x0000000300067211 */ /* 0x002fc800078610ff */
[C---:B------:R-:W-:Y:S01]  /*52060*/  LEA.HI.X.SX32 R7, R0.reuse, R4, 0x2, P3 ;  /* 0x0000000400077211 */ /* 0x040fe200018f16ff */
[----:B--2---:R1:W-:Y:S04]  /*52070*/  @P5 STG.E [R8.64], R243 ;  /* 0x000000f308005986 */ /* 0x0043e8000c101904 */
[----:B-1----:R-:W2:Y:S04]  /*52080*/  LDL.LU R243, [R1+0x44] ;  /* 0x0000440001f37983 */ /* 0x002ea80000300800 */
[----:B------:R-:W5:Y:S04]  /*52090*/  LDL.LU R242, [R1] ;  /* 0x0000000001f27983 */ /* 0x000f680000300800 */
[----:B---3--:R1:W-:Y:S04]  /*520a0*/  @P1 STG.E [R6.64], R231 ;  /* 0x000000e706001986 */ /* 0x0083e8000c101904 */
[----:B-1----:R-:W3:Y:S01]  /*520b0*/  LDL.LU R231, [R1+0x4] ;  /* 0x0000040001e77983 */ /* 0x002ee20000300800 */
[----:B------:R-:W-:-:S02]  /*520c0*/  IADD3 R5, R0, c[0x0][0x198], RZ ;  /* 0x0000660000057a10 */ /* 0x000fc40007ffe0ff */
[C---:B------:R-:W-:Y:S02]  /*520d0*/  IADD3 R10, R252.reuse, 0x8d, RZ ;  /* 0x0000008dfc0a7810 */ /* 0x040fe40007ffe0ff */
[----:B------:R-:W-:Y:S02]  /*520e0*/  IADD3 R9, R252, 0x8e, RZ ;  /* 0x0000008efc097810 */ /* 0x000fe40007ffe0ff */
[C---:B------:R-:W-:Y:S02]  /*520f0*/  LEA R8, P6, R5.reuse, R3, 0x2 ;  /* 0x0000000305087211 */ /* 0x040fe400078c10ff */
[----:B------:R-:W-:Y:S02]  /*52100*/  ISETP.LT.AND P2, PT, R10, c[0x0][0x17c], !P0 ;  /* 0x00005f000a007a0c */ /* 0x000fe40004741270 */
[----:B------:R-:W-:Y:S02]  /*52110*/  IADD3 R0, R5, c[0x0][0x198], RZ ;  /* 0x0000660005007a10 */ /* 0x000fe40007ffe0ff */
[----:B------:R-:W-:-:S02]  /*52120*/  ISETP.LT.AND P5, PT, R9, c[0x0][0x17c], !P0 ;  /* 0x00005f0009007a0c */ /* 0x000fc400047a1270 */
[-C--:B------:R-:W-:Y:S02]  /*52130*/  LEA.HI.X.SX32 R9, R5, R4.reuse, 0x2, P6 ;  /* 0x0000000405097211 */ /* 0x080fe400030f16ff */
[----:B------:R-:W-:Y:S02]  /*52140*/  LEA R6, P1, R0, R3, 0x2 ;  /* 0x0000000300067211 */ /* 0x000fe400078210ff */
[----:B------:R-:W-:Y:S02]  /*52150*/  IADD3 R10, R252, 0x8f, RZ ;  /* 0x0000008ffc0a7810 */ /* 0x000fe40007ffe0ff */
[C---:B------:R-:W-:Y:S01]  /*52160*/  IADD3 R5, R0.reuse, c[0x0][0x198], RZ ;  /* 0x0000660000057a10 */ /* 0x040fe20007ffe0ff */
[----:B------:R1:W-:Y:S01]  /*52170*/  @P4 STG.E [R8.64], R236 ;  /* 0x000000ec08004986 */ /* 0x0003e2000c101904 */
[----:B------:R-:W-:Y:S02]  /*52180*/  LEA.HI.X.SX32 R7, R0, R4, 0x2, P1 ;  /* 0x0000000400077211 */ /* 0x000fe400008f16ff */
[----:B------:R-:W-:-:S02]  /*52190*/  ISETP.LT.AND P3, PT, R10, c[0x0][0x17c], !P0 ;  /* 0x00005f000a007a0c */ /* 0x000fc40004761270 */
[C---:B------:R-:W-:Y:S01]  /*521a0*/  IADD3 R0, R5.reuse, c[0x0][0x198], RZ ;  /* 0x0000660005007a10 */ /* 0x040fe20007ffe0ff */
[----:B------:R1:W-:Y:S02]  /*521b0*/  @P2 STG.E [R6.64], R237 ;  /* 0x000000ed06002986 */ /* 0x0003e4000c101904 */
[----:B-1----:R-:W-:Y:S02]  /*521c0*/  IADD3 R9, R252, 0x90, RZ ;  /* 0x00000090fc097810 */ /* 0x002fe40007ffe0ff */
[-C--:B------:R-:W-:Y:S02]  /*521d0*/  LEA R8, P6, R5, R3.reuse, 0x2 ;  /* 0x0000000305087211 */ /* 0x080fe400078c10ff */
        /* <DEDUP_REMOVED lines=8> */
[----:B------:R-:W-:Y:S01]  /*52260*/  IADD3 R0, R5, c[0x0][0x198], RZ ;  /* 0x0000660005007a10 */ /* 0x000fe20007ffe0ff */
[----:B------:R1:W-:Y:S02]  /*52270*/  @P3 STG.E [R6.64], R201 ;  /* 0x000000c906003986 */ /* 0x0003e4000c101904 */
[----:B-1----:R-:W-:-:S02]  /*52280*/  IADD3 R9, R252, 0x92, RZ ;  /* 0x00000092fc097810 */ /* 0x002fc40007ffe0ff */
[-C--:B------:R-:W-:Y:S02]  /*52290*/  LEA R8, P6, R5, R3.reuse, 0x2 ;  /* 0x0000000305087211 */ /* 0x080fe400078c10ff */
[----:B------:R-:W-:Y:S02]  /*522a0*/  ISETP.LT.AND P5, PT, R9, c[0x0][0x17c], !P0 ;  /* 0x00005f0009007a0c */ /* 0x000fe400047a1270 */
[----:B------:R-:W-:Y:S02]  /*522b0*/  LEA R6, P3, R0, R3, 0x2 ;  /* 0x0000000300067211 */ /* 0x000fe400078610ff */
[----:B------:R-:W-:Y:S02]  /*522c0*/  LEA.HI.X.SX32 R9, R5, R4, 0x2, P6 ;  /* 0x0000000405097211 */ /* 0x000fe400030f16ff */
[----:B------:R-:W-:Y:S02]  /*522d0*/  IADD3 R10, R252, 0x93, RZ ;  /* 0x00000093fc0a7810 */ /* 0x000fe40007ffe0ff */
[----:B------:R-:W-:-:S02]  /*522e0*/  IADD3 R5, R0, c[0x0][0x198], RZ ;  /* 0x0000660000057a10 */ /* 0x000fc40007ffe0ff */
[----:B------:R-:W-:Y:S01]  /*522f0*/  LEA.HI.X.SX32 R7, R0, R4, 0x2, P3 ;  /* 0x0000000400077211 */ /* 0x000fe200018f16ff */
[----:B----4-:R1:W-:Y:S01]  /*52300*/  @P4 STG.E [R8.64], R241 ;  /* 0x000000f108004986 */ /* 0x0103e2000c101904 */
[----:B------:R-:W-:Y:S02]  /*52310*/  ISETP.LT.AND P2, PT, R10, c[0x0][0x17c], !P0 ;  /* 0x00005f000a007a0c */ /* 0x000fe40004741270 */
[C---:B------:R-:W-:Y:S02]  /*52320*/  IADD3 R0, R5.reuse, c[0x0][0x198], RZ ;  /* 0x0000660005007a10 */ /* 0x040fe40007ffe0ff */
[----:B-1----:R-:W-:Y:S02]  /*52330*/  IADD3 R9, R252, 0x94, RZ ;  /* 0x00000094fc097810 */ /* 0x002fe40007ffe0ff */
[----:B------:R-:W-:Y:S02]  /*52340*/  LEA R8, P6, R5, R3, 0x2 ;  /* 0x0000000305087211 */ /* 0x000fe400078c10ff */
[----:B------:R-:W-:-:S02]  /*52350*/  ISETP.LT.AND P4, PT, R9, c[0x0][0x17c], !P0 ;  /* 0x00005f0009007a0c */ /* 0x000fc40004781270 */
[----:B------:R-:W-:Y:S01]  /*52360*/  LEA.HI.X.SX32 R9, R5, R4, 0x2, P6 ;  /* 0x0000000405097211 */ /* 0x000fe200030f16ff */
[----:B--2---:R1:W-:Y:S04]  /*52370*/  @P1 STG.E [R6.64], R243 ;  /* 0x000000f306001986 */ /* 0x0043e8000c101904 */
[----:B-----5:R-:W-:Y:S04]  /*52380*/  @P5 STG.E [R8.64], R242 ;  /* 0x000000f208005986 */ /* 0x020fe8000c101904 */
[----:B-1----:R-:W2:Y:S01]  /*52390*/  LDL.LU R243, [R1+0x30] ;  /* 0x0000300001f37983 */ /* 0x002ea20000300800 */
[----:B------:R-:W-:-:S04]  /*523a0*/  LEA R6, P1, R0, R3, 0x2 ;  /* 0x0000000300067211 */ /* 0x000fc800078210ff */
[----:B------:R-:W-:-:S05]  /*523b0*/  LEA.HI.X.SX32 R7, R0, R4, 0x2, P1 ;  /* 0x0000000400077211 */ /* 0x000fca00008f16ff */
[----:B---3--:R1:W-:Y:S04]  /*523c0*/  @P2 STG.E [R6.64], R231 ;  /* 0x000000e706002986 */ /* 0x0083e8000c101904 */
[----:B-1----:R-:W3:Y:S01]  /*523d0*/  LDL.LU R231, [R1+0x34] ;  /* 0x0000340001e77983 */ /* 0x002ee20000300800 */
[----:B------:R-:W-:Y:S02]  /*523e0*/  IADD3 R5, R0, c[0x0][0x198], RZ ;  /* 0x0000660000057a10 */ /* 0x000fe40007ffe0ff */
[C---:B------:R-:W-:Y:S01]  /*523f0*/  IADD3 R9, R252.reuse, 0x96, RZ ;  /* 0x00000096fc097810 */ /* 0x040fe20007ffe0ff */
[----:B------:R-:W4:Y:S01]  /*52400*/  LDL.LU R241, [R1+0x68] ;  /* 0x0000680001f17983 */ /* 0x000f220000300800 */
[----:B------:R-:W-:Y:S02]  /*52410*/  LEA R8, P6, R5, R3, 0x2 ;  /* 0x0000000305087211 */ /* 0x000fe400078c10ff */
[----:B------:R-:W-:Y:S01]  /*52420*/  IADD3 R10, R252, 0x95, RZ ;  /* 0x00000095fc0a7810 */ /* 0x000fe20007ffe0ff */
[----:B------:R-:W5:Y:S01]  /*52430*/  LDL.LU R242, [R1+0x6c] ;  /* 0x00006c0001f27983 */ /* 0x000f620000300800 */
[----:B------:R-:W-:-:S02]  /*52440*/  ISETP.LT.AND P5, PT, R9, c[0x0][0x17c], !P0 ;  /* 0x00005f0009007a0c */ /* 0x000fc400047a1270 */
[C---:B------:R-:W-:Y:S02]  /*52450*/  IADD3 R0, R5.reuse, c[0x0][0x198], RZ ;  /* 0x0000660005007a10 */ /* 0x040fe40007ffe0ff */
[----:B------:R-:W-:Y:S02]  /*52460*/  LEA.HI.X.SX32 R9, R5, R4, 0x2, P6 ;  /* 0x0000000405097211 */ /* 0x000fe400030f16ff */
[----:B------:R-:W-:Y:S02]  /*52470*/  ISETP.LT.AND P3, PT, R10, c[0x0][0x17c], !P0 ;  /* 0x00005f000a007a0c */ /* 0x000fe40004761270 */
[C---:B------:R-:W-:Y:S01]  /*52480*/  IADD3 R5, R0.reuse, c[0x0][0x198], RZ ;  /* 0x0000660000057a10 */ /* 0x040fe20007ffe0ff */
[----:B------:R1:W-:Y:S01]  /*52490*/  @P4 STG.E [R8.64], R232 ;  /* 0x000000e808004986 */ /* 0x0003e2000c101904 */
[----:B------:R-:W-:Y:S02]  /*524a0*/  LEA R6, P2, R0, R3, 0x2 ;  /* 0x0000000300067211 */ /* 0x000fe400078410ff */
[----:B------:R-:W-:-:S02]  /*524b0*/  IADD3 R10, R252, 0x97, RZ ;  /* 0x00000097fc0a7810 */ /* 0x000fc40007ffe0ff */
[-C--:B------:R-:W-:Y:S02]  /*524c0*/  LEA.HI.X.SX32 R7, R0, R4.reuse, 0x2, P2 ;  /* 0x0000000400077211 */ /* 0x080fe400010f16ff */
[C---:B------:R-:W-:Y:S02]  /*524d0*/  IADD3 R0, R5.reuse, c[0x0][0x198], RZ ;  /* 0x0000660005007a10 */ /* 0x040fe40007ffe0ff */
[----:B-1----:R-:W-:Y:S02]  /*524e0*/  IADD3 R9, R252, 0x98, RZ ;  /* 0x00000098fc097810 */ /* 0x002fe40007ffe0ff */
[----:B------:R-:W-:Y:S02]  /*524f0*/  LEA R8, P6, R5, R3, 0x2 ;  /* 0x0000000305087211 */ /* 0x000fe400078c10ff */
[----:B------:R-:W-:Y:S02]  /*52500*/  ISETP.LT.AND P4, PT, R9, c[0x0][0x17c], !P0 ;  /* 0x00005f0009007a0c */ /* 0x000fe40004781270 */
[----:B------:R-:W-:-:S02]  /*52510*/  LEA.HI.X.SX32 R9, R5, R4, 0x2, P6 ;  /* 0x0000000405097211 */ /* 0x000fc400030f16ff */
[----:B------:R-:W-:Y:S01]  /*52520*/  ISETP.LT.AND P1, PT, R10, c[0x0][0x17c], !P0 ;  /* 0x00005f000a007a0c */ /* 0x000fe20004721270 */
[----:B------:R1:W-:Y:S01]  /*52530*/  @P3 STG.E [R6.64], R233 ;  /* 0x000000e906003986 */ /* 0x0003e2000c101904 */
[----:B------:R-:W-:-:S03]  /*52540*/  IADD3 R5, R0, c[0x0][0x198], RZ ;  /* 0x0000660000057a10 */ /* 0x000fc60007ffe0ff */
[----:B------:R1:W-:Y:S01]  /*52550*/  @P5 STG.E [R8.64], R196 ;  /* 0x000000c408005986 */ /* 0x0003e2000c101904 */
[----:B------:R-:W-:Y:S02]  /*52560*/  IADD3 R10, R252, 0x99, RZ ;  /* 0x00000099fc0a7810 */ /* 0x000fe40007ffe0ff */
[-C--:B-1----:R-:W-:Y:S02]  /*52570*/  LEA R6, P3, R0, R3.reuse, 0x2 ;  /* 0x0000000300067211 */ /* 0x082fe400078610ff */
[----:B------:R-:W-:Y:S02]  /*52580*/  IADD3 R9, R252, 0x9a, RZ ;  /* 0x0000009afc097810 */ /* 0x000fe40007ffe0ff */
[----:B------:R-:W-:Y:S02]  /*52590*/  LEA R8, P6, R5, R3, 0x2 ;  /* 0x0000000305087211 */ /* 0x000fe400078c10ff */
[----:B------:R-:W-:Y:S02]  /*525a0*/  LEA.HI.X.SX32 R7, R0, R4, 0x2, P3 ;  /* 0x0000000400077211 */ /* 0x000fe400018f16ff */
[----:B------:R-:W-:-:S02]  /*525b0*/  ISETP.LT.AND P5, PT, R9, c[0x0][0x17c], !P0 ;  /* 0x00005f0009007a0c */ /* 0x000fc400047a1270 */
[C---:B------:R-:W-:Y:S02]  /*525c0*/  LEA.HI.X.SX32 R9, R5.reuse, R4, 0x2, P6 ;  /* 0x0000000405097211 */ /* 0x040fe400030f16ff */
[----:B------:R-:W-:Y:S02]  /*525d0*/  ISETP.LT.AND P2, PT, R10, c[0x0][0x17c], !P0 ;  /* 0x00005f000a007a0c */ /* 0x000fe40004741270 */
[----:B------:R-:W-:Y:S01]  /*525e0*/  IADD3 R0, R5, c[0x0][0x198], RZ ;  /* 0x0000660005007a10 */ /* 0x000fe20007ffe0ff */
[----:B------:R1:W-:Y:S03]  /*525f0*/  @P1 STG.E [R6.64], R197 ;  /* 0x000000c506001986 */ /* 0x0003e6000c101904 */
[----:B-1----:R-:W-:-:S04]  /*52600*/  LEA R6, P1, R0, R3, 0x2 ;  /* 0x0000000300067211 */ /* 0x002fc800078210ff */
        /* <DEDUP_REMOVED lines=97> */
[C---:B------:R-:W-:Y:S02]  /*52c20*/  IADD3 R0, R5.reuse, c[0x0][0x198], RZ ;  /* 0x0000660005007a10 */ /* 0x040fe40007ffe0ff */
[----:B------:R-:W-:Y:S02]  /*52c30*/  LEA.HI.X.SX32 R9, R5, R4, 0x2, P6 ;  /* 0x0000000405097211 */ /* 0x000fe400030f16ff */
[----:B------:R-:W-:Y:S01]  /*52c40*/  ISETP.LT.AND P1, PT, R10, c[0x0][0x17c], !P0 ;  /* 0x00005f000a007a0c */ /* 0x000fe20004721270 */
[----:B------:R1:W-:Y:S01]  /*52c50*/  @P3 STG.E [R6.64], R207 ;  /* 0x000000cf06003986 */ /* 0x0003e2000c101904 */
[----:B------:R-:W-:Y:S02]  /*52c60*/  IADD3 R5, R0, c[0x0][0x198], RZ ;  /* 0x0000660000057a10 */ /* 0x000fe40007ffe0ff */
[----:B------:R-:W-:Y:S02]  /*52c70*/  IADD3 R10, R252, 0xab, RZ ;  /* 0x000000abfc0a7810 */ /* 0x000fe40007ffe0ff */
[----:B-1----:R-:W-:-:S04]  /*52c80*/  LEA R6, P3, R0, R3, 0x2 ;  /* 0x0000000300067211 */ /* 0x002fc800078610ff */
[----:B------:R-:W-:Y:S02]  /*52c90*/  LEA.HI.X.SX32 R7, R0, R4, 0x2, P3 ;  /* 0x0000000400077211 */ /* 0x000fe400018f16ff */
[----:B------:R-:W-:Y:S02]  /*52ca0*/  ISETP.LT.AND P2, PT, R10, c[0x0][0x17c], !P0 ;  /* 0x00005f000a007a0c */ /* 0x000fe40004741270 */
[C---:B------:R-:W-:Y:S01]  /*52cb0*/  IADD3 R0, R5.reuse, c[0x0][0x198], RZ ;  /* 0x0000660005007a10 */ /* 0x040fe20007ffe0ff */
[----:B----4-:R1:W-:Y:S02]  /*52cc0*/  @P4 STG.E [R8.64], R241 ;  /* 0x000000f108004986 */ /* 0x0103e4000c101904 */
[----:B-1----:R-:W-:Y:S02]  /*52cd0*/  IADD3 R9, R252, 0xac, RZ ;  /* 0x000000acfc097810 */ /* 0x002fe40007ffe0ff */
[----:B------:R-:W4:Y:S01]  /*52ce0*/  LDL.LU R241, [R1+0x48] ;  /* 0x0000480001f17983 */ /* 0x000f220000300800 */
[----:B------:R-:W-:-:S02]  /*52cf0*/  LEA R8, P6, R5, R3, 0x2 ;  /* 0x0000000305087211 */ /* 0x000fc400078c10ff */
[----:B------:R-:W-:Y:S02]  /*52d00*/  ISETP.LT.AND P4, PT, R9, c[0x0][0x17c], !P0 ;  /* 0x00005f0009007a0c */ /* 0x000fe40004781270 */
[----:B------:R-:W-:Y:S01]  /*52d10*/  LEA.HI.X.SX32 R9, R5, R4, 0x2, P6 ;  /* 0x0000000405097211 */ /* 0x000fe200030f16ff */
[----:B-----5:R1:W-:Y:S02]  /*52d20*/  @P1 STG.E [R6.64], R242 ;  /* 0x000000f206001986 */ /* 0x0203e4000c101904 */
[----:B-1----:R-:W-:-:S04]  /*52d30*/  LEA R6, P1, R0, R3, 0x2 ;  /* 0x0000000300067211 */ /* 0x002fc800078210ff */
[C---:B------:R-:W-:Y:S01]  /*52d40*/  LEA.HI.X.SX32 R7, R0.reuse, R4, 0x2, P1 ;  /* 0x0000000400077211 */ /* 0x040fe200008f16ff */
[----:B--2---:R1:W-:Y:S04]  /*52d50*/  @P5 STG.E [R8.64], R243 ;  /* 0x000000f308005986 */ /* 0x0043e8000c101904 */
[----:B-1----:R-:W2:Y:S04]  /*52d60*/  LDL.LU R243, [R1+0x4c] ;  /* 0x00004c0001f37983 */ /* 0x002ea80000300800 */
[----:B------:R-:W5:Y:S04]  /*52d70*/  LDL.LU R242, [R1+0x8] ;  /* 0x0000080001f27983 */ /* 0x000f680000300800 */
        /* <DEDUP_REMOVED lines=37> */
[----:B------:R-:W-:Y:S02]  /*52fd0*/  LEA.HI.X.SX32 R7, R0, R4, 0x2, P1 ;  /* 0x0000000400077211 */ /* 0x000fe400008f16ff */
[----:B------:R-:W-:Y:S02]  /*52fe0*/  ISETP.LT.AND P3, PT, R10, c[0x0][0x17c], !P0 ;  /* 0x00005f000a007a0c */ /* 0x000fe40004761270 */
[C---:B------:R-:W-:Y:S01]  /*52ff0*/  IADD3 R0, R5.reuse, c[0x0][0x198], RZ ;  /* 0x0000660005007a10 */ /* 0x040fe20007ffe0ff */
[----:B----4-:R1:W-:Y:S02]  /*53000*/  @P4 STG.E [R8.64], R241 ;  /* 0x000000f108004986 */ /* 0x0103e4000c101904 */
        /* <DEDUP_REMOVED lines=12> */
[C---:B------:R-:W-:Y:S02]  /*530d0*/  IADD3 R9, R252.reuse, 0xb6, RZ ;  /* 0x000000b6fc097810 */ /* 0x040fe40007ffe0ff */
        /* <DEDUP_REMOVED lines=34> */
[----:B------:R-:W-:Y:S02]  /*53300*/  IADD3 R0, R5, c[0x0][0x198], RZ ;  /* 0x0000660005007a10 */ /* 0x000fe40007ffe0ff */
[----:B------:R-:W-:Y:S02]  /*53310*/  ISETP.LT.AND P1, PT, R10, c[0x0][0x17c], !P0 ;  /* 0x00005f000a007a0c */ /* 0x000fe40004721270 */
[----:B------:R-:W-:-:S04]  /*53320*/  IADD3 R10, R252, 0xbd, RZ ;  /* 0x000000bdfc0a7810 */ /* 0x000fc80007ffe0ff */
[----:B------:R-:W-:Y:S02]  /*53330*/  ISETP.LT.AND P2, PT, R10, c[0x0][0x17c], !P0 ;  /* 0x00005f000a007a0c */ /* 0x000fe40004741270 */
[C---:B------:R-:W-:Y:S02]  /*53340*/  IADD3 R10, R252.reuse, 0xbf, RZ ;  /* 0x000000bffc0a7810 */ /* 0x040fe40007ffe0ff */
[C---:B------:R-:W-:Y:S01]  /*53350*/  IADD3 R11, R252.reuse, 0xd6, RZ ;  /* 0x000000d6fc0b7810 */ /* 0x040fe20007ffe0ff */
[----:B--2---:R1:W-:Y:S02]  /*53360*/  @P4 STG.E [R8.64], R243 ;  /* 0x000000f308004986 */ /* 0x0043e4000c101904 */
[----:B-1----:R-:W-:Y:S02]  /*53370*/  IADD3 R9, R252, 0xbc, RZ ;  /* 0x000000bcfc097810 */ /* 0x002fe40007ffe0ff */
[----:B------:R-:W-:Y:S02]  /*53380*/  LEA R8, P6, R5, R3, 0x2 ;  /* 0x0000000305087211 */ /* 0x000fe400078c10ff */
[----:B------:R-:W-:-:S02]  /*53390*/  ISETP.LT.AND P4, PT, R9, c[0x0][0x17c], !P0 ;  /* 0x00005f0009007a0c */ /* 0x000fc40004781270 */
[----:B------:R-:W-:Y:S02]  /*533a0*/  LEA.HI.X.SX32 R9, R5, R4, 0x2, P6 ;  /* 0x0000000405097211 */ /* 0x000fe400030f16ff */
[C---:B------:R-:W-:Y:S01]  /*533b0*/  IADD3 R5, R0.reuse, c[0x0][0x198], RZ ;  /* 0x0000660000057a10 */ /* 0x040fe20007ffe0ff */
[----:B---3--:R1:W-:Y:S04]  /*533c0*/  @P3 STG.E [R6.64], R231 ;  /* 0x000000e706003986 */ /* 0x0083e8000c101904 */
[----:B------:R2:W-:Y:S01]  /*533d0*/  @P5 STG.E [R8.64], R250 ;  /* 0x000000fa08005986 */ /* 0x0005e2000c101904 */
[----:B-1----:R-:W-:Y:S02]  /*533e0*/  LEA R6, P3, R0, R3, 0x2 ;  /* 0x0000000300067211 */ /* 0x002fe400078610ff */
[----:B--2---:R-:W-:-:S02]  /*533f0*/  IADD3 R9, R252, 0xbe, RZ ;  /* 0x000000befc097810 */ /* 0x004fc40007ffe0ff */
[----:B------:R-:W-:Y:S02]  /*53400*/  LEA R8, P6, R5, R3, 0x2 ;  /* 0x0000000305087211 */ /* 0x000fe400078c10ff */
[-C--:B------:R-:W-:Y:S02]  /*53410*/  LEA.HI.X.SX32 R7, R0, R4.reuse, 0x2, P3 ;  /* 0x0000000400077211 */ /* 0x080fe400018f16ff */
[----:B------:R-:W-:Y:S02]  /*53420*/  ISETP.LT.AND P5, PT, R9, c[0x0][0x17c], !P0 ;  /* 0x00005f0009007a0c */ /* 0x000fe400047a1270 */
[C---:B------:R-:W-:Y:S02]  /*53430*/  IADD3 R0, R5.reuse, c[0x0][0x198], RZ ;  /* 0x0000660005007a10 */ /* 0x040fe40007ffe0ff */
[----:B------:R-:W-:Y:S01]  /*53440*/  LEA.HI.X.SX32 R9, R5, R4, 0x2, P6 ;  /* 0x0000000405097211 */ /* 0x000fe200030f16ff */
[----:B------:R1:W-:Y:S01]  /*53450*/  @P1 STG.E [R6.64], R251 ;  /* 0x000000fb06001986 */ /* 0x0003e2000c101904 */
[----:B------:R-:W-:-:S03]  /*53460*/  IADD3 R5, R0, c[0x0][0x198], RZ ;  /* 0x0000660000057a10 */ /* 0x000fc60007ffe0ff */
[----:B------:R2:W-:Y:S01]  /*53470*/  @P4 STG.E [R8.64], R210 ;  /* 0x000000d208004986 */ /* 0x0005e2000c101904 */
[-C--:B-1----:R-:W-:Y:S02]  /*53480*/  LEA R6, P1, R0, R3.reuse, 0x2 ;  /* 0x0000000300067211 */ /* 0x082fe400078210ff */
[----:B--2---:R-:W-:Y:S02]  /*53490*/  IADD3 R9, R252, 0xc0, RZ ;  /* 0x000000c0fc097810 */ /* 0x004fe40007ffe0ff */
[----:B------:R-:W-:Y:S02]  /*534a0*/  LEA R8, P6, R5, R3, 0x2 ;  /* 0x0000000305087211 */ /* 0x000fe400078c10ff */
[----:B------:R-:W-:Y:S02]  /*534b0*/  LEA.HI.X.SX32 R7, R0, R4, 0x2, P1 ;  /* 0x0000000400077211 */ /* 0x000fe400008f16ff */
[----:B------:R-:W-:Y:S02]  /*534c0*/  ISETP.LT.AND P4, PT, R9, c[0x0][0x17c], !P0 ;  /* 0x00005f0009007a0c */ /* 0x000fe40004781270 */
[----:B------:R-:W-:-:S02]  /*534d0*/  IADD3 R0, R5, c[0x0][0x198], RZ ;  /* 0x0000660005007a10 */ /* 0x000fc40007ffe0ff */
[----:B------:R-:W-:Y:S02]  /*534e0*/  LEA.HI.X.SX32 R9, R5, R4, 0x2, P6 ;  /* 0x0000000405097211 */ /* 0x000fe400030f16ff */
[----:B------:R-:W-:Y:S01]  /*534f0*/  ISETP.LT.AND P3, PT, R10, c[0x0][0x17c], !P0 ;  /* 0x00005f000a007a0c */ /* 0x000fe20004761270 */
[----:B------:R1:W-:Y:S01]  /*53500*/  @P2 STG.E [R6.64], R211 ;  /* 0x000000d306002986 */ /* 0x0003e2000c101904 */
[----:B------:R-:W-:-:S03]  /*53510*/  IADD3 R5, R0, c[0x0][0x198], RZ ;  /* 0x0000660000057a10 */ /* 0x000fc60007ffe0ff */
[----:B------:R2:W-:Y:S01]  /*53520*/  @P5 STG.E [R8.64], R194 ;  /* 0x000000c208005986 */ /* 0x0005e2000c101904 */
[----:B------:R-:W-:Y:S02]  /*53530*/  IADD3 R10, R252, 0xc1, RZ ;  /* 0x000000c1fc0a7810 */ /* 0x000fe40007ffe0ff */
[-C--:B-1----:R-:W-:Y:S02]  /*53540*/  LEA R6, P2, R0, R3.reuse, 0x2 ;  /* 0x0000000300067211 */ /* 0x082fe400078410ff */
[----:B--2---:R-:W-:Y:S02]  /*53550*/  IADD3 R9, R252, 0xc2, RZ ;  /* 0x000000c2fc097810 */ /* 0x004fe40007ffe0ff */
        /* <DEDUP_REMOVED lines=100> */
[----:B------:R-:W-:Y:S01]  /*53ba0*/  LEA.HI.X.SX32 R9, R5, R4, 0x2, P6 ;  /* 0x0000000405097211 */ /* 0x000fe200030f16ff */
[----:B------:R1:W-:Y:S01]  /*53bb0*/  @P2 STG.E [R6.64], R109 ;  /* 0x0000006d06002986 */ /* 0x0003e2000c101904 */
[----:B------:R-:W-:Y:S02]  /*53bc0*/  ISETP.LT.AND P3, PT, R10, c[0x0][0x17c], !P0 ;  /* 0x00005f000a007a0c */ /* 0x000fe40004761270 */
[----:B------:R-:W-:Y:S01]  /*53bd0*/  IADD3 R5, R0, c[0x0][0x198], RZ ;  /* 0x0000660000057a10 */ /* 0x000fe20007ffe0ff */
[----:B------:R2:W-:Y:S01]  /*53be0*/  @P4 STG.E [R8.64], R176 ;  /* 0x000000b008004986 */ /* 0x0005e2000c101904 */
[----:B------:R-:W-:Y:S02]  /*53bf0*/  IADD3 R10, R252, 0xd3, RZ ;  /* 0x000000d3fc0a7810 */ /* 0x000fe40007ffe0ff */
[----:B-1----:R-:W-:-:S02]  /*53c00*/  LEA R6, P2, R0, R3, 0x2 ;  /* 0x0000000300067211 */ /* 0x002fc400078410ff */
[----:B--2---:R-:W-:Y:S02]  /*53c10*/  IADD3 R9, R252, 0xd4, RZ ;  /* 0x000000d4fc097810 */ /* 0x004fe40007ffe0ff */
[C---:B------:R-:W-:Y:S02]  /*53c20*/  LEA R8, P6, R5.reuse, R3, 0x2 ;  /* 0x0000000305087211 */ /* 0x040fe400078c10ff */
[-C--:B------:R-:W-:Y:S02]  /*53c30*/  LEA.HI.X.SX32 R7, R0, R4.reuse, 0x2, P2 ;  /* 0x0000000400077211 */ /* 0x080fe400010f16ff */
[----:B------:R-:W-:Y:S02]  /*53c40*/  IADD3 R0, R5, c[0x0][0x198], RZ ;  /* 0x0000660005007a10 */ /* 0x000fe40007ffe0ff */
[----:B------:R-:W-:Y:S02]  /*53c50*/  ISETP.LT.AND P4, PT, R9, c[0x0][0x17c], !P0 ;  /* 0x00005f0009007a0c */ /* 0x000fe40004781270 */
[----:B------:R-:W-:-:S02]  /*53c60*/  LEA.HI.X.SX32 R9, R5, R4, 0x2, P6 ;  /* 0x0000000405097211 */ /* 0x000fc400030f16ff */
[----:B------:R-:W-:Y:S01]  /*53c70*/  IADD3 R5, R0, c[0x0][0x198], RZ ;  /* 0x0000660000057a10 */ /* 0x000fe20007ffe0ff */
[----:B------:R1:W-:Y:S01]  /*53c80*/  @P3 STG.E [R6.64], R177 ;  /* 0x000000b106003986 */ /* 0x0003e2000c101904 */
[----:B------:R-:W-:-:S03]  /*53c90*/  ISETP.LT.AND P1, PT, R10, c[0x0][0x17c], !P0 ;  /* 0x00005f000a007a0c */ /* 0x000fc60004721270 */
[----:B------:R2:W-:Y:S01]  /*53ca0*/  @P5 STG.E [R8.64], R152 ;  /* 0x0000009808005986 */ /* 0x0005e2000c101904 */
[----:B------:R-:W-:Y:S02]  /*53cb0*/  IADD3 R10, R252, 0xd5, RZ ;  /* 0x000000d5fc0a7810 */ /* 0x000fe40007ffe0ff */
[CC--:B-1----:R-:W-:Y:S02]  /*53cc0*/  LEA R6, P3, R0.reuse, R3.reuse, 0x2 ;  /* 0x0000000300067211 */ /* 0x0c2fe400078610ff */
[C---:B--2---:R-:W-:Y:S02]  /*53cd0*/  LEA R8, P6, R5.reuse, R3, 0x2 ;  /* 0x0000000305087211 */ /* 0x044fe400078c10ff */
[-C--:B------:R-:W-:Y:S02]  /*53ce0*/  LEA.HI.X.SX32 R7, R0, R4.reuse, 0x2, P3 ;  /* 0x0000000400077211 */ /* 0x080fe400018f16ff */
[C---:B------:R-:W-:Y:S02]  /*53cf0*/  LEA.HI.X.SX32 R9, R5.reuse, R4, 0x2, P6 ;  /* 0x0000000405097211 */ /* 0x040fe400030f16ff */
[----:B------:R-:W-:-:S02]  /*53d00*/  IADD3 R5, R5, c[0x0][0x198], RZ ;  /* 0x0000660005057a10 */ /* 0x000fc40007ffe0ff */
[----:B------:R-:W-:Y:S02]  /*53d10*/  ISETP.LT.AND P2, PT, R10, c[0x0][0x17c], !P0 ;  /* 0x00005f000a007a0c */ /* 0x000fe40004741270 */
[----:B------:R-:W-:Y:S02]  /*53d20*/  ISETP.LT.AND P5, PT, R11, c[0x0][0x17c], !P0 ;  /* 0x00005f000b007a0c */ /* 0x000fe400047a1270 */
[----:B------:R-:W-:Y:S01]  /*53d30*/  IADD3 R11, R5, c[0x0][0x198], RZ ;  /* 0x00006600050b7a10 */ /* 0x000fe20007ffe0ff */
[----:B------:R1:W-:Y:S01]  /*53d40*/  @P1 STG.E [R6.64], R153 ;  /* 0x0000009906001986 */ /* 0x0003e2000c101904 */
[----:B------:R-:W-:-:S03]  /*53d50*/  IADD3 R0, R252, 0xd8, RZ ;  /* 0x000000d8fc007810 */ /* 0x000fc60007ffe0ff */
[----:B------:R2:W-:Y:S01]  /*53d60*/  @P4 STG.E [R8.64], R136 ;  /* 0x0000008808004986 */ /* 0x0005e2000c101904 */
[----:B------:R-:W-:Y:S02]  /*53d70*/  ISETP.LT.AND P4, PT, R0, c[0x0][0x17c], !P0 ;  /* 0x00005f0000007a0c */ /* 0x000fe40004781270 */
[----:B------:R-:W-:Y:S02]  /*53d80*/  IADD3 R0, R11, c[0x0][0x198], RZ ;  /* 0x000066000b007a10 */ /* 0x000fe40007ffe0ff */
[-C--:B-1----:R-:W-:Y:S02]  /*53d90*/  LEA R6, P1, R5, R3.reuse, 0x2 ;  /* 0x0000000305067211 */ /* 0x082fe400078210ff */
[----:B--2---:R-:W-:Y:S02]  /*53da0*/  LEA R8, P6, R11, R3, 0x2 ;  /* 0x000000030b087211 */ /* 0x004fe400078c10ff */
[-C--:B------:R-:W-:Y:S02]  /*53db0*/  LEA.HI.X.SX32 R7, R5, R4.reuse, 0x2, P1 ;  /* 0x0000000405077211 */ /* 0x080fe400008f16ff */
[----:B------:R-:W-:-:S02]  /*53dc0*/  LEA.HI.X.SX32 R9, R11, R4, 0x2, P6 ;  /* 0x000000040b097211 */ /* 0x000fc400030f16ff */
[----:B------:R-:W-:Y:S02]  /*53dd0*/  IADD3 R10, R252, 0xd7, RZ ;  /* 0x000000d7fc0a7810 */ /* 0x000fe40007ffe0ff */
[----:B------:R-:W-:Y:S01]  /*53de0*/  IADD3 R11, R0, c[0x0][0x198], RZ ;  /* 0x00006600000b7a10 */ /* 0x000fe20007ffe0ff */
[----:B------:R1:W-:Y:S01]  /*53df0*/  @P2 STG.E [R6.64], R137 ;  /* 0x0000008906002986 */ /* 0x0003e2000c101904 */
[----:B------:R-:W-:-:S03]  /*53e00*/  ISETP.LT.AND P3, PT, R10, c[0x0][0x17c], !P0 ;  /* 0x00005f000a007a0c */ /* 0x000fc60004761270 */
[----:B------:R2:W-:Y:S01]  /*53e10*/  @P5 STG.E [R8.64], R100 ;  /* 0x0000006408005986 */ /* 0x0005e2000c101904 */
[----:B------:R-:W-:Y:S02]  /*53e20*/  IADD3 R10, R252, 0xd9, RZ ;  /* 0x000000d9fc0a7810 */ /* 0x000fe40007ffe0ff */
[-C--:B-1----:R-:W-:Y:S02]  /*53e30*/  LEA R6, P2, R0, R3.reuse, 0x2 ;  /* 0x0000000300067211 */ /* 0x082fe400078410ff */
[----:B--2---:R-:W-:-:S04]  /*53e40*/  LEA R8, P6, R11, R3, 0x2 ;  /* 0x000000030b087211 */ /* 0x004fc800078c10ff */
[CC--:B------:R-:W-:Y:S02]  /*53e50*/  LEA.HI.X.SX32 R9, R11.reuse, R4.reuse, 0x2, P6 ;  /* 0x000000040b097211 */ /* 0x0c0fe400030f16ff */
[----:B------:R-:W-:Y:S02]  /*53e60*/  IADD3 R11, R11, c[0x0][0x198], RZ ;  /* 0x000066000b0b7a10 */ /* 0x000fe40007ffe0ff */
[----:B------:R-:W-:Y:S02]  /*53e70*/  ISETP.LT.AND P1, PT, R10, c[0x0][0x17c], !P0 ;  /* 0x00005f000a007a0c */ /* 0x000fe40004721270 */
[----:B------:R-:W-:Y:S02]  /*53e80*/  LEA.HI.X.SX32 R7, R0, R4, 0x2, P2 ;  /* 0x0000000400077211 */ /* 0x000fe400010f16ff */
[----:B------:R-:W-:Y:S02]  /*53e90*/  IADD3 R10, R252, 0xda, RZ ;  /* 0x000000dafc0a7810 */ /* 0x000fe40007ffe0ff */
[----:B------:R-:W-:Y:S01]  /*53ea0*/  IADD3 R13, R11, c[0x0][0x198], RZ ;  /* 0x000066000b0d7a10 */ /* 0x000fe20007ffe0ff */
[----:B------:R1:W-:Y:S01]  /*53eb0*/  @P3 STG.E [R6.64], R101 ;  /* 0x0000006506003986 */ /* 0x0003e2000c101904 */
[----:B------:R-:W-:-:S02]  /*53ec0*/  ISETP.LT.AND P5, PT, R10, c[0x0][0x17c], !P0 ;  /* 0x00005f000a007a0c */ /* 0x000fc400047a1270 */
[-C--:B------:R-:W-:Y:S02]  /*53ed0*/  LEA R10, P3, R11, R3.reuse, 0x2 ;  /* 0x000000030b0a7211 */ /* 0x080fe400078610ff */
[C---:B------:R-:W-:Y:S02]  /*53ee0*/  IADD3 R14, R13.reuse, c[0x0][0x198], RZ ;  /* 0x000066000d0e7a10 */ /* 0x040fe40007ffe0ff */
[----:B------:R-:W-:Y:S02]  /*53ef0*/  IADD3 R5, R252, 0xdb, RZ ;  /* 0x000000dbfc057810 */ /* 0x000fe40007ffe0ff */
[----:B------:R-:W-:Y:S02]  /*53f00*/  LEA R12, P6, R13, R3, 0x2 ;  /* 0x000000030d0c7211 */ /* 0x000fe400078c10ff */
[----:B------:R-:W-:Y:S02]  /*53f10*/  LEA.HI.X.SX32 R11, R11, R4, 0x2, P3 ;  /* 0x000000040b0b7211 */ /* 0x000fe400018f16ff */
[----:B------:R-:W-:Y:S01]  /*53f20*/  IADD3 R15, R14, c[0x0][0x198], RZ ;  /* 0x000066000e0f7a10 */ /* 0x000fe20007ffe0ff */
[----:B------:R2:W-:Y:S01]  /*53f30*/  @P4 STG.E [R8.64], R172 ;  /* 0x000000ac08004986 */ /* 0x0005e2000c101904 */
[----:B------:R-:W-:-:S02]  /*53f40*/  ISETP.LT.AND P2, PT, R5, c[0x0][0x17c], !P0 ;  /* 0x00005f0005007a0c */ /* 0x000fc40004741270 */
[-C--:B------:R-:W-:Y:S01]  /*53f50*/  LEA.HI.X.SX32 R13, R13, R4.reuse, 0x2, P6 ;  /* 0x000000040d0d7211 */ /* 0x080fe200030f16ff */
[----:B------:R3:W-:Y:S01]  /*53f60*/  @P1 STG.E [R10.64], R173 ;  /* 0x000000ad0a001986 */ /* 0x0007e2000c101904 */
[-C--:B-1----:R-:W-:Y:S02]  /*53f70*/  LEA R6, P1, R14, R3.reuse, 0x2 ;  /* 0x000000030e067211 */ /* 0x082fe400078210ff */
[C---:B------:R-:W-:Y:S02]  /*53f80*/  IADD3 R5, R252.reuse, 0xdc, RZ ;  /* 0x000000dcfc057810 */ /* 0x040fe40007ffe0ff */
[C---:B--2---:R-:W-:Y:S02]  /*53f90*/  LEA R8, P6, R15.reuse, R3, 0x2 ;  /* 0x000000030f087211 */ /* 0x044fe400078c10ff */
[----:B------:R-:W-:Y:S02]  /*53fa0*/  IADD3 R0, R252, 0xdd, RZ ;  /* 0x000000ddfc007810 */ /* 0x000fe40007ffe0ff */
[----:B------:R-:W-:-:S02]  /*53fb0*/  LEA.HI.X.SX32 R9, R15, R4, 0x2, P6 ;  /* 0x000000040f097211 */ /* 0x000fc400030f16ff */
[----:B------:R-:W-:Y:S02]  /*53fc0*/  IADD3 R15, R15, c[0x0][0x198], RZ ;  /* 0x000066000f0f7a10 */ /* 0x000fe40007ffe0ff */
[----:B------:R-:W-:Y:S01]  /*53fd0*/  LEA.HI.X.SX32 R7, R14, R4, 0x2, P1 ;  /* 0x000000040e077211 */ /* 0x000fe200008f16ff */
[----:B------:R1:W-:Y:S01]  /*53fe0*/  @P5 STG.E [R12.64], R148 ;  /* 0x000000940c005986 */ /* 0x0003e2000c101904 */
[----:B------:R-:W-:Y:S02]  /*53ff0*/  ISETP.LT.AND P4, PT, R5, c[0x0][0x17c], !P0 ;  /* 0x00005f0005007a0c */ /* 0x000fe40004781270 */
[----:B------:R-:W-:Y:S01]  /*54000*/  ISETP.LT.AND P3, PT, R0, c[0x0][0x17c], !P0 ;  /* 0x00005f0000007a0c */ /* 0x000fe20004761270 */
[----:B------:R2:W-:Y:S01]  /*54010*/  @P2 STG.E [R6.64], R149 ;  /* 0x0000009506002986 */ /* 0x0005e2000c101904 */
[----:B---3--:R-:W-:Y:S02]  /*54020*/  LEA R10, P2, R15, R3, 0x2 ;  /* 0x000000030f0a7211 */ /* 0x008fe400078410ff */
[----:B------:R-:W-:-:S02]  /*54030*/  IADD3 R5, R252, 0xde, RZ ;  /* 0x000000defc057810 */ /* 0x000fc40007ffe0ff */
[----:B-1----:R-:W-:Y:S02]  /*54040*/  IADD3 R13, R15, c[0x0][0x198], RZ ;  /* 0x000066000f0d7a10 */ /* 0x002fe40007ffe0ff */
[----:B------:R-:W-:Y:S02]  /*54050*/  IADD3 R0, R252, 0xdf, RZ ;  /* 0x000000dffc007810 */ /* 0x000fe40007ffe0ff */
[C---:B------:R-:W-:Y:S02]  /*54060*/  IADD3 R14, R13.reuse, c[0x0][0x198], RZ ;  /* 0x000066000d0e7a10 */ /* 0x040fe40007ffe0ff */
[----:B------:R-:W-:Y:S02]  /*54070*/  LEA R12, P6, R13, R3, 0x2 ;  /* 0x000000030d0c7211 */ /* 0x000fe400078c10ff */
[----:B------:R-:W-:Y:S02]  /*54080*/  LEA.HI.X.SX32 R11, R15, R4, 0x2, P2 ;  /* 0x000000040f0b7211 */ /* 0x000fe400010f16ff */
[----:B------:R-:W-:-:S02]  /*54090*/  IADD3 R15, R14, c[0x0][0x198], RZ ;  /* 0x000066000e0f7a10 */ /* 0x000fc40007ffe0ff */
[----:B------:R-:W-:Y:S01]  /*540a0*/  ISETP.LT.AND P5, PT, R5, c[0x0][0x17c], !P0 ;  /* 0x00005f0005007a0c */ /* 0x000fe200047a1270 */
[----:B------:R1:W-:Y:S01]  /*540b0*/  @P4 STG.E [R8.64], R132 ;  /* 0x0000008408004986 */ /* 0x0003e2000c101904 */
[----:B------:R-:W-:Y:S02]  /*540c0*/  ISETP.LT.AND P1, PT, R0, c[0x0][0x17c], !P0 ;  /* 0x00005f0000007a0c */ /* 0x000fe40004721270 */
[----:B------:R-:W-:Y:S01]  /*540d0*/  LEA.HI.X.SX32 R13, R13, R4, 0x2, P6 ;  /* 0x000000040d0d7211 */ /* 0x000fe200030f16ff */
[----:B------:R3:W-:Y:S01]  /*540e0*/  @P3 STG.E [R10.64], R133 ;  /* 0x000000850a003986 */ /* 0x0007e2000c101904 */
[-C--:B--2---:R-:W-:Y:S02]  /*540f0*/  LEA R6, P3, R14, R3.reuse, 0x2 ;  /* 0x000000030e067211 */ /* 0x084fe400078610ff */
[----:B------:R-:W-:Y:S02]  /*54100*/  IADD3 R5, R252, 0xe0, RZ ;  /* 0x000000e0fc057810 */ /* 0x000fe40007ffe0ff */
[----:B-1----:R-:W-:-:S02]  /*54110*/  LEA R8, P6, R15, R3, 0x2 ;  /* 0x000000030f087211 */ /* 0x002fc400078c10ff */
[----:B------:R-:W-:Y:S02]  /*54120*/  IADD3 R0, R252, 0xe1, RZ ;  /* 0x000000e1fc007810 */ /* 0x000fe40007ffe0ff */
[CC--:B------:R-:W-:Y:S02]  /*54130*/  LEA.HI.X.SX32 R9, R15.reuse, R4.reuse, 0x2, P6 ;  /* 0x000000040f097211 */ /* 0x0c0fe400030f16ff */
[----:B------:R-:W-:Y:S02]  /*54140*/  IADD3 R15, R15, c[0x0][0x198], RZ ;  /* 0x000066000f0f7a10 */ /* 0x000fe40007ffe0ff */
[----:B------:R-:W-:Y:S02]  /*54150*/  LEA.HI.X.SX32 R7, R14, R4, 0x2, P3 ;  /* 0x000000040e077211 */ /* 0x000fe400018f16ff */
[----:B------:R-:W-:Y:S01]  /*54160*/  ISETP.LT.AND P4, PT, R5, c[0x0][0x17c], !P0 ;  /* 0x00005f0005007a0c */ /* 0x000fe20004781270 */
[----:B------:R1:W-:Y:S01]  /*54170*/  @P5 STG.E [R12.64], R96 ;  /* 0x000000600c005986 */ /* 0x0003e2000c101904 */
[----:B------:R-:W-:-:S02]  /*54180*/  ISETP.LT.AND P2, PT, R0, c[0x0][0x17c], !P0 ;  /* 0x00005f0000007a0c */ /* 0x000fc40004741270 */
[----:B---3--:R-:W-:Y:S01]  /*54190*/  IADD3 R11, R15, c[0x0][0x198], RZ ;  /* 0x000066000f0b7a10 */ /* 0x008fe20007ffe0ff */
[----:B------:R2:W-:Y:S01]  /*541a0*/  @P1 STG.E [R6.64], R97 ;  /* 0x0000006106001986 */ /* 0x0005e2000c101904 */
[C---:B------:R-:W-:Y:S02]  /*541b0*/  IADD3 R5, R252.reuse, 0xe2, RZ ;  /* 0x000000e2fc057810 */ /* 0x040fe40007ffe0ff */
[----:B------:R-:W-:Y:S02]  /*541c0*/  IADD3 R14, R11, c[0x0][0x198], RZ ;  /* 0x000066000b0e7a10 */ /* 0x000fe40007ffe0ff */
[----:B------:R-:W-:Y:S02]  /*541d0*/  IADD3 R0, R252, 0xe3, RZ ;  /* 0x000000e3fc007810 */ /* 0x000fe40007ffe0ff */
[-C--:B-1----:R-:W-:Y:S02]  /*541e0*/  LEA R12, P1, R15, R3.reuse, 0x2 ;  /* 0x000000030f0c7211 */ /* 0x082fe400078210ff */
[----:B------:R-:W-:-:S02]  /*541f0*/  LEA R10, P6, R11, R3, 0x2 ;  /* 0x000000030b0a7211 */ /* 0x000fc400078c10ff */
[-C--:B------:R-:W-:Y:S02]  /*54200*/  LEA.HI.X.SX32 R13, R15, R4.reuse, 0x2, P1 ;  /* 0x000000040f0d7211 */ /* 0x080fe400008f16ff */
[----:B------:R-:W-:Y:S02]  /*54210*/  IADD3 R15, R14, c[0x0][0x198], RZ ;  /* 0x000066000e0f7a10 */ /* 0x000fe40007ffe0ff */
[----:B------:R-:W-:Y:S01]  /*54220*/  ISETP.LT.AND P5, PT, R5, c[0x0][0x17c], !P0 ;  /* 0x00005f0005007a0c */ /* 0x000fe200047a1270 */
[----:B------:R1:W-:Y:S01]  /*54230*/  @P4 STG.E [R8.64], R190 ;  /* 0x000000be08004986 */ /* 0x0003e2000c101904 */
[----:B------:R-:W-:Y:S02]  /*54240*/  ISETP.LT.AND P3, PT, R0, c[0x0][0x17c], !P0 ;  /* 0x00005f0000007a0c */ /* 0x000fe40004761270 */
[----:B------:R-:W-:Y:S01]  /*54250*/  LEA.HI.X.SX32 R11, R11, R4, 0x2, P6 ;  /* 0x000000040b0b7211 */ /* 0x000fe200030f16ff */
[----:B------:R3:W-:Y:S01]  /*54260*/  @P2 STG.E [R12.64], R191 ;  /* 0x000000bf0c002986 */ /* 0x0007e2000c101904 */
[----:B--2---:R-:W-:-:S02]  /*54270*/  LEA R6, P2, R14, R3, 0x2 ;  /* 0x000000030e067211 */ /* 0x004fc400078410ff */
[C---:B------:R-:W-:Y:S02]  /*54280*/  IADD3 R5, R252.reuse, 0xe4, RZ ;  /* 0x000000e4fc057810 */ /* 0x040fe40007ffe0ff */
[C---:B-1----:R-:W-:Y:S02]  /*54290*/  LEA R8, P6, R15.reuse, R3, 0x2 ;  /* 0x000000030f087211 */ /* 0x042fe400078c10ff */
[----:B------:R-:W-:Y:S02]  /*542a0*/  IADD3 R0, R252, 0xe5, RZ ;  /* 0x000000e5fc007810 */ /* 0x000fe40007ffe0ff */
[CC--:B------:R-:W-:Y:S02]  /*542b0*/  LEA.HI.X.SX32 R9, R15.reuse, R4.reuse, 0x2, P6 ;  /* 0x000000040f097211 */ /* 0x0c0fe400030f16ff */
[----:B------:R-:W-:Y:S02]  /*542c0*/  IADD3 R15, R15, c[0x0][0x198], RZ ;  /* 0x000066000f0f7a10 */ /* 0x000fe40007ffe0ff */
[----:B------:R-:W-:-:S02]  /*542d0*/  LEA.HI.X.SX32 R7, R14, R4, 0x2, P2 ;  /* 0x000000040e077211 */ /* 0x000fc400010f16ff */
[----:B------:R-:W-:Y:S01]  /*542e0*/  ISETP.LT.AND P4, PT, R5, c[0x0][0x17c], !P0 ;  /* 0x00005f0005007a0c */ /* 0x000fe20004781270 */
[----:B------:R1:W-:Y:S01]  /*542f0*/  @P5 STG.E [R10.64], R170 ;  /* 0x000000aa0a005986 */ /* 0x0003e2000c101904 */
[----:B------:R-:W-:Y:S02]  /*54300*/  ISETP.LT.AND P1, PT, R0, c[0x0][0x17c], !P0 ;  /* 0x00005f0000007a0c */ /* 0x000fe40004721270 */
[----:B---3--:R-:W-:Y:S01]  /*54310*/  IADD3 R13, R15, c[0x0][0x198], RZ ;  /* 0x000066000f0d7a10 */ /* 0x008fe20007ffe0ff */
[----:B------:R2:W-:Y:S01]  /*54320*/  @P3 STG.E [R6.64], R171 ;  /* 0x000000ab06003986 */ /* 0x0005e2000c101904 */
[C---:B------:R-:W-:Y:S02]  /*54330*/  IADD3 R5, R252.reuse, 0xe6, RZ ;  /* 0x000000e6fc057810 */ /* 0x040fe40007ffe0ff */
[----:B------:R-:W-:Y:S02]  /*54340*/  IADD3 R14, R13, c[0x0][0x198], RZ ;  /* 0x000066000d0e7a10 */ /* 0x000fe40007ffe0ff */
[----:B------:R-:W-:-:S02]  /*54350*/  IADD3 R0, R252, 0xe7, RZ ;  /* 0x000000e7fc007810 */ /* 0x000fc40007ffe0ff */
[-C--:B-1----:R-:W-:Y:S02]  /*54360*/  LEA R10, P3, R15, R3.reuse, 0x2 ;  /* 0x000000030f0a7211 */ /* 0x082fe400078610ff */
[----:B------:R-:W-:Y:S02]  /*54370*/  ISETP.LT.AND P5, PT, R5, c[0x0][0x17c], !P0 ;  /* 0x00005f0005007a0c */ /* 0x000fe400047a1270 */
[----:B------:R-:W-:Y:S02]  /*54380*/  LEA R12, P6, R13, R3, 0x2 ;  /* 0x000000030d0c7211 */ /* 0x000fe400078c10ff */
[----:B------:R-:W-:Y:S02]  /*54390*/  LEA.HI.X.SX32 R11, R15, R4, 0x2, P3 ;  /* 0x000000040f0b7211 */ /* 0x000fe400018f16ff */
[----:B------:R-:W-:Y:S01]  /*543a0*/  IADD3 R15, R14, c[0x0][0x198], RZ ;  /* 0x000066000e0f7a10 */ /* 0x000fe20007ffe0ff */
[----:B------:R1:W-:Y:S01]  /*543b0*/  @P4 STG.E [R8.64], R146 ;  /* 0x0000009208004986 */ /* 0x0003e2000c101904 */
[----:B------:R-:W-:-:S02]  /*543c0*/  ISETP.LT.AND P2, PT, R0, c[0x0][0x17c], !P0 ;  /* 0x00005f0000007a0c */ /* 0x000fc40004741270 */
[-C--:B------:R-:W-:Y:S01]  /*543d0*/  LEA.HI.X.SX32 R13, R13, R4.reuse, 0x2, P6 ;  /* 0x000000040d0d7211 */ /* 0x080fe200030f16ff */
[----:B------:R3:W-:Y:S01]  /*543e0*/  @P1 STG.E [R10.64], R147 ;  /* 0x000000930a001986 */ /* 0x0007e2000c101904 */
[-C--:B--2---:R-:W-:Y:S02]  /*543f0*/  LEA R6, P1, R14, R3.reuse, 0x2 ;  /* 0x000000030e067211 */ /* 0x084fe400078210ff */
[C---:B------:R-:W-:Y:S02]  /*54400*/  IADD3 R5, R252.reuse, 0xe8, RZ ;  /* 0x000000e8fc057810 */ /* 0x040fe40007ffe0ff */
[C---:B-1----:R-:W-:Y:S02]  /*54410*/  LEA R8, P6, R15.reuse, R3, 0x2 ;  /* 0x000000030f087211 */ /* 0x042fe400078c10ff */
        /* <DEDUP_REMOVED lines=8> */
[----:B------:R-:W-:Y:S02]  /*544a0*/  IADD3 R5, R252, 0xea, RZ ;  /* 0x000000eafc057810 */ /* 0x000fe40007ffe0ff */
[----:B---3--:R-:W-:-:S02]  /*544b0*/  LEA R10, P2, R15, R3, 0x2 ;  /* 0x000000030f0a7211 */ /* 0x008fc400078410ff */
[----:B-1----:R-:W-:Y:S02]  /*544c0*/  IADD3 R13, R15, c[0x0][0x198], RZ ;  /* 0x000066000f0d7a10 */ /* 0x002fe40007ffe0ff */
[----:B------:R-:W-:Y:S02]  /*544d0*/  IADD3 R0, R252, 0xeb, RZ ;  /* 0x000000ebfc007810 */ /* 0x000fe40007ffe0ff */
[----:B------:R-:W-:Y:S02]  /*544e0*/  IADD3 R14, R13, c[0x0][0x198], RZ ;  /* 0x000066000d0e7a10 */ /* 0x000fe40007ffe0ff */
[----:B------:R-:W-:Y:S02]  /*544f0*/  ISETP.LT.AND P5, PT, R5, c[0x0][0x17c], !P0 ;  /* 0x00005f0005007a0c */ /* 0x000fe400047a1270 */
[----:B------:R-:W-:Y:S02]  /*54500*/  LEA R12, P6, R13, R3, 0x2 ;  /* 0x000000030d0c7211 */ /* 0x000fe400078c10ff */
[----:B------:R-:W-:-:S02]  /*54510*/  LEA.HI.X.SX32 R11, R15, R4, 0x2, P2 ;  /* 0x000000040f0b7211 */ /* 0x000fc400010f16ff */
[----:B------:R-:W-:Y:S01]  /*54520*/  IADD3 R15, R14, c[0x0][0x198], RZ ;  /* 0x000066000e0f7a10 */ /* 0x000fe20007ffe0ff */
        /* <DEDUP_REMOVED lines=10> */
[----:B------:R-:W-:Y:S01]  /*545d0*/  LEA.HI.X.SX32 R7, R14, R4, 0x2, P3 ;  /* 0x000000040e077211 */ /* 0x000fe200018f16ff */
[----:B------:R1:W-:Y:S01]  /*545e0*/  @P5 STG.E [R12.64], R162 ;  /* 0x000000a20c005986 */ /* 0x0003e2000c101904 */
[----:B------:R-:W-:Y:S02]  /*545f0*/  ISETP.LT.AND P4, PT, R5, c[0x0][0x17c], !P0 ;  /* 0x00005f0005007a0c */ /* 0x000fe40004781270 */
[----:B------:R-:W-:Y:S01]  /*54600*/  ISETP.LT.AND P2, PT, R0, c[0x0][0x17c], !P0 ;  /* 0x00005f0000007a0c */ /* 0x000fe20004741270 */
[----:B------:R2:W-:Y:S01]  /*54610*/  @P1 STG.E [R6.64], R163 ;  /* 0x000000a306001986 */ /* 0x0005e2000c101904 */
[----:B------:R-:W-:-:S02]  /*54620*/  IADD3 R5, R252, 0xee, RZ ;  /* 0x000000eefc057810 */ /* 0x000fc40007ffe0ff */
[CC--:B---3--:R-:W-:Y:S02]  /*54630*/  LEA R10, P1, R15.reuse, R3.reuse, 0x2 ;  /* 0x000000030f0a7211 */ /* 0x0c8fe400078210ff */
[----:B-1----:R-:W-:Y:S02]  /*54640*/  IADD3 R13, R15, c[0x0][0x198], RZ ;  /* 0x000066000f0d7a10 */ /* 0x002fe40007ffe0ff */
[----:B------:R-:W-:Y:S02]  /*54650*/  IADD3 R0, R252, 0xef, RZ ;  /* 0x000000effc007810 */ /* 0x000fe40007ffe0ff */
[----:B------:R-:W-:Y:S02]  /*54660*/  IADD3 R14, R13, c[0x0][0x198], RZ ;  /* 0x000066000d0e7a10 */ /* 0x000fe40007ffe0ff */
[----:B------:R-:W-:Y:S02]  /*54670*/  ISETP.LT.AND P5, PT, R5, c[0x0][0x17c], !P0 ;  /* 0x00005f0005007a0c */ /* 0x000fe400047a1270 */
[----:B------:R-:W-:-:S02]  /*54680*/  LEA R12, P6, R13, R3, 0x2 ;  /* 0x000000030d0c7211 */ /* 0x000fc400078c10ff */
[-C--:B------:R-:W-:Y:S02]  /*54690*/  LEA.HI.X.SX32 R11, R15, R4.reuse, 0x2, P1 ;  /* 0x000000040f0b7211 */ /* 0x080fe400008f16ff */
[----:B------:R-:W-:Y:S01]  /*546a0*/  IADD3 R15, R14, c[0x0][0x198], RZ ;  /* 0x000066000e0f7a10 */ /* 0x000fe20007ffe0ff */
[----:B------:R1:W-:Y:S01]  /*546b0*/  @P4 STG.E [R8.64], R142 ;  /* 0x0000008e08004986 */ /* 0x0003e2000c101904 */
[----:B------:R-:W-:Y:S02]  /*546c0*/  ISETP.LT.AND P3, PT, R0, c[0x0][0x17c], !P0 ;  /* 0x00005f0000007a0c */ /* 0x000fe40004761270 */
[----:B------:R-:W-:Y:S01]  /*546d0*/  LEA.HI.X.SX32 R13, R13, R4, 0x2, P6 ;  /* 0x000000040d0d7211 */ /* 0x000fe200030f16ff */
[----:B------:R3:W-:Y:S01]  /*546e0*/  @P2 STG.E [R10.64], R143 ;  /* 0x0000008f0a002986 */ /* 0x0007e2000c101904 */
[----:B--2---:R-:W-:Y:S02]  /*546f0*/  LEA R6, P2, R14, R3, 0x2 ;  /* 0x000000030e067211 */ /* 0x004fe400078410ff */
[----:B------:R-:W-:-:S02]  /*54700*/  IADD3 R5, R252, 0xf0, RZ ;  /* 0x000000f0fc057810 */ /* 0x000fc40007ffe0ff */
[C---:B-1----:R-:W-:Y:S02]  /*54710*/  LEA R8, P6, R15.reuse, R3, 0x2 ;  /* 0x000000030f087211 */ /* 0x042fe400078c10ff */
[----:B------:R-:W-:Y:S02]  /*54720*/  IADD3 R0, R252, 0xf1, RZ ;  /* 0x000000f1fc007810 */ /* 0x000fe40007ffe0ff */
[CC--:B------:R-:W-:Y:S02]  /*54730*/  LEA.HI.X.SX32 R9, R15.reuse, R4.reuse, 0x2, P6 ;  /* 0x000000040f097211 */ /* 0x0c0fe400030f16ff */
[----:B------:R-:W-:Y:S02]  /*54740*/  IADD3 R15, R15, c[0x0][0x198], RZ ;  /* 0x000066000f0f7a10 */ /* 0x000fe40007ffe0ff */
[----:B------:R-:W-:Y:S01]  /*54750*/  LEA.HI.X.SX32 R7, R14, R4, 0x2, P2 ;  /* 0x000000040e077211 */ /* 0x000fe200010f16ff */
[----:B------:R1:W-:Y:S01]  /*54760*/  @P5 STG.E [R12.64], R110 ;  /* 0x0000006e0c005986 */ /* 0x0003e2000c101904 */
[----:B------:R-:W-:-:S02]  /*54770*/  ISETP.LT.AND P4, PT, R5, c[0x0][0x17c], !P0 ;  /* 0x00005f0005007a0c */ /* 0x000fc40004781270 */
[----:B------:R-:W-:Y:S01]  /*54780*/  ISETP.LT.AND P1, PT, R0, c[0x0][0x17c], !P0 ;  /* 0x00005f0000007a0c */ /* 0x000fe20004721270 */
[----:B------:R2:W-:Y:S01]  /*54790*/  @P3 STG.E [R6.64], R111 ;  /* 0x0000006f06003986 */ /* 0x0005e2000c101904 */
[C---:B------:R-:W-:Y:S02]  /*547a0*/  IADD3 R5, R252.reuse, 0xf2, RZ ;  /* 0x000000f2fc057810 */ /* 0x040fe40007ffe0ff */
[C---:B---3--:R-:W-:Y:S02]  /*547b0*/  LEA R10, P3, R15.reuse, R3, 0x2 ;  /* 0x000000030f0a7211 */ /* 0x048fe400078610ff */
[----:B-1----:R-:W-:Y:S02]  /*547c0*/  IADD3 R13, R15, c[0x0][0x198], RZ ;  /* 0x000066000f0d7a10 */ /* 0x002fe40007ffe0ff */
[----:B------:R-:W-:Y:S02]  /*547d0*/  IADD3 R0, R252, 0xf3, RZ ;  /* 0x000000f3fc007810 */ /* 0x000fe40007ffe0ff */
[----:B------:R-:W-:-:S02]  /*547e0*/  IADD3 R14, R13, c[0x0][0x198], RZ ;  /* 0x000066000d0e7a10 */ /* 0x000fc40007ffe0ff */
[----:B------:R-:W-:Y:S02]  /*547f0*/  ISETP.LT.AND P5, PT, R5, c[0x0][0x17c], !P0 ;  /* 0x00005f0005007a0c */ /* 0x000fe400047a1270 */
[-C--:B------:R-:W-:Y:S02]  /*54800*/  LEA R12, P6, R13, R3.reuse, 0x2 ;  /* 0x000000030d0c7211 */ /* 0x080fe400078c10ff */
[-C--:B------:R-:W-:Y:S02]  /*54810*/  LEA.HI.X.SX32 R11, R15, R4.reuse, 0x2, P3 ;  /* 0x000000040f0b7211 */ /* 0x080fe400018f16ff */
[----:B------:R-:W-:Y:S01]  /*54820*/  IADD3 R15, R14, c[0x0][0x198], RZ ;  /* 0x000066000e0f7a10 */ /* 0x000fe20007ffe0ff */
        /* <DEDUP_REMOVED lines=381> */
[----:B------:R-:W-:Y:S02]  /*56000*/  LEA R12, P6, R13, R3, 0x2 ;  /* 0x000000030d0c7211 */ /* 0x000fe400078c10ff */
[-C--:B------:R-:W-:Y:S02]  /*56010*/  LEA.HI.X.SX32 R11, R15, R4.reuse, 0x2, P2 ;  /* 0x000000040f0b7211 */ /* 0x080fe400010f16ff */
[----:B------:R-:W-:Y:S02]  /*56020*/  IADD3 R15, R14, c[0x0][0x198], RZ ;  /* 0x000066000e0f7a10 */ /* 0x000fe40007ffe0ff */
[----:B------:R-:W-:Y:S01]  /*56030*/  ISETP.LT.AND P1, PT, R0, c[0x0][0x17c], !P0 ;  /* 0x00005f0000007a0c */ /* 0x000fe20004721270 */
[----:B------:R1:W-:Y:S01]  /*56040*/  @P4 STG.E [R8.64], R86 ;  /* 0x0000005608004986 */ /* 0x0003e2000c101904 */
[----:B------:R-:W-:-:S03]  /*56050*/  LEA.HI.X.SX32 R13, R13, R4, 0x2, P6 ;  /* 0x000000040d0d7211 */ /* 0x000fc600030f16ff */
[----:B------:R3:W-:Y:S01]  /*56060*/  @P3 STG.E [R10.64], R87 ;  /* 0x000000570a003986 */ /* 0x0007e2000c101904 */
[-C--:B--2---:R-:W-:Y:S02]  /*56070*/  LEA R6, P3, R14, R3.reuse, 0x2 ;  /* 0x000000030e067211 */ /* 0x084fe400078610ff */
[C---:B------:R-:W-:Y:S02]  /*56080*/  IADD3 R5, R252.reuse, 0x134, RZ ;  /* 0x00000134fc057810 */ /* 0x040fe40007ffe0ff */
[----:B------:R-:W-:Y:S02]  /*56090*/  IADD3 R0, R252, 0x135, RZ ;  /* 0x00000135fc007810 */ /* 0x000fe40007ffe0ff */
[C---:B-1----:R-:W-:Y:S02]  /*560a0*/  LEA R8, P6, R15.reuse, R3, 0x2 ;  /* 0x000000030f087211 */ /* 0x042fe400078c10ff */
[-C--:B------:R-:W-:Y:S02]  /*560b0*/  LEA.HI.X.SX32 R7, R14, R4.reuse, 0x2, P3 ;  /* 0x000000040e077211 */ /* 0x080fe400018f16ff */
[----:B------:R-:W-:-:S02]  /*560c0*/  LEA.HI.X.SX32 R9, R15, R4, 0x2, P6 ;  /* 0x000000040f097211 */ /* 0x000fc400030f16ff */
[----:B------:R-:W-:Y:S02]  /*560d0*/  IADD3 R15, R15, c[0x0][0x198], RZ ;  /* 0x000066000f0f7a10 */ /* 0x000fe40007ffe0ff */
[----:B------:R-:W-:Y:S01]  /*560e0*/  ISETP.LT.AND P4, PT, R5, c[0x0][0x17c], !P0 ;  /* 0x00005f0005007a0c */ /* 0x000fe20004781270 */
[----:B------:R1:W-:Y:S01]  /*560f0*/  @P5 STG.E [R12.64], R30 ;  /* 0x0000001e0c005986 */ /* 0x0003e2000c101904 */
[----:B------:R-:W-:-:S03]  /*56100*/  ISETP.LT.AND P2, PT, R0, c[0x0][0x17c], !P0 ;  /* 0x00005f0000007a0c */ /* 0x000fc60004741270 */
[----:B------:R2:W-:Y:S01]  /*56110*/  @P1 STG.E [R6.64], R31 ;  /* 0x0000001f06001986 */ /* 0x0005e2000c101904 */
[C---:B---3--:R-:W-:Y:S02]  /*56120*/  LEA R10, P1, R15.reuse, R3, 0x2 ;  /* 0x000000030f0a7211 */ /* 0x048fe400078210ff */
[C---:B------:R-:W-:Y:S02]  /*56130*/  IADD3 R5, R252.reuse, 0x136, RZ ;  /* 0x00000136fc057810 */ /* 0x040fe40007ffe0ff */
[----:B-1----:R-:W-:Y:S02]  /*56140*/  IADD3 R13, R15, c[0x0][0x198], RZ ;  /* 0x000066000f0d7a10 */ /* 0x002fe40007ffe0ff */
[----:B------:R-:W-:Y:S02]  /*56150*/  IADD3 R0, R252, 0x137, RZ ;  /* 0x00000137fc007810 */ /* 0x000fe40007ffe0ff */
[----:B------:R-:W-:Y:S02]  /*56160*/  IADD3 R14, R13, c[0x0][0x198], RZ ;  /* 0x000066000d0e7a10 */ /* 0x000fe40007ffe0ff */
[----:B------:R-:W-:-:S02]  /*56170*/  LEA.HI.X.SX32 R11, R15, R4, 0x2, P1 ;  /* 0x000000040f0b7211 */ /* 0x000fc400008f16ff */
[----:B------:R-:W-:Y:S02]  /*56180*/  ISETP.LT.AND P5, PT, R5, c[0x0][0x17c], !P0 ;  /* 0x00005f0005007a0c */ /* 0x000fe400047a1270 */
[CC--:B------:R-:W-:Y:S02]  /*56190*/  LEA R12, P6, R13.reuse, R3.reuse, 0x2 ;  /* 0x000000030d0c7211 */ /* 0x0c0fe400078c10ff */
[----:B------:R-:W-:Y:S02]  /*561a0*/  ISETP.LT.AND P3, PT, R0, c[0x0][0x17c], !P0 ;  /* 0x00005f0000007a0c */ /* 0x000fe40004761270 */
[----:B------:R-:W-:Y:S01]  /*561b0*/  IADD3 R15, R14, c[0x0][0x198], RZ ;  /* 0x000066000e0f7a10 */ /* 0x000fe20007ffe0ff */
[----:B------:R1:W-:Y:S01]  /*561c0*/  @P4 STG.E [R8.64], R46 ;  /* 0x0000002e08004986 */ /* 0x0003e2000c101904 */
[----:B------:R-:W-:Y:S02]  /*561d0*/  IADD3 R5, R252, 0x138, RZ ;  /* 0x00000138fc057810 */ /* 0x000fe40007ffe0ff */
[----:B------:R-:W-:Y:S01]  /*561e0*/  LEA.HI.X.SX32 R13, R13, R4, 0x2, P6 ;  /* 0x000000040d0d7211 */ /* 0x000fe200030f16ff */
[----:B------:R3:W-:Y:S01]  /*561f0*/  @P2 STG.E [R10.64], R47 ;  /* 0x0000002f0a002986 */ /* 0x0007e2000c101904 */
[----:B--2---:R-:W-:-:S02]  /*56200*/  LEA R6, P2, R14, R3, 0x2 ;  /* 0x000000030e067211 */ /* 0x004fc400078410ff */
[----:B------:R-:W-:Y:S02]  /*56210*/  IADD3 R0, R252, 0x139, RZ ;  /* 0x00000139fc007810 */ /* 0x000fe40007ffe0ff */
[----:B------:R-:W-:Y:S02]  /*56220*/  ISETP.LT.AND P4, PT, R5, c[0x0][0x17c], !P0 ;  /* 0x00005f0005007a0c */ /* 0x000fe40004781270 */
[C---:B-1----:R-:W-:Y:S02]  /*56230*/  LEA R8, P6, R15.reuse, R3, 0x2 ;  /* 0x000000030f087211 */ /* 0x042fe400078c10ff */
[-C--:B------:R-:W-:Y:S02]  /*56240*/  LEA.HI.X.SX32 R7, R14, R4.reuse, 0x2, P2 ;  /* 0x000000040e077211 */ /* 0x080fe400010f16ff */
[C---:B------:R-:W-:Y:S02]  /*56250*/  LEA.HI.X.SX32 R9, R15.reuse, R4, 0x2, P6 ;  /* 0x000000040f097211 */ /* 0x040fe400030f16ff */
[----:B------:R-:W-:-:S02]  /*56260*/  IADD3 R15, R15, c[0x0][0x198], RZ ;  /* 0x000066000f0f7a10 */ /* 0x000fc40007ffe0ff */
[----:B------:R-:W-:Y:S01]  /*56270*/  ISETP.LT.AND P1, PT, R0, c[0x0][0x17c], !P0 ;  /* 0x00005f0000007a0c */ /* 0x000fe20004721270 */
[----:B------:R1:W-:Y:S04]  /*56280*/  @P5 STG.E [R12.64], R62 ;  /* 0x0000003e0c005986 */ /* 0x0003e8000c101904 */
[----:B------:R2:W-:Y:S01]  /*56290*/  @P3 STG.E [R6.64], R63 ;  /* 0x0000003f06003986 */ /* 0x0005e2000c101904 */
[C---:B---3--:R-:W-:Y:S02]  /*562a0*/  LEA R10, P3, R15.reuse, R3, 0x2 ;  /* 0x000000030f0a7211 */ /* 0x048fe400078610ff */
[C---:B-1----:R-:W-:Y:S02]  /*562b0*/  IADD3 R13, R15.reuse, c[0x0][0x198], RZ ;  /* 0x000066000f0d7a10 */ /* 0x042fe40007ffe0ff */
[----:B------:R-:W-:-:S02]  /*562c0*/  LEA.HI.X.SX32 R11, R15, R4, 0x2, P3 ;  /* 0x000000040f0b7211 */ /* 0x000fc400018f16ff */
[----:B------:R-:W-:Y:S01]  /*562d0*/  IADD3 R14, R13, c[0x0][0x198], RZ ;  /* 0x000066000d0e7a10 */ /* 0x000fe20007ffe0ff */
[----:B------:R1:W-:Y:S01]  /*562e0*/  @P4 STG.E [R8.64], R82 ;  /* 0x0000005208004986 */ /* 0x0003e2000c101904 */
[C---:B------:R-:W-:Y:S02]  /*562f0*/  IADD3 R5, R252.reuse, 0x13a, RZ ;  /* 0x0000013afc057810 */ /* 0x040fe40007ffe0ff */
[----:B------:R-:W-:Y:S01]  /*56300*/  IADD3 R0, R252, 0x13b, RZ ;  /* 0x0000013bfc007810 */ /* 0x000fe20007ffe0ff */
[----:B------:R3:W-:Y:S01]  /*56310*/  @P1 STG.E [R10.64], R83 ;  /* 0x000000530a001986 */ /* 0x0007e2000c101904 */
[C---:B--2---:R-:W-:Y:S02]  /*56320*/  LEA R6, P1, R14.reuse, R3, 0x2 ;  /* 0x000000030e067211 */ /* 0x044fe400078210ff */
[----:B------:R-:W-:Y:S02]  /*56330*/  ISETP.LT.AND P5, PT, R5, c[0x0][0x17c], !P0 ;  /* 0x00005f0005007a0c */ /* 0x000fe400047a1270 */
[----:B-1----:R-:W-:-:S02]  /*56340*/  IADD3 R9, R14, c[0x0][0x198], RZ ;  /* 0x000066000e097a10 */ /* 0x002fc40007ffe0ff */
[----:B------:R-:W-:Y:S02]  /*56350*/  ISETP.LT.AND P2, PT, R0, c[0x0][0x17c], !P0 ;  /* 0x00005f0000007a0c */ /* 0x000fe40004741270 */
[----:B------:R-:W-:Y:S02]  /*56360*/  IADD3 R15, R9, c[0x0][0x198], RZ ;  /* 0x00006600090f7a10 */ /* 0x000fe40007ffe0ff */
[-C--:B------:R-:W-:Y:S02]  /*56370*/  LEA.HI.X.SX32 R7, R14, R4.reuse, 0x2, P1 ;  /* 0x000000040e077211 */ /* 0x080fe400008f16ff */
[----:B------:R-:W-:Y:S02]  /*56380*/  LEA R12, P6, R13, R3, 0x2 ;  /* 0x000000030d0c7211 */ /* 0x000fe400078c10ff */
[----:B------:R-:W-:Y:S02]  /*56390*/  IADD3 R14, R15, c[0x0][0x198], RZ ;  /* 0x000066000f0e7a10 */ /* 0x000fe40007ffe0ff */
[----:B------:R-:W-:-:S02]  /*563a0*/  LEA.HI.X.SX32 R13, R13, R4, 0x2, P6 ;  /* 0x000000040d0d7211 */ /* 0x000fc400030f16ff */
[----:B------:R-:W-:Y:S02]  /*563b0*/  IADD3 R16, R14, c[0x0][0x198], RZ ;  /* 0x000066000e107a10 */ /* 0x000fe40007ffe0ff */
[----:B------:R-:W-:Y:S01]  /*563c0*/  IADD3 R5, R252, 0x13c, RZ ;  /* 0x0000013cfc057810 */ /* 0x000fe20007ffe0ff */
[----:B------:R1:W-:Y:S01]  /*563d0*/  @P5 STG.E [R12.64], R34 ;  /* 0x000000220c005986 */ /* 0x0003e2000c101904 */
[----:B------:R-:W-:Y:S02]  /*563e0*/  IADD3 R17, R16, c[0x0][0x198], RZ ;  /* 0x0000660010117a10 */ /* 0x000fe40007ffe0ff */
[----:B------:R-:W-:Y:S01]  /*563f0*/  IADD3 R0, R252, 0x13d, RZ ;  /* 0x0000013dfc007810 */ /* 0x000fe20007ffe0ff */
[----:B------:R2:W-:Y:S01]  /*56400*/  @P2 STG.E [R6.64], R35 ;  /* 0x0000002306002986 */ /* 0x0005e2000c101904 */
[-C--:B------:R-:W-:Y:S02]  /*56410*/  LEA R8, P6, R9, R3.reuse, 0x2 ;  /* 0x0000000309087211 */ /* 0x080fe400078c10ff */
[----:B---3--:R-:W-:-:S02]  /*56420*/  LEA R10, P2, R15, R3, 0x2 ;  /* 0x000000030f0a7211 */ /* 0x008fc400078410ff */
[----:B------:R-:W-:Y:S02]  /*56430*/  ISETP.LT.AND P4, PT, R5, c[0x0][0x17c], !P0 ;  /* 0x00005f0005007a0c */ /* 0x000fe40004781270 */
[----:B------:R-:W-:Y:S02]  /*56440*/  IADD3 R18, R17, c[0x0][0x198], RZ ;  /* 0x0000660011127a10 */ /* 0x000fe40007ffe0ff */
[----:B------:R-:W-:Y:S02]  /*56450*/  ISETP.LT.AND P3, PT, R0, c[0x0][0x17c], !P0 ;  /* 0x00005f0000007a0c */ /* 0x000fe40004761270 */
[-C--:B------:R-:W-:Y:S02]  /*56460*/  LEA.HI.X.SX32 R9, R9, R4.reuse, 0x2, P6 ;  /* 0x0000000409097211 */ /* 0x080fe400030f16ff */
[----:B-1----:R-:W-:Y:S02]  /*56470*/  LEA R12, P6, R14, R3, 0x2 ;  /* 0x000000030e0c7211 */ /* 0x002fe400078c10ff */
[----:B------:R-:W-:-:S02]  /*56480*/  LEA.HI.X.SX32 R11, R15, R4, 0x2, P2 ;  /* 0x000000040f0b7211 */ /* 0x000fc400010f16ff */
[----:B------:R-:W-:Y:S02]  /*56490*/  IADD3 R15, R18, c[0x0][0x198], RZ ;  /* 0x00006600120f7a10 */ /* 0x000fe40007ffe0ff */
[----:B------:R-:W-:Y:S02]  /*564a0*/  LEA.HI.X.SX32 R13, R14, R4, 0x2, P6 ;  /* 0x000000040e0d7211 */ /* 0x000fe400030f16ff */
[----:B------:R-:W-:Y:S01]  /*564b0*/  IADD3 R14, R15, c[0x0][0x198], RZ ;  /* 0x000066000f0e7a10 */ /* 0x000fe20007ffe0ff */
[----:B------:R1:W-:Y:S01]  /*564c0*/  @P4 STG.E [R8.64], R50 ;  /* 0x0000003208004986 */ /* 0x0003e2000c101904 */
[----:B------:R-:W-:Y:S02]  /*564d0*/  IADD3 R5, R252, 0x13e, RZ ;  /* 0x0000013efc057810 */ /* 0x000fe40007ffe0ff */
[----:B------:R-:W-:Y:S01]  /*564e0*/  IADD3 R19, R14, c[0x0][0x198], RZ ;  /* 0x000066000e137a10 */ /* 0x000fe20007ffe0ff */
[----:B------:R3:W-:Y:S01]  /*564f0*/  @P3 STG.E [R10.64], R51 ;  /* 0x000000330a003986 */ /* 0x0007e2000c101904 */
[----:B------:R-:W-:-:S02]  /*56500*/  IADD3 R0, R252, 0x13f, RZ ;  /* 0x0000013ffc007810 */ /* 0x000fc40007ffe0ff */
[-C--:B--2---:R-:W-:Y:S02]  /*56510*/  LEA R6, P3, R16, R3.reuse, 0x2 ;  /* 0x0000000310067211 */ /* 0x084fe400078610ff */
[----:B------:R-:W-:Y:S02]  /*56520*/  ISETP.LT.AND P5, PT, R5, c[0x0][0x17c], !P0 ;  /* 0x00005f0005007a0c */ /* 0x000fe400047a1270 */
[----:B------:R-:W-:Y:S02]  /*56530*/  IADD3 R28, R19, c[0x0][0x198], RZ ;  /* 0x00006600131c7a10 */ /* 0x000fe40007ffe0ff */
[----:B------:R-:W-:Y:S02]  /*56540*/  ISETP.LT.AND P1, PT, R0, c[0x0][0x17c], !P0 ;  /* 0x00005f0000007a0c */ /* 0x000fe40004721270 */
[----:B-1----:R-:W-:Y:S02]  /*56550*/  LEA R8, P6, R17, R3, 0x2 ;  /* 0x0000000311087211 */ /* 0x002fe400078c10ff */
[----:B------:R-:W-:-:S02]  /*56560*/  LEA.HI.X.SX32 R7, R16, R4, 0x2, P3 ;  /* 0x0000000410077211 */ /* 0x000fc400018f16ff */
[----:B------:R-:W-:Y:S02]  /*56570*/  IADD3 R16, R28, c[0x0][0x198], RZ ;  /* 0x000066001c107a10 */ /* 0x000fe40007ffe0ff */
[----:B------:R-:W-:Y:S02]  /*56580*/  LEA.HI.X.SX32 R9, R17, R4, 0x2, P6 ;  /* 0x0000000411097211 */ /* 0x000fe400030f16ff */
[----:B------:R-:W-:Y:S02]  /*56590*/  IADD3 R17, R16, c[0x0][0x198], RZ ;  /* 0x0000660010117a10 */ /* 0x000fe40007ffe0ff */
[C---:B------:R-:W-:Y:S01]  /*565a0*/  IADD3 R5, R252.reuse, 0x140, RZ ;  /* 0x00000140fc057810 */ /* 0x040fe20007ffe0ff */
[----:B------:R1:W-:Y:S01]  /*565b0*/  @P5 STG.E [R12.64], R66 ;  /* 0x000000420c005986 */ /* 0x0003e2000c101904 */
[----:B------:R-:W-:Y:S02]  /*565c0*/  IADD3 R29, R17, c[0x0][0x198], RZ ;  /* 0x00006600111d7a10 */ /* 0x000fe40007ffe0ff */
[----:B------:R-:W-:Y:S01]  /*565d0*/  IADD3 R0, R252, 0x141, RZ ;  /* 0x00000141fc007810 */ /* 0x000fe20007ffe0ff */
[----:B------:R2:W-:Y:S01]  /*565e0*/  @P1 STG.E [R6.64], R67 ;  /* 0x0000004306001986 */ /* 0x0005e2000c101904 */
[----:B------:R-:W-:-:S02]  /*565f0*/  ISETP.LT.AND P4, PT, R5, c[0x0][0x17c], !P0 ;  /* 0x00005f0005007a0c */ /* 0x000fc40004781270 */
[-C--:B---3--:R-:W-:Y:S02]  /*56600*/  LEA R10, P1, R18, R3.reuse, 0x2 ;  /* 0x00000003120a7211 */ /* 0x088fe400078210ff */
[----:B------:R-:W-:Y:S02]  /*56610*/  IADD3 R30, R29, c[0x0][0x198], RZ ;  /* 0x000066001d1e7a10 */ /* 0x000fe40007ffe0ff */
[----:B------:R-:W-:Y:S02]  /*56620*/  ISETP.LT.AND P2, PT, R0, c[0x0][0x17c], !P0 ;  /* 0x00005f0000007a0c */ /* 0x000fe40004741270 */
[----:B-1----:R-:W-:Y:S02]  /*56630*/  LEA R12, P6, R15, R3, 0x2 ;  /* 0x000000030f0c7211 */ /* 0x002fe400078c10ff */
[----:B------:R-:W-:Y:S02]  /*56640*/  LEA.HI.X.SX32 R11, R18, R4, 0x2, P1 ;  /* 0x00000004120b7211 */ /* 0x000fe400008f16ff */
[----:B------:R-:W-:-:S02]  /*56650*/  IADD3 R18, R30, c[0x0][0x198], RZ ;  /* 0x000066001e127a10 */ /* 0x000fc40007ffe0ff */
[----:B------:R-:W-:Y:S02]  /*56660*/  LEA.HI.X.SX32 R13, R15, R4, 0x2, P6 ;  /* 0x000000040f0d7211 */ /* 0x000fe400030f16ff */
[----:B------:R-:W-:Y:S01]  /*56670*/  IADD3 R15, R18, c[0x0][0x198], RZ ;  /* 0x00006600120f7a10 */ /* 0x000fe20007ffe0ff */
[----:B------:R1:W-:Y:S01]  /*56680*/  @P4 STG.E [R8.64], R20 ;  /* 0x0000001408004986 */ /* 0x0003e2000c101904 */
[C---:B------:R-:W-:Y:S02]  /*56690*/  IADD3 R5, R252.reuse, 0x142, RZ ;  /* 0x00000142fc057810 */ /* 0x040fe40007ffe0ff */
[----:B------:R-:W-:Y:S01]  /*566a0*/  IADD3 R0, R252, 0x143, RZ ;  /* 0x00000143fc007810 */ /* 0x000fe20007ffe0ff */
[----:B------:R3:W-:Y:S01]  /*566b0*/  @P2 STG.E [R10.64], R21 ;  /* 0x000000150a002986 */ /* 0x0007e2000c101904 */
[----:B--2---:R-:W-:Y:S02]  /*566c0*/  LEA R6, P2, R14, R3, 0x2 ;  /* 0x000000030e067211 */ /* 0x004fe400078410ff */
[----:B------:R-:W-:-:S02]  /*566d0*/  ISETP.LT.AND P5, PT, R5, c[0x0][0x17c], !P0 ;  /* 0x00005f0005007a0c */ /* 0x000fc400047a1270 */
[----:B-1----:R-:W-:Y:S02]  /*566e0*/  IADD3 R20, R15, c[0x0][0x198], RZ ;  /* 0x000066000f147a10 */ /* 0x002fe40007ffe0ff */
[----:B------:R-:W-:Y:S02]  /*566f0*/  ISETP.LT.AND P3, PT, R0, c[0x0][0x17c], !P0 ;  /* 0x00005f0000007a0c */ /* 0x000fe40004761270 */
[----:B------:R-:W-:Y:S02]  /*56700*/  IADD3 R31, R20, c[0x0][0x198], RZ ;  /* 0x00006600141f7a10 */ /* 0x000fe40007ffe0ff */
[----:B------:R-:W-:Y:S02]  /*56710*/  LEA R8, P6, R19, R3, 0x2 ;  /* 0x0000000313087211 */ /* 0x000fe400078c10ff */
[----:B------:R-:W-:Y:S02]  /*56720*/  LEA.HI.X.SX32 R7, R14, R4, 0x2, P2 ;  /* 0x000000040e077211 */ /* 0x000fe400010f16ff */
[----:B------:R-:W-:-:S02]  /*56730*/  IADD3 R14, R31, c[0x0][0x198], RZ ;  /* 0x000066001f0e7a10 */ /* 0x000fc40007ffe0ff */
[----:B------:R-:W-:Y:S02]  /*56740*/  LEA.HI.X.SX32 R9, R19, R4, 0x2, P6 ;  /* 0x0000000413097211 */ /* 0x000fe400030f16ff */
[----:B------:R-:W-:Y:S01]  /*56750*/  IADD3 R19, R14, c[0x0][0x198], RZ ;  /* 0x000066000e137a10 */ /* 0x000fe20007ffe0ff */
[----:B------:R1:W-:Y:S03]  /*56760*/  @P5 STG.E [R12.64], R76 ;  /* 0x0000004c0c005986 */ /* 0x0003e6000c101904 */
[----:B---3--:R-:W-:Y:S01]  /*56770*/  IADD3 R21, R19, c[0x0][0x198], RZ ;  /* 0x0000660013157a10 */ /* 0x008fe20007ffe0ff */
[----:B------:R2:W-:Y:S01]  /*56780*/  @P3 STG.E [R6.64], R77 ;  /* 0x0000004d06003986 */ /* 0x0005e2000c101904 */
[----:B------:R-:W-:Y:S02]  /*56790*/  LEA R10, P3, R28, R3, 0x2 ;  /* 0x000000031c0a7211 */ /* 0x000fe400078610ff */
[----:B------:R-:W-:-:S02]  /*567a0*/  IADD3 R32, R21, c[0x0][0x198], RZ ;  /* 0x0000660015207a10 */ /* 0x000fc40007ffe0ff */
[C---:B------:R-:W-:Y:S02]  /*567b0*/  IADD3 R5, R252.reuse, 0x144, RZ ;  /* 0x00000144fc057810 */ /* 0x040fe40007ffe0ff */
[----:B------:R-:W-:Y:S02]  /*567c0*/  IADD3 R0, R252, 0x145, RZ ;  /* 0x00000145fc007810 */ /* 0x000fe40007ffe0ff */
[----:B------:R-:W-:Y:S02]  /*567d0*/  LEA.HI.X.SX32 R11, R28, R4, 0x2, P3 ;  /* 0x000000041c0b7211 */ /* 0x000fe400018f16ff */
[----:B------:R-:W-:Y:S02]  /*567e0*/  IADD3 R28, R32, c[0x0][0x198], RZ ;  /* 0x00006600201c7a10 */ /* 0x000fe40007ffe0ff */
[----:B------:R-:W-:Y:S02]  /*567f0*/  ISETP.LT.AND P4, PT, R5, c[0x0][0x17c], !P0 ;  /* 0x00005f0005007a0c */ /* 0x000fe40004781270 */
[----:B------:R-:W-:-:S02]  /*56800*/  ISETP.LT.AND P1, PT, R0, c[0x0][0x17c], !P0 ;  /* 0x00005f0000007a0c */ /* 0x000fc40004721270 */
[----:B------:R-:W-:Y:S02]  /*56810*/  IADD3 R33, R28, c[0x0][0x198], RZ ;  /* 0x000066001c217a10 */ /* 0x000fe40007ffe0ff */
[C---:B------:R-:W-:Y:S02]  /*56820*/  IADD3 R5, R252.reuse, 0x146, RZ ;  /* 0x00000146fc057810 */ /* 0x040fe40007ffe0ff */
[----:B------:R-:W-:Y:S02]  /*56830*/  IADD3 R34, R33, c[0x0][0x198], RZ ;  /* 0x0000660021227a10 */ /* 0x000fe40007ffe0ff */
[----:B------:R-:W-:Y:S02]  /*56840*/  IADD3 R0, R252, 0x147, RZ ;  /* 0x00000147fc007810 */ /* 0x000fe40007ffe0ff */
[----:B------:R-:W-:Y:S02]  /*56850*/  ISETP.LT.AND P5, PT, R5, c[0x0][0x17c], !P0 ;  /* 0x00005f0005007a0c */ /* 0x000fe400047a1270 */
[----:B------:R-:W-:-:S02]  /*56860*/  IADD3 R35, R34, c[0x0][0x198], RZ ;  /* 0x0000660022237a10 */ /* 0x000fc40007ffe0ff */
[----:B------:R-:W-:Y:S01]  /*56870*/  ISETP.LT.AND P2, PT, R0, c[0x0][0x17c], !P0 ;  /* 0x00005f0000007a0c */ /* 0x000fe20004741270 */
[----:B------:R-:W-:Y:S01]  /*56880*/  @P4 STG.E [R8.64], R112 ;  /* 0x0000007008004986 */ /* 0x000fe2000c101904 */
[CC--:B-1----:R-:W-:Y:S02]  /*56890*/  LEA R12, P6, R16.reuse, R3.reuse, 0x2 ;  /* 0x00000003100c7211 */ /* 0x0c2fe400078c10ff */
[----:B------:R-:W-:Y:S01]  /*568a0*/  IADD3 R36, R35, c[0x0][0x198], RZ ;  /* 0x0000660023247a10 */ /* 0x000fe20007ffe0ff */
[----:B------:R1:W-:Y:S01]  /*568b0*/  @P1 STG.E [R10.64], R113 ;  /* 0x000000710a001986 */ /* 0x0003e2000c101904 */
[----:B--2---:R-:W-:Y:S02]  /*568c0*/  LEA R6, P1, R17, R3, 0x2 ;  /* 0x0000000311067211 */ /* 0x004fe400078210ff */
[----:B------:R-:W-:Y:S02]  /*568d0*/  LEA.HI.X.SX32 R13, R16, R4, 0x2, P6 ;  /* 0x00000004100d7211 */ /* 0x000fe400030f16ff */
[----:B------:R-:W-:-:S02]  /*568e0*/  IADD3 R37, R36, c[0x0][0x198], RZ ;  /* 0x0000660024257a10 */ /* 0x000fc40007ffe0ff */
[----:B------:R-:W-:Y:S01]  /*568f0*/  LEA.HI.X.SX32 R7, R17, R4, 0x2, P1 ;  /* 0x0000000411077211 */ /* 0x000fe200008f16ff */
[----:B------:R2:W-:Y:S01]  /*56900*/  @P5 STG.E [R12.64], R120 ;  /* 0x000000780c005986 */ /* 0x0005e2000c101904 */
[----:B------:R-:W-:-:S03]  /*56910*/  IADD3 R38, R37, c[0x0][0x198], RZ ;  /* 0x0000660025267a10 */ /* 0x000fc60007ffe0ff */
[----:B------:R3:W-:Y:S01]  /*56920*/  @P2 STG.E [R6.64], R121 ;  /* 0x0000007906002986 */ /* 0x0007e2000c101904 */
[----:B-1----:R-:W-:Y:S02]  /*56930*/  LEA R10, P2, R30, R3, 0x2 ;  /* 0x000000031e0a7211 */ /* 0x002fe400078410ff */
[----:B------:R-:W-:Y:S02]  /*56940*/  IADD3 R41, R38, c[0x0][0x198], RZ ;  /* 0x0000660026297a10 */ /* 0x000fe40007ffe0ff */
[----:B------:R-:W-:Y:S02]  /*56950*/  LEA.HI.X.SX32 R11, R30, R4, 0x2, P2 ;  /* 0x000000041e0b7211 */ /* 0x000fe400010f16ff */
[----:B------:R-:W-:Y:S02]  /*56960*/  IADD3 R30, R41, c[0x0][0x198], RZ ;  /* 0x00006600291e7a10 */ /* 0x000fe40007ffe0ff */
[----:B------:R-:W-:Y:S02]  /*56970*/  IADD3 R5, R252, 0x148, RZ ;  /* 0x00000148fc057810 */ /* 0x000fe40007ffe0ff */
[----:B------:R-:W-:-:S02]  /*56980*/  IADD3 R43, R30, c[0x0][0x198], RZ ;  /* 0x000066001e2b7a10 */ /* 0x000fc40007ffe0ff */
[----:B------:R-:W-:Y:S02]  /*56990*/  IADD3 R0, R252, 0x149, RZ ;  /* 0x00000149fc007810 */ /* 0x000fe40007ffe0ff */
[----:B------:R-:W-:Y:S02]  /*569a0*/  IADD3 R45, R43, c[0x0][0x198], RZ ;  /* 0x000066002b2d7a10 */ /* 0x000fe40007ffe0ff */
[----:B------:R-:W-:Y:S02]  /*569b0*/  ISETP.LT.AND P4, PT, R5, c[0x0][0x17c], !P0 ;  /* 0x00005f0005007a0c */ /* 0x000fe40004781270 */
[----:B------:R-:W-:Y:S02]  /*569c0*/  ISETP.LT.AND P3, PT, R0, c[0x0][0x17c], !P0 ;  /* 0x00005f0000007a0c */ /* 0x000fe40004761270 */
[----:B------:R-:W-:Y:S02]  /*569d0*/  IADD3 R47, R45, c[0x0][0x198], RZ ;  /* 0x000066002d2f7a10 */ /* 0x000fe40007ffe0ff */
[----:B------:R-:W-:-:S02]  /*569e0*/  LEA R8, P6, R29, R3, 0x2 ;  /* 0x000000031d087211 */ /* 0x000fc400078c10ff */
[C---:B------:R-:W-:Y:S02]  /*569f0*/  IADD3 R5, R252.reuse, 0x14a, RZ ;  /* 0x0000014afc057810 */ /* 0x040fe40007ffe0ff */
[----:B------:R-:W-:Y:S02]  /*56a00*/  IADD3 R48, R47, c[0x0][0x198], RZ ;  /* 0x000066002f307a10 */ /* 0x000fe40007ffe0ff */
[----:B------:R-:W-:Y:S02]  /*56a10*/  IADD3 R0, R252, 0x14b, RZ ;  /* 0x0000014bfc007810 */ /* 0x000fe40007ffe0ff */
[----:B------:R-:W-:Y:S02]  /*56a20*/  LEA.HI.X.SX32 R9, R29, R4, 0x2, P6 ;  /* 0x000000041d097211 */ /* 0x000fe400030f16ff */
[----:B------:R-:W-:Y:S02]  /*56a30*/  ISETP.LT.AND P5, PT, R5, c[0x0][0x17c], !P0 ;  /* 0x00005f0005007a0c */ /* 0x000fe400047a1270 */
[----:B------:R-:W-:-:S02]  /*56a40*/  IADD3 R49, R48, c[0x0][0x198], RZ ;  /* 0x0000660030317a10 */ /* 0x000fc40007ffe0ff */
[----:B------:R-:W-:Y:S01]  /*56a50*/  ISETP.LT.AND P1, PT, R0, c[0x0][0x17c], !P0 ;  /* 0x00005f0000007a0c */ /* 0x000fe20004721270 */
[----:B------:R1:W-:Y:S01]  /*56a60*/  @P4 STG.E [R8.64], R24 ;  /* 0x0000001808004986 */ /* 0x0003e2000c101904 */
[CC--:B--2---:R-:W-:Y:S02]  /*56a70*/  LEA R12, P6, R18.reuse, R3.reuse, 0x2 ;  /* 0x00000003120c7211 */ /* 0x0c4fe400078c10ff */
[----:B------:R-:W-:Y:S01]  /*56a80*/  IADD3 R50, R49, c[0x0][0x198], RZ ;  /* 0x0000660031327a10 */ /* 0x000fe20007ffe0ff */
[----:B------:R2:W-:Y:S01]  /*56a90*/  @P3 STG.E [R10.64], R25 ;  /* 0x000000190a003986 */ /* 0x0005e2000c101904 */
[----:B---3--:R-:W-:Y:S02]  /*56aa0*/  LEA R6, P3, R15, R3, 0x2 ;  /* 0x000000030f067211 */ /* 0x008fe400078610ff */
[----:B------:R-:W-:Y:S02]  /*56ab0*/  LEA.HI.X.SX32 R13, R18, R4, 0x2, P6 ;  /* 0x00000004120d7211 */ /* 0x000fe400030f16ff */
[----:B------:R-:W-:-:S02]  /*56ac0*/  IADD3 R51, R50, c[0x0][0x198], RZ ;  /* 0x0000660032337a10 */ /* 0x000fc40007ffe0ff */
[-C--:B------:R-:W-:Y:S02]  /*56ad0*/  LEA.HI.X.SX32 R7, R15, R4.reuse, 0x2, P3 ;  /* 0x000000040f077211 */ /* 0x080fe400018f16ff */
[CC--:B-1----:R-:W-:Y:S01]  /*56ae0*/  LEA R8, P6, R20.reuse, R3.reuse, 0x2 ;  /* 0x0000000314087211 */ /* 0x0c2fe200078c10ff */
[----:B------:R1:W-:Y:S01]  /*56af0*/  @P5 STG.E [R12.64], R104 ;  /* 0x000000680c005986 */ /* 0x0003e2000c101904 */
[----:B------:R-:W-:Y:S02]  /*56b00*/  IADD3 R63, R51, c[0x0][0x198], RZ ;  /* 0x00006600333f7a10 */ /* 0x000fe40007ffe0ff */
[----:B------:R-:W-:Y:S01]  /*56b10*/  LEA.HI.X.SX32 R9, R20, R4, 0x2, P6 ;  /* 0x0000000414097211 */ /* 0x000fe200030f16ff */
[----:B------:R-:W-:Y:S01]  /*56b20*/  @P1 STG.E [R6.64], R105 ;  /* 0x0000006906001986 */ /* 0x000fe2000c101904 */
[----:B--2---:R-:W-:Y:S02]  /*56b30*/  LEA R10, P1, R31, R3, 0x2 ;  /* 0x000000031f0a7211 */ /* 0x004fe400078210ff */
[----:B------:R-:W-:-:S02]  /*56b40*/  IADD3 R20, R63, c[0x0][0x198], RZ ;  /* 0x000066003f147a10 */ /* 0x000fc40007ffe0ff */
[----:B------:R-:W-:Y:S02]  /*56b50*/  IADD3 R5, R252, 0x14c, RZ ;  /* 0x0000014cfc057810 */ /* 0x000fe40007ffe0ff */
[----:B------:R-:W-:Y:S02]  /*56b60*/  LEA.HI.X.SX32 R11, R31, R4, 0x2, P1 ;  /* 0x000000041f0b7211 */ /* 0x000fe400008f16ff */
[----:B------:R-:W-:Y:S02]  /*56b70*/  IADD3 R31, R20, c[0x0][0x198], RZ ;  /* 0x00006600141f7a10 */ /* 0x000fe40007ffe0ff */
[----:B------:R-:W-:Y:S02]  /*56b80*/  ISETP.LT.AND P4, PT, R5, c[0x0][0x17c], !P0 ;  /* 0x00005f0005007a0c */ /* 0x000fe40004781270 */
[----:B------:R-:W-:Y:S02]  /*56b90*/  IADD3 R16, R31, c[0x0][0x198], RZ ;  /* 0x000066001f107a10 */ /* 0x000fe40007ffe0ff */
[----:B------:R-:W-:-:S02]  /*56ba0*/  IADD3 R0, R252, 0x14d, RZ ;  /* 0x0000014dfc007810 */ /* 0x000fc40007ffe0ff */
[----:B------:R-:W-:Y:S02]  /*56bb0*/  IADD3 R29, R16, c[0x0][0x198], RZ ;  /* 0x00006600101d7a10 */ /* 0x000fe40007ffe0ff */
[----:B------:R-:W-:Y:S02]  /*56bc0*/  ISETP.LT.AND P2, PT, R0, c[0x0][0x17c], !P0 ;  /* 0x00005f0000007a0c */ /* 0x000fe40004741270 */
[----:B------:R-:W-:Y:S02]  /*56bd0*/  IADD3 R5, R252, 0x14e, RZ ;  /* 0x0000014efc057810 */ /* 0x000fe40007ffe0ff */
[----:B-1----:R-:W-:Y:S02]  /*56be0*/  LEA R12, P6, R14, R3, 0x2 ;  /* 0x000000030e0c7211 */ /* 0x002fe400078c10ff */
[----:B------:R-:W-:Y:S01]  /*56bf0*/  IADD3 R15, R29, c[0x0][0x198], RZ ;  /* 0x000066001d0f7a10 */ /* 0x000fe20007ffe0ff */
[----:B------:R1:W-:Y:S01]  /*56c00*/  @P4 STG.E [R8.64], R116 ;  /* 0x0000007408004986 */ /* 0x0003e2000c101904 */
[----:B------:R-:W-:-:S02]  /*56c10*/  ISETP.LT.AND P5, PT, R5, c[0x0][0x17c], !P0 ;  /* 0x00005f0005007a0c */ /* 0x000fc400047a1270 */
[-C--:B------:R-:W-:Y:S02]  /*56c20*/  LEA.HI.X.SX32 R13, R14, R4.reuse, 0x2, P6 ;  /* 0x000000040e0d7211 */ /* 0x080fe400030f16ff */
[----:B------:R-:W-:Y:S02]  /*56c30*/  IADD3 R24, R15, c[0x0][0x198], RZ ;  /* 0x000066000f187a10 */ /* 0x000fe40007ffe0ff */
[C---:B-1----:R-:W-:Y:S01]  /*56c40*/  LEA R8, P6, R21.reuse, R3, 0x2 ;  /* 0x0000000315087211 */ /* 0x042fe200078c10ff */
[----:B------:R-:W-:Y:S03]  /*56c50*/  @P2 STG.E [R10.64], R117 ;  /* 0x000000750a002986 */ /* 0x000fe6000c101904 */
[----:B------:R-:W-:Y:S02]  /*56c60*/  LEA.HI.X.SX32 R9, R21, R4, 0x2, P6 ;  /* 0x0000000415097211 */ /* 0x000fe400030f16ff */
[----:B------:R-:W-:-:S02]  /*56c70*/  IADD3 R21, R24, c[0x0][0x198], RZ ;  /* 0x0000660018157a10 */ /* 0x000fc40007ffe0ff */
[----:B------:R-:W-:Y:S02]  /*56c80*/  LEA R6, P2, R19, R3, 0x2 ;  /* 0x0000000313067211 */ /* 0x000fe400078410ff */
[----:B------:R-:W-:Y:S01]  /*56c90*/  IADD3 R25, R21, c[0x0][0x198], RZ ;  /* 0x0000660015197a10 */ /* 0x000fe20007ffe0ff */
[----:B------:R1:W-:Y:S01]  /*56ca0*/  @P5 STG.E [R12.64], R230 ;  /* 0x000000e60c005986 */ /* 0x0003e2000c101904 */
[----:B------:R-:W-:Y:S02]  /*56cb0*/  IADD3 R0, R252, 0x14f, RZ ;  /* 0x0000014ffc007810 */ /* 0x000fe40007ffe0ff */
[----:B------:R-:W-:Y:S02]  /*56cc0*/  LEA.HI.X.SX32 R7, R19, R4, 0x2, P2 ;  /* 0x0000000413077211 */ /* 0x000fe400010f16ff */
[----:B------:R-:W-:Y:S02]  /*56cd0*/  IADD3 R19, R25, c[0x0][0x198], RZ ;  /* 0x0000660019137a10 */ /* 0x000fe40007ffe0ff */
[----:B------:R-:W-:-:S02]  /*56ce0*/  ISETP.LT.AND P3, PT, R0, c[0x0][0x17c], !P0 ;  /* 0x00005f0000007a0c */ /* 0x000fc40004761270 */
[----:B-1----:R-:W-:Y:S02]  /*56cf0*/  LEA R12, P6, R28, R3, 0x2 ;  /* 0x000000031c0c7211 */ /* 0x002fe400078c10ff */
[----:B------:R-:W-:Y:S02]  /*56d00*/  IADD3 R5, R252, 0x150, RZ ;  /* 0x00000150fc057810 */ /* 0x000fe40007ffe0ff */
[----:B------:R-:W-:Y:S02]  /*56d10*/  LEA.HI.X.SX32 R13, R28, R4, 0x2, P6 ;  /* 0x000000041c0d7211 */ /* 0x000fe400030f16ff */
[----:B------:R-:W-:Y:S02]  /*56d20*/  IADD3 R28, R19, c[0x0][0x198], RZ ;  /* 0x00006600131c7a10 */ /* 0x000fe40007ffe0ff */
[----:B------:R-:W-:Y:S02]  /*56d30*/  IADD3 R0, R252, 0x151, RZ ;  /* 0x00000151fc007810 */ /* 0x000fe40007ffe0ff */
[----:B------:R-:W-:-:S02]  /*56d40*/  IADD3 R18, R28, c[0x0][0x198], RZ ;  /* 0x000066001c127a10 */ /* 0x000fc40007ffe0ff */
[----:B------:R-:W-:Y:S02]  /*56d50*/  ISETP.LT.AND P4, PT, R5, c[0x0][0x17c], !P0 ;  /* 0x00005f0005007a0c */ /* 0x000fe40004781270 */
[----:B------:R-:W-:Y:S02]  /*56d60*/  IADD3 R5, R252, 0x152, RZ ;  /* 0x00000152fc057810 */ /* 0x000fe40007ffe0ff */
[----:B------:R-:W-:Y:S02]  /*56d70*/  IADD3 R17, R18, c[0x0][0x198], RZ ;  /* 0x0000660012117a10 */ /* 0x000fe40007ffe0ff */
[----:B------:R-:W-:Y:S02]  /*56d80*/  ISETP.LT.AND P1, PT, R0, c[0x0][0x17c], !P0 ;  /* 0x00005f0000007a0c */ /* 0x000fe40004721270 */
[----:B------:R-:W-:Y:S01]  /*56d90*/  ISETP.LT.AND P5, PT, R5, c[0x0][0x17c], !P0 ;  /* 0x00005f0005007a0c */ /* 0x000fe200047a1270 */
[----:B------:R1:W-:Y:S01]  /*56da0*/  @P3 STG.E [R6.64], R229 ;  /* 0x000000e506003986 */ /* 0x0003e2000c101904 */
[----:B------:R-:W-:-:S02]  /*56db0*/  IADD3 R40, R17, c[0x0][0x198], RZ ;  /* 0x0000660011287a10 */ /* 0x000fc40007ffe0ff */
[----:B------:R-:W-:Y:S02]  /*56dc0*/  LEA R10, P3, R32, R3, 0x2 ;  /* 0x00000003200a7211 */ /* 0x000fe400078610ff */
[----:B------:R-:W-:Y:S02]  /*56dd0*/  IADD3 R61, R40, c[0x0][0x198], RZ ;  /* 0x00006600283d7a10 */ /* 0x000fe40007ffe0ff */
[----:B------:R-:W-:Y:S01]  /*56de0*/  LEA.HI.X.SX32 R11, R32, R4, 0x2, P3 ;  /* 0x00000004200b7211 */ /* 0x000fe200018f16ff */
[----:B------:R-:W-:Y:S01]  /*56df0*/  @P4 STG.E [R8.64], R228 ;  /* 0x000000e408004986 */ /* 0x000fe2000c101904 */
[----:B------:R-:W-:Y:S02]  /*56e00*/  IADD3 R62, R61, c[0x0][0x198], RZ ;  /* 0x000066003d3e7a10 */ /* 0x000fe40007ffe0ff */
[----:B------:R-:W-:Y:S01]  /*56e10*/  IADD3 R0, R252, 0x153, RZ ;  /* 0x00000153fc007810 */ /* 0x000fe20007ffe0ff */
[----:B------:R-:W-:Y:S04]  /*56e20*/  @P1 STG.E [R10.64], R227 ;  /* 0x000000e30a001986 */ /* 0x000fe8000c101904 */
[----:B------:R2:W-:Y:S01]  /*56e30*/  @P5 STG.E [R12.64], R226 ;  /* 0x000000e20c005986 */ /* 0x0005e2000c101904 */
[----:B------:R-:W-:-:S02]  /*56e40*/  ISETP.LT.AND P2, PT, R0, c[0x0][0x17c], !P0 ;  /* 0x00005f0000007a0c */ /* 0x000fc40004741270 */
[----:B------:R-:W-:Y:S02]  /*56e50*/  IADD3 R5, R252, 0x154, RZ ;  /* 0x00000154fc057810 */ /* 0x000fe40007ffe0ff */
[----:B-1----:R-:W-:Y:S02]  /*56e60*/  LEA R6, P1, R33, R3, 0x2 ;  /* 0x0000000321067211 */ /* 0x002fe400078210ff */
[----:B--2---:R-:W-:-:S04]  /*56e70*/  IADD3 R12, R62, c[0x0][0x198], RZ ;  /* 0x000066003e0c7a10 */ /* 0x004fc80007ffe0ff */
[----:B------:R-:W-:Y:S02]  /*56e80*/  IADD3 R11, R12, c[0x0][0x198], RZ ;  /* 0x000066000c0b7a10 */ /* 0x000fe40007ffe0ff */
[----:B------:R-:W-:Y:S02]  /*56e90*/  IADD3 R0, R252, 0x155, RZ ;  /* 0x00000155fc007810 */ /* 0x000fe40007ffe0ff */
[----:B------:R-:W-:Y:S02]  /*56ea0*/  IADD3 R60, R11, c[0x0][0x198], RZ ;  /* 0x000066000b3c7a10 */ /* 0x000fe40007ffe0ff */
[----:B------:R-:W-:Y:S02]  /*56eb0*/  ISETP.LT.AND P4, PT, R5, c[0x0][0x17c], !P0 ;  /* 0x00005f0005007a0c */ /* 0x000fe40004781270 */
[----:B------:R-:W-:Y:S02]  /*56ec0*/  LEA.HI.X.SX32 R7, R33, R4, 0x2, P1 ;  /* 0x0000000421077211 */ /* 0x000fe400008f16ff */
[----:B------:R-:W-:-:S02]  /*56ed0*/  ISETP.LT.AND P3, PT, R0, c[0x0][0x17c], !P0 ;  /* 0x00005f0000007a0c */ /* 0x000fc40004761270 */
[----:B------:R-:W-:Y:S02]  /*56ee0*/  IADD3 R39, R60, c[0x0][0x198], RZ ;  /* 0x000066003c277a10 */ /* 0x000fe40007ffe0ff */
[-C--:B------:R-:W-:Y:S01]  /*56ef0*/  LEA R8, P6, R34, R3.reuse, 0x2 ;  /* 0x0000000322087211 */ /* 0x080fe200078c10ff */
[----:B------:R-:W-:Y:S01]  /*56f00*/  @P2 STG.E [R6.64], R225 ;  /* 0x000000e106002986 */ /* 0x000fe2000c101904 */
[----:B------:R-:W-:Y:S02]  /*56f10*/  LEA R32, P2, R35, R3, 0x2 ;  /* 0x0000000323207211 */ /* 0x000fe400078410ff */
[----:B------:R-:W-:Y:S02]  /*56f20*/  IADD3 R59, R39, c[0x0][0x198], RZ ;  /* 0x00006600273b7a10 */ /* 0x000fe40007ffe0ff */
[----:B------:R-:W-:Y:S02]  /*56f30*/  IADD3 R5, R252, 0x156, RZ ;  /* 0x00000156fc057810 */ /* 0x000fe40007ffe0ff */
[----:B------:R-:W-:-:S02]  /*56f40*/  LEA.HI.X.SX32 R9, R34, R4, 0x2, P6 ;  /* 0x0000000422097211 */ /* 0x000fc400030f16ff */
[----:B------:R-:W-:Y:S02]  /*56f50*/  IADD3 R0, R252, 0x157, RZ ;  /* 0x00000157fc007810 */ /* 0x000fe40007ffe0ff */
[----:B------:R-:W-:Y:S02]  /*56f60*/  LEA R34, P6, R36, R3, 0x2 ;  /* 0x0000000324227211 */ /* 0x000fe400078c10ff */
[----:B------:R-:W-:Y:S02]  /*56f70*/  LEA.HI.X.SX32 R33, R35, R4, 0x2, P2 ;  /* 0x0000000423217211 */ /* 0x000fe400010f16ff */
[----:B------:R-:W-:Y:S01]  /*56f80*/  IADD3 R58, R59, c[0x0][0x198], RZ ;  /* 0x000066003b3a7a10 */ /* 0x000fe20007ffe0ff */
[----:B------:R1:W-:Y:S01]  /*56f90*/  @P4 STG.E [R8.64], R224 ;  /* 0x000000e008004986 */ /* 0x0003e2000c101904 */
[----:B------:R-:W-:Y:S02]  /*56fa0*/  ISETP.LT.AND P5, PT, R5, c[0x0][0x17c], !P0 ;  /* 0x00005f0005007a0c */ /* 0x000fe400047a1270 */
[----:B------:R-:W-:-:S02]  /*56fb0*/  ISETP.LT.AND P1, PT, R0, c[0x0][0x17c], !P0 ;  /* 0x00005f0000007a0c */ /* 0x000fc40004721270 */
[----:B------:R-:W-:Y:S02]  /*56fc0*/  IADD3 R5, R252, 0x158, RZ ;  /* 0x00000158fc057810 */ /* 0x000fe40007ffe0ff */
[----:B------:R-:W-:Y:S01]  /*56fd0*/  LEA.HI.X.SX32 R35, R36, R4, 0x2, P6 ;  /* 0x0000000424237211 */ /* 0x000fe200030f16ff */
[----:B------:R2:W-:Y:S01]  /*56fe0*/  @P3 STG.E [R32.64], R223 ;  /* 0x000000df20003986 */ /* 0x0005e2000c101904 */
[----:B------:R-:W-:Y:S02]  /*56ff0*/  IADD3 R13, R58, c[0x0][0x198], RZ ;  /* 0x000066003a0d7a10 */ /* 0x000fe40007ffe0ff */
[-C--:B-1----:R-:W-:Y:S02]  /*57000*/  LEA R8, P6, R38, R3.reuse, 0x2 ;  /* 0x0000000326087211 */ /* 0x082fe400078c10ff */
[----:B------:R-:W-:Y:S02]  /*57010*/  ISETP.LT.AND P4, PT, R5, c[0x0][0x17c], !P0 ;  /* 0x00005f0005007a0c */ /* 0x000fe40004781270 */
[----:B------:R-:W-:-:S02]  /*57020*/  LEA R6, P3, R37, R3, 0x2 ;  /* 0x0000000325067211 */ /* 0x000fc400078610ff */
[-C--:B------:R-:W-:Y:S02]  /*57030*/  LEA.HI.X.SX32 R9, R38, R4.reuse, 0x2, P6 ;  /* 0x0000000426097211 */ /* 0x080fe400030f16ff */
[----:B------:R-:W-:Y:S02]  /*57040*/  IADD3 R0, R252, 0x159, RZ ;  /* 0x00000159fc007810 */ /* 0x000fe40007ffe0ff */
[----:B------:R-:W-:Y:S02]  /*57050*/  IADD3 R38, R13, c[0x0][0x198], RZ ;  /* 0x000066000d267a10 */ /* 0x000fe40007ffe0ff */
[----:B------:R-:W-:Y:S02]  /*57060*/  LEA.HI.X.SX32 R7, R37, R4, 0x2, P3 ;  /* 0x0000000425077211 */ /* 0x000fe400018f16ff */
[----:B------:R-:W-:Y:S02]  /*57070*/  ISETP.LT.AND P2, PT, R0, c[0x0][0x17c], !P0 ;  /* 0x00005f0000007a0c */ /* 0x000fe40004741270 */
[----:B------:R-:W-:Y:S01]  /*57080*/  IADD3 R57, R38, c[0x0][0x198], RZ ;  /* 0x0000660026397a10 */ /* 0x000fe20007ffe0ff */
[----:B------:R-:W-:Y:S01]  /*57090*/  @P5 STG.E [R34.64], R222 ;  /* 0x000000de22005986 */ /* 0x000fe2000c101904 */
[----:B------:R-:W-:-:S03]  /*570a0*/  IADD3 R0, R252, 0x15b, RZ ;  /* 0x0000015bfc007810 */ /* 0x000fc60007ffe0ff */
[----:B------:R1:W-:Y:S01]  /*570b0*/  @P1 STG.E [R6.64], R221 ;  /* 0x000000dd06001986 */ /* 0x0003e2000c101904 */
[----:B--2---:R-:W-:-:S03]  /*570c0*/  LEA R32, P1, R41, R3, 0x2 ;  /* 0x0000000329207211 */ /* 0x004fc600078210ff */
[----:B------:R2:W-:Y:S01]  /*570d0*/  @P4 STG.E [R8.64], R220 ;  /* 0x000000dc08004986 */ /* 0x0005e2000c101904 */
[----:B------:R-:W-:Y:S02]  /*570e0*/  LEA.HI.X.SX32 R33, R41, R4, 0x2, P1 ;  /* 0x0000000429217211 */ /* 0x000fe400008f16ff */
[----:B------:R-:W-:Y:S02]  /*570f0*/  IADD3 R5, R252, 0x15a, RZ ;  /* 0x0000015afc057810 */ /* 0x000fe40007ffe0ff */
[----:B-1----:R-:W-:Y:S02]  /*57100*/  IADD3 R6, R57, c[0x0][0x198], RZ ;  /* 0x0000660039067a10 */ /* 0x002fe40007ffe0ff */
[----:B------:R-:W-:Y:S02]  /*57110*/  ISETP.LT.AND P3, PT, R0, c[0x0][0x17c], !P0 ;  /* 0x00005f0000007a0c */ /* 0x000fe40004761270 */
[----:B--2---:R-:W-:Y:S02]  /*57120*/  IADD3 R8, R6, c[0x0][0x198], RZ ;  /* 0x0000660006087a10 */ /* 0x004fe40007ffe0ff */
[----:B------:R-:W-:Y:S01]  /*57130*/  IADD3 R0, R252, 0x15d, RZ ;  /* 0x0000015dfc007810 */ /* 0x000fe20007ffe0ff */
[----:B------:R1:W-:Y:S01]  /*57140*/  @P2 STG.E [R32.64], R219 ;  /* 0x000000db20002986 */ /* 0x0003e2000c101904 */
[----:B------:R-:W-:-:S02]  /*57150*/  IADD3 R56, R8, c[0x0][0x198], RZ ;  /* 0x0000660008387a10 */ /* 0x000fc40007ffe0ff */
[----:B------:R-:W-:Y:S02]  /*57160*/  ISETP.LT.AND P5, PT, R5, c[0x0][0x17c], !P0 ;  /* 0x00005f0005007a0c */ /* 0x000fe400047a1270 */
[----:B------:R-:W-:Y:S02]  /*57170*/  ISETP.LT.AND P1, PT, R0, c[0x0][0x17c], !P0 ;  /* 0x00005f0000007a0c */ /* 0x000fe40004721270 */
[-C--:B------:R-:W-:Y:S02]  /*57180*/  LEA R42, P2, R43, R3.reuse, 0x2 ;  /* 0x000000032b2a7211 */ /* 0x080fe400078410ff */
[----:B------:R-:W-:Y:S02]  /*57190*/  IADD3 R0, R252, 0x15f, RZ ;  /* 0x0000015ffc007810 */ /* 0x000fe40007ffe0ff */
[----:B------:R-:W-:Y:S02]  /*571a0*/  IADD3 R37, R56, c[0x0][0x198], RZ ;  /* 0x0000660038257a10 */ /* 0x000fe40007ffe0ff */
[----:B------:R-:W-:-:S02]  /*571b0*/  LEA R34, P6, R30, R3, 0x2 ;  /* 0x000000031e227211 */ /* 0x000fc400078c10ff */
[----:B------:R-:W-:Y:S02]  /*571c0*/  IADD3 R5, R252, 0x15c, RZ ;  /* 0x0000015cfc057810 */ /* 0x000fe40007ffe0ff */
[-C--:B------:R-:W-:Y:S02]  /*571d0*/  LEA.HI.X.SX32 R43, R43, R4.reuse, 0x2, P2 ;  /* 0x000000042b2b7211 */ /* 0x080fe400010f16ff */
[----:B------:R-:W-:Y:S02]  /*571e0*/  ISETP.LT.AND P2, PT, R0, c[0x0][0x17c], !P0 ;  /* 0x00005f0000007a0c */ /* 0x000fe40004741270 */
[----:B------:R-:W-:Y:S02]  /*571f0*/  IADD3 R0, R37, c[0x0][0x198], RZ ;  /* 0x0000660025007a10 */ /* 0x000fe40007ffe0ff */
[----:B------:R-:W-:Y:S02]  /*57200*/  LEA.HI.X.SX32 R35, R30, R4, 0x2, P6 ;  /* 0x000000041e237211 */ /* 0x000fe400030f16ff */
[----:B------:R-:W-:-:S02]  /*57210*/  ISETP.LT.AND P4, PT, R5, c[0x0][0x17c], !P0 ;  /* 0x00005f0005007a0c */ /* 0x000fc40004781270 */
[----:B------:R-:W-:Y:S02]  /*57220*/  IADD3 R5, R252, 0x15e, RZ ;  /* 0x0000015efc057810 */ /* 0x000fe40007ffe0ff */
[----:B------:R-:W-:Y:S01]  /*57230*/  IADD3 R55, R0, c[0x0][0x198], RZ ;  /* 0x0000660000377a10 */ /* 0x000fe20007ffe0ff */
[----:B------:R2:W-:Y:S01]  /*57240*/  @P5 STG.E [R34.64], R218 ;  /* 0x000000da22005986 */ /* 0x0005e2000c101904 */
[----:B------:R-:W-:Y:S02]  /*57250*/  ISETP.LT.AND P5, PT, R5, c[0x0][0x17c], !P0 ;  /* 0x00005f0005007a0c */ /* 0x000fe400047a1270 */
[----:B------:R-:W-:Y:S02]  /*57260*/  IADD3 R5, R55, c[0x0][0x198], RZ ;  /* 0x0000660037057a10 */ /* 0x000fe40007ffe0ff */
[----:B------:R-:W-:Y:S02]  /*57270*/  LEA R44, P6, R45, R3, 0x2 ;  /* 0x000000032d2c7211 */ /* 0x000fe400078c10ff */
[----:B------:R-:W-:-:S02]  /*57280*/  IADD3 R36, R5, c[0x0][0x198], RZ ;  /* 0x0000660005247a10 */ /* 0x000fc40007ffe0ff */
[----:B------:R-:W-:Y:S02]  /*57290*/  LEA.HI.X.SX32 R45, R45, R4, 0x2, P6 ;  /* 0x000000042d2d7211 */ /* 0x000fe400030f16ff */
[----:B------:R-:W-:Y:S01]  /*572a0*/  IADD3 R9, R252, 0x160, RZ ;  /* 0x00000160fc097810 */ /* 0x000fe20007ffe0ff */
[----:B------:R3:W-:Y:S01]  /*572b0*/  @P3 STG.E [R42.64], R217 ;  /* 0x000000d92a003986 */ /* 0x0007e2000c101904 */
[----:B------:R-:W-:-:S03]  /*572c0*/  IADD3 R54, R36, c[0x0][0x198], RZ ;  /* 0x0000660024367a10 */ /* 0x000fc60007ffe0ff */
[----:B------:R4:W-:Y:S01]  /*572d0*/  @P4 STG.E [R44.64], R216 ;  /* 0x000000d82c004986 */ /* 0x0009e2000c101904 */
[----:B------:R-:W-:Y:S02]  /*572e0*/  ISETP.LT.AND P4, PT, R9, c[0x0][0x17c], !P0 ;  /* 0x00005f0009007a0c */ /* 0x000fe40004781270 */
[CC--:B-1----:R-:W-:Y:S02]  /*572f0*/  LEA R32, P3, R47.reuse, R3.reuse, 0x2 ;  /* 0x000000032f207211 */ /* 0x0c2fe400078610ff */
[----:B------:R-:W-:Y:S02]  /*57300*/  IADD3 R9, R54, c[0x0][0x198], RZ ;  /* 0x0000660036097a10 */ /* 0x000fe40007ffe0ff */
[----:B------:R-:W-:Y:S02]  /*57310*/  LEA R46, P6, R48, R3, 0x2 ;  /* 0x00000003302e7211 */ /* 0x000fe400078c10ff */
[----:B------:R-:W-:Y:S02]  /*57320*/  LEA.HI.X.SX32 R33, R47, R4, 0x2, P3 ;  /* 0x000000042f217211 */ /* 0x000fe400018f16ff */
[----:B------:R-:W-:-:S02]  /*57330*/  IADD3 R14, R9, c[0x0][0x198], RZ ;  /* 0x00006600090e7a10 */ /* 0x000fc40007ffe0ff */
[----:B------:R-:W-:Y:S02]  /*57340*/  LEA.HI.X.SX32 R47, R48, R4, 0x2, P6 ;  /* 0x00000004302f7211 */ /* 0x000fe400030f16ff */
[----:B------:R-:W-:Y:S01]  /*57350*/  IADD3 R10, R252, 0x162, RZ ;  /* 0x00000162fc0a7810 */ /* 0x000fe20007ffe0ff */
[----:B------:R1:W-:Y:S01]  /*57360*/  @P1 STG.E [R32.64], R215 ;  /* 0x000000d720001986 */ /* 0x0003e2000c101904 */
[----:B--2---:R-:W-:-:S03]  /*57370*/  IADD3 R35, R14, c[0x0][0x198], RZ ;  /* 0x000066000e237a10 */ /* 0x004fc60007ffe0ff */
[----:B------:R-:W-:Y:S01]  /*57380*/  @P5 STG.E [R46.64], R214 ;  /* 0x000000d62e005986 */ /* 0x000fe2000c101904 */
[----:B------:R-:W-:Y:S02]  /*57390*/  ISETP.LT.AND P5, PT, R10, c[0x0][0x17c], !P0 ;  /* 0x00005f000a007a0c */ /* 0x000fe400047a1270 */
[----:B------:R-:W-:Y:S02]  /*573a0*/  IADD3 R10, R35, c[0x0][0x198], RZ ;  /* 0x00006600230a7a10 */ /* 0x000fe40007ffe0ff */
[-C--:B---3--:R-:W-:Y:S02]  /*573b0*/  LEA R42, P1, R49, R3.reuse, 0x2 ;  /* 0x00000003312a7211 */ /* 0x088fe400078210ff */
[----:B------:R-:W-:Y:S02]  /*573c0*/  IADD3 R52, R10, c[0x0][0x198], RZ ;  /* 0x000066000a347a10 */ /* 0x000fe40007ffe0ff */
[----:B------:R-:W-:Y:S02]  /*573d0*/  IADD3 R7, R252, 0x161, RZ ;  /* 0x00000161fc077810 */ /* 0x000fe40007ffe0ff */
[----:B----4-:R-:W-:-:S02]  /*573e0*/  LEA R44, P6, R50, R3, 0x2 ;  /* 0x00000003322c7211 */ /* 0x010fc400078c10ff */
[-C--:B------:R-:W-:Y:S02]  /*573f0*/  LEA.HI.X.SX32 R43, R49, R4.reuse, 0x2, P1 ;  /* 0x00000004312b7211 */ /* 0x080fe400008f16ff */
[----:B------:R-:W-:Y:S02]  /*57400*/  IADD3 R53, R52, c[0x0][0x198], RZ ;  /* 0x0000660034357a10 */ /* 0x000fe40007ffe0ff */
[----:B------:R-:W-:Y:S02]  /*57410*/  ISETP.LT.AND P3, PT, R7, c[0x0][0x17c], !P0 ;  /* 0x00005f0007007a0c */ /* 0x000fe40004761270 */
[----:B------:R-:W-:Y:S01]  /*57420*/  LEA.HI.X.SX32 R45, R50, R4, 0x2, P6 ;  /* 0x00000004322d7211 */ /* 0x000fe200030f16ff */
[----:B------:R2:W-:Y:S01]  /*57430*/  @P2 STG.E [R42.64], R213 ;  /* 0x000000d52a002986 */ /* 0x0005e2000c101904 */
[----:B------:R-:W-:Y:S02]  /*57440*/  IADD3 R34, R252, 0x164, RZ ;  /* 0x00000164fc227810 */ /* 0x000fe40007ffe0ff */
[----:B------:R-:W-:Y:S01]  /*57450*/  IADD3 R30, R53, c[0x0][0x198], RZ ;  /* 0x00006600351e7a10 */ /* 0x000fe20007ffe0ff */
[----:B------:R-:W-:Y:S01]  /*57460*/  @P4 STG.E [R44.64], R22 ;  /* 0x000000162c004986 */ /* 0x000fe2000c101904 */
[----:B-1----:R-:W-:-:S02]  /*57470*/  LEA R32, P2, R51, R3, 0x2 ;  /* 0x0000000333207211 */ /* 0x002fc400078410ff */
[----:B------:R-:W-:Y:S02]  /*57480*/  IADD3 R7, R252, 0x163, RZ ;  /* 0x00000163fc077810 */ /* 0x000fe40007ffe0ff */
[----:B------:R-:W-:Y:S02]  /*57490*/  ISETP.LT.AND P4, PT, R34, c[0x0][0x17c], !P0 ;  /* 0x00005f0022007a0c */ /* 0x000fe40004781270 */
[----:B------:R-:W-:Y:S02]  /*574a0*/  IADD3 R34, R30, c[0x0][0x198], RZ ;  /* 0x000066001e227a10 */ /* 0x000fe40007ffe0ff */
[----:B------:R-:W-:Y:S02]  /*574b0*/  LEA.HI.X.SX32 R33, R51, R4, 0x2, P2 ;  /* 0x0000000433217211 */ /* 0x000fe400010f16ff */
[----:B------:R-:W-:Y:S02]  /*574c0*/  ISETP.LT.AND P1, PT, R7, c[0x0][0x17c], !P0 ;  /* 0x00005f0007007a0c */ /* 0x000fe40004721270 */
[----:B------:R-:W-:-:S02]  /*574d0*/  IADD3 R7, R252, 0x165, RZ ;  /* 0x00000165fc077810 */ /* 0x000fc40007ffe0ff */
[----:B------:R-:W-:Y:S01]  /*574e0*/  IADD3 R51, R34, c[0x0][0x198], RZ ;  /* 0x0000660022337a10 */ /* 0x000fe20007ffe0ff */
[----:B------:R1:W-:Y:S01]  /*574f0*/  @P3 STG.E [R32.64], R23 ;  /* 0x0000001720003986 */ /* 0x0003e2000c101904 */
[----:B------:R-:W-:Y:S02]  /*57500*/  ISETP.LT.AND P2, PT, R7, c[0x0][0x17c], !P0 ;  /* 0x00005f0007007a0c */ /* 0x000fe40004741270 */
[C---:B--2---:R-:W-:Y:S02]  /*57510*/  LEA R42, P3, R20.reuse, R3, 0x2 ;  /* 0x00000003142a7211 */ /* 0x044fe400078610ff */
[----:B------:R-:W-:Y:S02]  /*57520*/  IADD3 R7, R51, c[0x0][0x198], RZ ;  /* 0x0000660033077a10 */ /* 0x000fe40007ffe0ff */
[----:B------:R-:W-:Y:S02]  /*57530*/  LEA.HI.X.SX32 R43, R20, R4, 0x2, P3 ;  /* 0x00000004142b7211 */ /* 0x000fe400018f16ff */
[----:B------:R-:W-:-:S02]  /*57540*/  IADD3 R20, R7, c[0x0][0x198], RZ ;  /* 0x0000660007147a10 */ /* 0x000fc40007ffe0ff */
[C---:B------:R-:W-:Y:S02]  /*57550*/  LEA R46, P6, R63.reuse, R3, 0x2 ;  /* 0x000000033f2e7211 */ /* 0x040fe400078c10ff */
[----:B------:R-:W-:Y:S02]  /*57560*/  IADD3 R50, R20, c[0x0][0x198], RZ ;  /* 0x0000660014327a10 */ /* 0x000fe40007ffe0ff */
[----:B------:R-:W-:Y:S02]  /*57570*/  LEA.HI.X.SX32 R47, R63, R4, 0x2, P6 ;  /* 0x000000043f2f7211 */ /* 0x000fe400030f16ff */
[----:B-1----:R-:W-:Y:S02]  /*57580*/  IADD3 R33, R50, c[0x0][0x198], RZ ;  /* 0x0000660032217a10 */ /* 0x002fe40007ffe0ff */
[----:B------:R-:W-:Y:S01]  /*57590*/  IADD3 R22, R252, 0x167, RZ ;  /* 0x00000167fc167810 */ /* 0x000fe20007ffe0ff */
[----:B------:R-:W-:Y:S01]  /*575a0*/  @P5 STG.E [R46.64], R78 ;  /* 0x0000004e2e005986 */ /* 0x000fe2000c101904 */
[----:B------:R-:W-:-:S02]  /*575b0*/  IADD3 R48, R33, c[0x0][0x198], RZ ;  /* 0x0000660021307a10 */ /* 0x000fc40007ffe0ff */
[CC--:B------:R-:W-:Y:S01]  /*575c0*/  LEA R44, P6, R31.reuse, R3.reuse, 0x2 ;  /* 0x000000031f2c7211 */ /* 0x0c0fe200078c10ff */
[----:B------:R1:W-:Y:S01]  /*575d0*/  @P1 STG.E [R42.64], R79 ;  /* 0x0000004f2a001986 */ /* 0x0003e2000c101904 */
[----:B------:R-:W-:Y:S02]  /*575e0*/  ISETP.LT.AND P3, PT, R22, c[0x0][0x17c], !P0 ;  /* 0x00005f0016007a0c */ /* 0x000fe40004761270 */
[----:B------:R-:W-:Y:S02]  /*575f0*/  LEA R22, P1, R16, R3, 0x2 ;  /* 0x0000000310167211 */ /* 0x000fe400078210ff */
[----:B------:R-:W-:Y:S02]  /*57600*/  IADD3 R49, R48, c[0x0][0x198], RZ ;  /* 0x0000660030317a10 */ /* 0x000fe40007ffe0ff */
[----:B------:R-:W-:Y:S02]  /*57610*/  LEA.HI.X.SX32 R45, R31, R4, 0x2, P6 ;  /* 0x000000041f2d7211 */ /* 0x000fe400030f16ff */
[----:B------:R-:W-:-:S02]  /*57620*/  IADD3 R32, R252, 0x168, RZ ;  /* 0x00000168fc207810 */ /* 0x000fc40007ffe0ff */
[----:B------:R-:W-:Y:S02]  /*57630*/  LEA.HI.X.SX32 R23, R16, R4, 0x2, P1 ;  /* 0x0000000410177211 */ /* 0x000fe400008f16ff */
[----:B------:R-:W-:Y:S01]  /*57640*/  IADD3 R16, R49, c[0x0][0x198], RZ ;  /* 0x0000660031107a10 */ /* 0x000fe20007ffe0ff */
[----:B------:R2:W-:Y:S01]  /*57650*/  @P4 STG.E [R44.64], R114 ;  /* 0x000000722c004986 */ /* 0x0005e2000c101904 */
[----:B------:R-:W-:Y:S02]  /*57660*/  ISETP.LT.AND P4, PT, R32, c[0x0][0x17c], !P0 ;  /* 0x00005f0020007a0c */ /* 0x000fe40004781270 */
[----:B------:R-:W-:Y:S01]  /*57670*/  IADD3 R32, R16, c[0x0][0x198], RZ ;  /* 0x0000660010207a10 */ /* 0x000fe20007ffe0ff */
[----:B------:R3:W-:Y:S01]  /*57680*/  @P2 STG.E [R22.64], R115 ;  /* 0x0000007316002986 */ /* 0x0007e2000c101904 */
[----:B------:R-:W-:Y:S02]  /*57690*/  IADD3 R41, R252, 0x166, RZ ;  /* 0x00000166fc297810 */ /* 0x000fe40007ffe0ff */
[----:B-1----:R-:W-:-:S02]  /*576a0*/  LEA R42, P2, R15, R3, 0x2 ;  /* 0x000000030f2a7211 */ /* 0x002fc400078410ff */
[----:B------:R-:W-:Y:S02]  /*576b0*/  IADD3 R47, R32, c[0x0][0x198], RZ ;  /* 0x00006600202f7a10 */ /* 0x000fe40007ffe0ff */
[----:B------:R-:W-:Y:S02]  /*576c0*/  ISETP.LT.AND P5, PT, R41, c[0x0][0x17c], !P0 ;  /* 0x00005f0029007a0c */ /* 0x000fe400047a1270 */
[----:B------:R-:W-:Y:S02]  /*576d0*/  LEA.HI.X.SX32 R43, R15, R4, 0x2, P2 ;  /* 0x000000040f2b7211 */ /* 0x000fe400010f16ff */
[----:B------:R-:W-:Y:S02]  /*576e0*/  IADD3 R15, R47, c[0x0][0x198], RZ ;  /* 0x000066002f0f7a10 */ /* 0x000fe40007ffe0ff */
[----:B------:R-:W-:Y:S02]  /*576f0*/  LEA R64, P6, R29, R3, 0x2 ;  /* 0x000000031d407211 */ /* 0x000fe400078c10ff */
[----:B------:R-:W-:-:S02]  /*57700*/  IADD3 R31, R252, 0x169, RZ ;  /* 0x00000169fc1f7810 */ /* 0x000fc40007ffe0ff */
[----:B--2---:R-:W-:Y:S02]  /*57710*/  IADD3 R45, R15, c[0x0][0x198], RZ ;  /* 0x000066000f2d7a10 */ /* 0x004fe40007ffe0ff */
[----:B------:R-:W-:Y:S02]  /*57720*/  LEA.HI.X.SX32 R65, R29, R4, 0x2, P6 ;  /* 0x000000041d417211 */ /* 0x000fe400030f16ff */
[----:B------:R-:W-:Y:S02]  /*57730*/  ISETP.LT.AND P1, PT, R31, c[0x0][0x17c], !P0 ;  /* 0x00005f001f007a0c */ /* 0x000fe40004721270 */
[----:B------:R-:W-:Y:S02]  /*57740*/  IADD3 R31, R252, 0x16a, RZ ;  /* 0x0000016afc1f7810 */ /* 0x000fe40007ffe0ff */
[----:B------:R-:W-:Y:S01]  /*57750*/  IADD3 R46, R45, c[0x0][0x198], RZ ;  /* 0x000066002d2e7a10 */ /* 0x000fe20007ffe0ff */
[----:B------:R1:W-:Y:S01]  /*57760*/  @P5 STG.E [R64.64], R122 ;  /* 0x0000007a40005986 */ /* 0x0003e2000c101904 */
[----:B------:R-:W-:-:S02]  /*57770*/  LEA R66, P6, R24, R3, 0x2 ;  /* 0x0000000318427211 */ /* 0x000fc400078c10ff */
[----:B------:R-:W-:Y:S02]  /*57780*/  ISETP.LT.AND P5, PT, R31, c[0x0][0x17c], !P0 ;  /* 0x00005f001f007a0c */ /* 0x000fe400047a1270 */
[----:B------:R-:W-:Y:S02]  /*57790*/  IADD3 R31, R46, c[0x0][0x198], RZ ;  /* 0x000066002e1f7a10 */ /* 0x000fe40007ffe0ff */
[----:B------:R-:W-:Y:S02]  /*577a0*/  LEA.HI.X.SX32 R67, R24, R4, 0x2, P6 ;  /* 0x0000000418437211 */ /* 0x000fe400030f16ff */
[----:B------:R-:W-:Y:S01]  /*577b0*/  IADD3 R24, R31, c[0x0][0x198], RZ ;  /* 0x000066001f187a10 */ /* 0x000fe20007ffe0ff */
[----:B------:R-:W-:Y:S01]  /*577c0*/  @P3 STG.E [R42.64], R123 ;  /* 0x0000007b2a003986 */ /* 0x000fe2000c101904 */
[----:B---3--:R-:W-:Y:S02]  /*577d0*/  LEA R22, P3, R21, R3, 0x2 ;  /* 0x0000000315167211 */ /* 0x008fe400078610ff */
[----:B------:R-:W-:Y:S01]  /*577e0*/  IADD3 R44, R24, c[0x0][0x198], RZ ;  /* 0x00006600182c7a10 */ /* 0x000fe20007ffe0ff */
[----:B------:R2:W-:Y:S01]  /*577f0*/  @P4 STG.E [R66.64], R26 ;  /* 0x0000001a42004986 */ /* 0x0005e2000c101904 */
[----:B------:R-:W-:-:S02]  /*57800*/  IADD3 R29, R252, 0x16b, RZ ;  /* 0x0000016bfc1d7810 */ /* 0x000fc40007ffe0ff */
[----:B-1----:R-:W-:Y:S02]  /*57810*/  LEA R64, P4, R25, R3, 0x2 ;  /* 0x0000000319407211 */ /* 0x002fe400078810ff */
[----:B------:R-:W-:Y:S02]  /*57820*/  LEA.HI.X.SX32 R23, R21, R4, 0x2, P3 ;  /* 0x0000000415177211 */ /* 0x000fe400018f16ff */
[----:B------:R-:W-:Y:S02]  /*57830*/  IADD3 R21, R44, c[0x0][0x198], RZ ;  /* 0x000066002c157a10 */ /* 0x000fe40007ffe0ff */
[----:B------:R-:W-:Y:S02]  /*57840*/  ISETP.LT.AND P2, PT, R29, c[0x0][0x17c], !P0 ;  /* 0x00005f001d007a0c */ /* 0x000fe40004741270 */
[C---:B------:R-:W-:Y:S02]  /*57850*/  IADD3 R41, R252.reuse, 0x16c, RZ ;  /* 0x0000016cfc297810 */ /* 0x040fe40007ffe0ff */
[----:B------:R-:W-:-:S02]  /*57860*/  IADD3 R29, R252, 0x16d, RZ ;  /* 0x0000016dfc1d7810 */ /* 0x000fc40007ffe0ff */
[----:B------:R-:W-:Y:S02]  /*57870*/  LEA.HI.X.SX32 R65, R25, R4, 0x2, P4 ;  /* 0x0000000419417211 */ /* 0x000fe400020f16ff */
[----:B------:R-:W-:Y:S01]  /*57880*/  IADD3 R25, R21, c[0x0][0x198], RZ ;  /* 0x0000660015197a10 */ /* 0x000fe20007ffe0ff */
[----:B------:R-:W-:Y:S01]  /*57890*/  @P1 STG.E [R22.64], R27 ;  /* 0x0000001b16001986 */ /* 0x000fe2000c101904 */
[----:B------:R-:W-:Y:S02]  /*578a0*/  ISETP.LT.AND P3, PT, R41, c[0x0][0x17c], !P0 ;  /* 0x00005f0029007a0c */ /* 0x000fe40004761270 */
[----:B------:R-:W-:Y:S02]  /*578b0*/  ISETP.LT.AND P4, PT, R29, c[0x0][0x17c], !P0 ;  /* 0x00005f001d007a0c */ /* 0x000fe40004781270 */
[----:B--2---:R-:W-:Y:S02]  /*578c0*/  LEA R66, P1, R19, R3, 0x2 ;  /* 0x0000000313427211 */ /* 0x004fe400078210ff */
[----:B------:R-:W-:-:S02]  /*578d0*/  IADD3 R29, R25, c[0x0][0x198], RZ ;  /* 0x00006600191d7a10 */ /* 0x000fc40007ffe0ff */
[----:B------:R-:W-:Y:S02]  /*578e0*/  LEA R68, P6, R28, R3, 0x2 ;  /* 0x000000031c447211 */ /* 0x000fe400078c10ff */
[-C--:B------:R-:W-:Y:S02]  /*578f0*/  LEA.HI.X.SX32 R67, R19, R4.reuse, 0x2, P1 ;  /* 0x0000000413437211 */ /* 0x080fe400008f16ff */
[----:B------:R-:W-:Y:S02]  /*57900*/  IADD3 R19, R29, c[0x0][0x198], RZ ;  /* 0x000066001d137a10 */ /* 0x000fe40007ffe0ff */
[C---:B------:R-:W-:Y:S01]  /*57910*/  IADD3 R41, R252.reuse, 0x16e, RZ ;  /* 0x0000016efc297810 */ /* 0x040fe20007ffe0ff */
[----:B------:R1:W-:Y:S01]  /*57920*/  @P5 STG.E [R64.64], R106 ;  /* 0x0000006a40005986 */ /* 0x0003e2000c101904 */
[----:B------:R-:W-:Y:S02]  /*57930*/  IADD3 R26, R252, 0x16f, RZ ;  /* 0x0000016ffc1a7810 */ /* 0x000fe40007ffe0ff */
[----:B------:R-:W-:-:S02]  /*57940*/  LEA.HI.X.SX32 R69, R28, R4, 0x2, P6 ;  /* 0x000000041c457211 */ /* 0x000fc400030f16ff */
[----:B------:R-:W-:Y:S02]  /*57950*/  IADD3 R42, R19, c[0x0][0x198], RZ ;  /* 0x00006600132a7a10 */ /* 0x000fe40007ffe0ff */
[----:B------:R-:W-:Y:S01]  /*57960*/  ISETP.LT.AND P5, PT, R41, c[0x0][0x17c], !P0 ;  /* 0x00005f0029007a0c */ /* 0x000fe200047a1270 */
[----:B------:R2:W-:Y:S01]  /*57970*/  @P2 STG.E [R66.64], R107 ;  /* 0x0000006b42002986 */ /* 0x0005e2000c101904 */
[----:B------:R-:W-:Y:S02]  /*57980*/  ISETP.LT.AND P1, PT, R26, c[0x0][0x17c], !P0 ;  /* 0x00005f001a007a0c */ /* 0x000fe40004721270 */
[-C--:B------:R-:W-:Y:S01]  /*57990*/  LEA R26, P2, R18, R3.reuse, 0x2 ;  /* 0x00000003121a7211 */ /* 0x080fe200078410ff */
[----:B------:R-:W-:Y:S01]  /*579a0*/  @P3 STG.E [R68.64], R118 ;  /* 0x0000007644003986 */ /* 0x000fe2000c101904 */
[----:B------:R-:W-:Y:S02]  /*579b0*/  IADD3 R43, R42, c[0x0][0x198], RZ ;  /* 0x000066002a2b7a10 */ /* 0x000fe40007ffe0ff */
[----:B-1----:R-:W-:-:S02]  /*579c0*/  LEA R64, P3, R17, R3, 0x2 ;  /* 0x0000000311407211 */ /* 0x002fc400078610ff */
[-C--:B------:R-:W-:Y:S02]  /*579d0*/  LEA.HI.X.SX32 R27, R18, R4.reuse, 0x2, P2 ;  /* 0x00000004121b7211 */ /* 0x080fe400010f16ff */
[----:B------:R-:W-:Y:S02]  /*579e0*/  IADD3 R28, R43, c[0x0][0x198], RZ ;  /* 0x000066002b1c7a10 */ /* 0x000fe40007ffe0ff */
[----:B------:R-:W-:Y:S02]  /*579f0*/  IADD3 R22, R252, 0x171, RZ ;  /* 0x00000171fc167810 */ /* 0x000fe40007ffe0ff */
[----:B------:R-:W-:Y:S01]  /*57a00*/  LEA.HI.X.SX32 R65, R17, R4, 0x2, P3 ;  /* 0x0000000411417211 */ /* 0x000fe200018f16ff */
[----:B------:R1:W-:Y:S01]  /*57a10*/  @P4 STG.E [R26.64], R119 ;  /* 0x000000771a004986 */ /* 0x0003e2000c101904 */
[----:B------:R-:W-:Y:S02]  /*57a20*/  IADD3 R17, R28, c[0x0][0x198], RZ ;  /* 0x000066001c117a10 */ /* 0x000fe40007ffe0ff */
[----:B------:R-:W-:Y:S01]  /*57a30*/  IADD3 R23, R252, 0x170, RZ ;  /* 0x00000170fc177810 */ /* 0x000fe20007ffe0ff */
[----:B------:R-:W-:Y:S01]  /*57a40*/  @P5 STG.E [R64.64], R212 ;  /* 0x000000d440005986 */ /* 0x000fe2000c101904 */
[----:B------:R-:W-:-:S02]  /*57a50*/  ISETP.LT.AND P3, PT, R22, c[0x0][0x17c], !P0 ;  /* 0x00005f0016007a0c */ /* 0x000fc40004761270 */
[CC--:B------:R-:W-:Y:S02]  /*57a60*/  LEA R22, P4, R40.reuse, R3.reuse, 0x2 ;  /* 0x0000000328167211 */ /* 0x0c0fe400078810ff */
[----:B--2---:R-:W-:Y:S02]  /*57a70*/  LEA R66, P5, R61, R3, 0x2 ;  /* 0x000000033d427211 */ /* 0x004fe400078a10ff */
[----:B------:R-:W-:Y:S02]  /*57a80*/  IADD3 R41, R17, c[0x0][0x198], RZ ;  /* 0x0000660011297a10 */ /* 0x000fe40007ffe0ff */
[----:B------:R-:W-:Y:S02]  /*57a90*/  ISETP.LT.AND P2, PT, R23, c[0x0][0x17c], !P0 ;  /* 0x00005f0017007a0c */ /* 0x000fe40004741270 */
[-C--:B------:R-:W-:Y:S02]  /*57aa0*/  LEA.HI.X.SX32 R23, R40, R4.reuse, 0x2, P4 ;  /* 0x0000000428177211 */ /* 0x080fe400020f16ff */
[----:B------:R-:W-:-:S02]  /*57ab0*/  LEA.HI.X.SX32 R67, R61, R4, 0x2, P5 ;  /* 0x000000043d437211 */ /* 0x000fc400028f16ff */
[----:B------:R-:W-:Y:S01]  /*57ac0*/  IADD3 R18, R41, c[0x0][0x198], RZ ;  /* 0x0000660029127a10 */ /* 0x000fe20007ffe0ff */
[----:B------:R2:W-:Y:S01]  /*57ad0*/  STL.64 [R1+0x40], R22 ;  /* 0x0000401601007387 */ /* 0x0005e20000100a00 */
[----:B-1----:R-:W-:-:S03]  /*57ae0*/  LEA R26, P6, R62, R3, 0x2 ;  /* 0x000000033e1a7211 */ /* 0x002fc600078c10ff */
[----:B------:R1:W-:Y:S01]  /*57af0*/  STL.64 [R1+0x38], R66 ;  /* 0x0000384201007387 */ /* 0x0003e20000100a00 */
[-C--:B------:R-:W-:Y:S02]  /*57b00*/  LEA.HI.X.SX32 R27, R62, R4.reuse, 0x2, P6 ;  /* 0x000000043e1b7211 */ /* 0x080fe400030f16ff */
[----:B--2---:R-:W-:Y:S02]  /*57b10*/  IADD3 R23, R18, c[0x0][0x198], RZ ;  /* 0x0000660012177a10 */ /* 0x004fe40007ffe0ff */
[CC--:B-1----:R-:W-:Y:S02]  /*57b20*/  LEA R66, P4, R12.reuse, R3.reuse, 0x2 ;  /* 0x000000030c427211 */ /* 0x0c2fe400078810ff */
[----:B------:R-:W-:Y:S02]  /*57b30*/  IADD3 R40, R23, c[0x0][0x198], RZ ;  /* 0x0000660017287a10 */ /* 0x000fe40007ffe0ff */
[----:B------:R-:W-:Y:S02]  /*57b40*/  LEA.HI.X.SX32 R67, R12, R4, 0x2, P4 ;  /* 0x000000040c437211 */ /* 0x000fe400020f16ff */
[----:B------:R-:W-:Y:S01]  /*57b50*/  LEA R64, P5, R11, R3, 0x2 ;  /* 0x000000030b407211 */ /* 0x000fe200078a10ff */
[----:B------:R-:W-:Y:S01]  /*57b60*/  STL.64 [R1+0x30], R26 ;  /* 0x0000301a01007387 */ /* 0x000fe20000100a00 */
[----:B------:R-:W-:-:S02]  /*57b70*/  IADD3 R12, R40, c[0x0][0x198], RZ ;  /* 0x00006600280c7a10 */ /* 0x000fc40007ffe0ff */
[----:B------:R-:W-:Y:S01]  /*57b80*/  LEA.HI.X.SX32 R65, R11, R4, 0x2, P5 ;  /* 0x000000040b417211 */ /* 0x000fe200028f16ff */
[----:B------:R1:W-:Y:S01]  /*57b90*/  STL.64 [R1+0x28], R66 ;  /* 0x0000284201007387 */ /* 0x0003e20000100a00 */
[----:B------:R-:W-:-:S03]  /*57ba0*/  IADD3 R11, R12, c[0x0][0x198], RZ ;  /* 0x000066000c0b7a10 */ /* 0x000fc60007ffe0ff */
[----:B------:R2:W-:Y:S01]  /*57bb0*/  STL.64 [R1+0x20], R64 ;  /* 0x0000204001007387 */ /* 0x0005e20000100a00 */
[----:B-1----:R-:W-:-:S04]  /*57bc0*/  LEA R66, P4, R39, R3, 0x2 ;  /* 0x0000000327427211 */ /* 0x002fc800078810ff */
[-C--:B------:R-:W-:Y:S02]  /*57bd0*/  LEA.HI.X.SX32 R67, R39, R4.reuse, 0x2, P4 ;  /* 0x0000000427437211 */ /* 0x080fe400020f16ff */
[----:B------:R-:W-:Y:S02]  /*57be0*/  IADD3 R39, R11, c[0x0][0x198], RZ ;  /* 0x000066000b277a10 */ /* 0x000fe40007ffe0ff */
[-C--:B--2---:R-:W-:Y:S02]  /*57bf0*/  LEA R64, P5, R59, R3.reuse, 0x2 ;  /* 0x000000033b407211 */ /* 0x084fe400078a10ff */
[----:B------:R-:W-:Y:S02]  /*57c00*/  LEA R250, P4, R13, R3, 0x2 ;  /* 0x000000030dfa7211 */ /* 0x000fe400078810ff */
[----:B------:R-:W-:Y:S02]  /*57c10*/  IADD3 R22, R39, c[0x0][0x198], RZ ;  /* 0x0000660027167a10 */ /* 0x000fe40007ffe0ff */
[----:B------:R-:W-:-:S02]  /*57c20*/  LEA.HI.X.SX32 R65, R59, R4, 0x2, P5 ;  /* 0x000000043b417211 */ /* 0x000fc400028f16ff */
[-C--:B------:R-:W-:Y:S02]  /*57c30*/  LEA R244, P5, R38, R3.reuse, 0x2 ;  /* 0x0000000326f47211 */ /* 0x080fe400078a10ff */
[-C--:B------:R-:W-:Y:S02]  /*57c40*/  LEA.HI.X.SX32 R251, R13, R4.reuse, 0x2, P4 ;  /* 0x000000040dfb7211 */ /* 0x080fe400020f16ff */
[-C--:B------:R-:W-:Y:S02]  /*57c50*/  LEA R26, P6, R60, R3.reuse, 0x2 ;  /* 0x000000033c1a7211 */ /* 0x080fe400078c10ff */
[----:B------:R-:W-:Y:S02]  /*57c60*/  IADD3 R13, R22, c[0x0][0x198], RZ ;  /* 0x00006600160d7a10 */ /* 0x000fe40007ffe0ff */
[----:B------:R-:W-:Y:S02]  /*57c70*/  LEA.HI.X.SX32 R245, R38, R4, 0x2, P5 ;  /* 0x0000000426f57211 */ /* 0x000fe400028f16ff */
[----:B------:R-:W-:-:S02]  /*57c80*/  LEA R240, P4, R6, R3, 0x2 ;  /* 0x0000000306f07211 */ /* 0x000fc400078810ff */
[-C--:B------:R-:W-:Y:S02]  /*57c90*/  LEA.HI.X.SX32 R27, R60, R4.reuse, 0x2, P6 ;  /* 0x000000043c1b7211 */ /* 0x080fe400030f16ff */
[----:B------:R-:W-:Y:S02]  /*57ca0*/  IADD3 R38, R13, c[0x0][0x198], RZ ;  /* 0x000066000d267a10 */ /* 0x000fe40007ffe0ff */
[----:B------:R-:W-:Y:S02]  /*57cb0*/  LEA R242, P5, R8, R3, 0x2 ;  /* 0x0000000308f27211 */ /* 0x000fe400078a10ff */
[-C--:B------:R-:W-:Y:S01]  /*57cc0*/  LEA.HI.X.SX32 R241, R6, R4.reuse, 0x2, P4 ;  /* 0x0000000406f17211 */ /* 0x080fe200020f16ff */
[----:B------:R1:W-:Y:S01]  /*57cd0*/  STL.64 [R1+0x18], R26 ;  /* 0x0000181a01007387 */ /* 0x0003e20000100a00 */
[----:B------:R-:W-:Y:S02]  /*57ce0*/  IADD3 R6, R38, c[0x0][0x198], RZ ;  /* 0x0000660026067a10 */ /* 0x000fe40007ffe0ff */
[----:B------:R-:W-:-:S02]  /*57cf0*/  LEA.HI.X.SX32 R243, R8, R4, 0x2, P5 ;  /* 0x0000000408f37211 */ /* 0x000fc400028f16ff */
[-C--:B------:R-:W-:Y:S02]  /*57d00*/  LEA R238, P4, R37, R3.reuse, 0x2 ;  /* 0x0000000325ee7211 */ /* 0x080fe400078810ff */
[----:B------:R-:W-:Y:S02]  /*57d10*/  IADD3 R8, R6, c[0x0][0x198], RZ ;  /* 0x0000660006087a10 */ /* 0x000fe40007ffe0ff */
[-C--:B-1----:R-:W-:Y:S02]  /*57d20*/  LEA R26, P6, R58, R3.reuse, 0x2 ;  /* 0x000000033a1a7211 */ /* 0x082fe400078c10ff */
[-C--:B------:R-:W-:Y:S02]  /*57d30*/  LEA R232, P5, R0, R3.reuse, 0x2 ;  /* 0x0000000300e87211 */ /* 0x080fe400078a10ff */
[----:B------:R-:W-:Y:S02]  /*57d40*/  LEA.HI.X.SX32 R27, R58, R4, 0x2, P6 ;  /* 0x000000043a1b7211 */ /* 0x000fe400030f16ff */
[----:B------:R-:W-:-:S02]  /*57d50*/  LEA R246, P6, R57, R3, 0x2 ;  /* 0x0000000339f67211 */ /* 0x000fc400078c10ff */
[-C--:B------:R-:W-:Y:S02]  /*57d60*/  LEA.HI.X.SX32 R239, R37, R4.reuse, 0x2, P4 ;  /* 0x0000000425ef7211 */ /* 0x080fe400020f16ff */
[----:B------:R-:W-:Y:S02]  /*57d70*/  IADD3 R37, R8, c[0x0][0x198], RZ ;  /* 0x0000660008257a10 */ /* 0x000fe40007ffe0ff */
[-C--:B------:R-:W-:Y:S02]  /*57d80*/  LEA.HI.X.SX32 R247, R57, R4.reuse, 0x2, P6 ;  /* 0x0000000439f77211 */ /* 0x080fe400030f16ff */
[----:B------:R-:W-:Y:S02]  /*57d90*/  LEA.HI.X.SX32 R233, R0, R4, 0x2, P5 ;  /* 0x0000000400e97211 */ /* 0x000fe400028f16ff */
[-C--:B------:R-:W-:Y:S02]  /*57da0*/  LEA R228, P4, R5, R3.reuse, 0x2 ;  /* 0x0000000305e47211 */ /* 0x080fe400078810ff */
[----:B------:R-:W-:-:S02]  /*57db0*/  LEA R236, P6, R56, R3, 0x2 ;  /* 0x0000000338ec7211 */ /* 0x000fc400078c10ff */
[----:B------:R-:W-:Y:S02]  /*57dc0*/  IADD3 R0, R37, c[0x0][0x198], RZ ;  /* 0x0000660025007a10 */ /* 0x000fe40007ffe0ff */
[-C--:B------:R-:W-:Y:S02]  /*57dd0*/  LEA R230, P5, R36, R3.reuse, 0x2 ;  /* 0x0000000324e67211 */ /* 0x080fe400078a10ff */
[-C--:B------:R-:W-:Y:S02]  /*57de0*/  LEA.HI.X.SX32 R229, R5, R4.reuse, 0x2, P4 ;  /* 0x0000000405e57211 */ /* 0x080fe400020f16ff */
[----:B------:R-:W-:Y:S02]  /*57df0*/  LEA.HI.X.SX32 R237, R56, R4, 0x2, P6 ;  /* 0x0000000438ed7211 */ /* 0x000fe400030f16ff */
[----:B------:R-:W-:Y:S02]  /*57e00*/  IADD3 R5, R0, c[0x0][0x198], RZ ;  /* 0x0000660000057a10 */ /* 0x000fe40007ffe0ff */
[----:B------:R-:W-:-:S02]  /*57e10*/  LEA R234, P6, R55, R3, 0x2 ;  /* 0x0000000337ea7211 */ /* 0x000fc400078c10ff */
[-C--:B------:R-:W-:Y:S02]  /*57e20*/  LEA.HI.X.SX32 R231, R36, R4.reuse, 0x2, P5 ;  /* 0x0000000424e77211 */ /* 0x080fe400028f16ff */
[-C--:B------:R-:W-:Y:S02]  /*57e30*/  LEA R226, P4, R9, R3.reuse, 0x2 ;  /* 0x0000000309e27211 */ /* 0x080fe400078810ff */
[----:B------:R-:W-:Y:S02]  /*57e40*/  IADD3 R36, R5, c[0x0][0x198], RZ ;  /* 0x0000660005247a10 */ /* 0x000fe40007ffe0ff */
[----:B------:R-:W-:Y:S02]  /*57e50*/  LEA.HI.X.SX32 R235, R55, R4, 0x2, P6 ;  /* 0x0000000437eb7211 */ /* 0x000fe400030f16ff */
[-C--:B------:R-:W-:Y:S02]  /*57e60*/  LEA R224, P6, R54, R3.reuse, 0x2 ;  /* 0x0000000336e07211 */ /* 0x080fe400078c10ff */
[----:B------:R-:W-:-:S02]  /*57e70*/  LEA R220, P5, R14, R3, 0x2 ;  /* 0x000000030edc7211 */ /* 0x000fc400078a10ff */
[-C--:B------:R-:W-:Y:S02]  /*57e80*/  LEA.HI.X.SX32 R227, R9, R4.reuse, 0x2, P4 ;  /* 0x0000000409e37211 */ /* 0x080fe400020f16ff */
[----:B------:R-:W-:Y:S02]  /*57e90*/  IADD3 R9, R36, c[0x0][0x198], RZ ;  /* 0x0000660024097a10 */ /* 0x000fe40007ffe0ff */
[-C--:B------:R-:W-:Y:S02]  /*57ea0*/  LEA.HI.X.SX32 R225, R54, R4.reuse, 0x2, P6 ;  /* 0x0000000436e17211 */ /* 0x080fe400030f16ff */
[----:B------:R-:W-:Y:S02]  /*57eb0*/  LEA R222, P6, R35, R3, 0x2 ;  /* 0x0000000323de7211 */ /* 0x000fe400078c10ff */
[----:B------:R-:W-:Y:S02]  /*57ec0*/  LEA.HI.X.SX32 R221, R14, R4, 0x2, P5 ;  /* 0x000000040edd7211 */ /* 0x000fe400028f16ff */
[----:B------:R-:W-:-:S02]  /*57ed0*/  IADD3 R14, R9, c[0x0][0x198], RZ ;  /* 0x00006600090e7a10 */ /* 0x000fc40007ffe0ff */
[-C--:B------:R-:W-:Y:S02]  /*57ee0*/  LEA R216, P4, R10, R3.reuse, 0x2 ;  /* 0x000000030ad87211 */ /* 0x080fe400078810ff */
[-C--:B------:R-:W-:Y:S02]  /*57ef0*/  LEA.HI.X.SX32 R223, R35, R4.reuse, 0x2, P6 ;  /* 0x0000000423df7211 */ /* 0x080fe400030f16ff */
[----:B------:R-:W-:Y:S02]  /*57f00*/  IADD3 R35, R14, c[0x0][0x198], RZ ;  /* 0x000066000e237a10 */ /* 0x000fe40007ffe0ff */
[-C--:B------:R-:W-:Y:S02]  /*57f10*/  LEA R218, P5, R52, R3.reuse, 0x2 ;  /* 0x0000000334da7211 */ /* 0x080fe400078a10ff */
[----:B------:R-:W-:Y:S02]  /*57f20*/  LEA.HI.X.SX32 R217, R10, R4, 0x2, P4 ;  /* 0x000000040ad97211 */ /* 0x000fe400020f16ff */
[----:B------:R-:W-:-:S02]  /*57f30*/  LEA R214, P4, R30, R3, 0x2 ;  /* 0x000000031ed67211 */ /* 0x000fc400078810ff */
[----:B------:R-:W-:Y:S02]  /*57f40*/  IADD3 R10, R35, c[0x0][0x198], RZ ;  /* 0x00006600230a7a10 */ /* 0x000fe40007ffe0ff */
[-C--:B------:R-:W-:Y:S02]  /*57f50*/  LEA.HI.X.SX32 R219, R52, R4.reuse, 0x2, P5 ;  /* 0x0000000434db7211 */ /* 0x080fe400028f16ff */
[----:B------:R-:W-:Y:S02]  /*57f60*/  LEA R208, P5, R34, R3, 0x2 ;  /* 0x0000000322d07211 */ /* 0x000fe400078a10ff */
[-C--:B------:R-:W-:Y:S02]  /*57f70*/  LEA.HI.X.SX32 R215, R30, R4.reuse, 0x2, P4 ;  /* 0x000000041ed77211 */ /* 0x080fe400020f16ff */
[----:B------:R-:W-:Y:S02]  /*57f80*/  IADD3 R30, R10, c[0x0][0x198], RZ ;  /* 0x000066000a1e7a10 */ /* 0x000fe40007ffe0ff */
[----:B------:R-:W-:-:S02]  /*57f90*/  LEA.HI.X.SX32 R209, R34, R4, 0x2, P5 ;  /* 0x0000000422d17211 */ /* 0x000fc400028f16ff */
[CC--:B------:R-:W-:Y:S02]  /*57fa0*/  LEA R204, P4, R7.reuse, R3.reuse, 0x2 ;  /* 0x0000000307cc7211 */ /* 0x0c0fe400078810ff */
[----:B------:R-:W-:Y:S02]  /*57fb0*/  IADD3 R34, R30, c[0x0][0x198], RZ ;  /* 0x000066001e227a10 */ /* 0x000fe40007ffe0ff */
[----:B------:R-:W-:Y:S02]  /*57fc0*/  LEA R206, P5, R20, R3, 0x2 ;  /* 0x0000000314ce7211 */ /* 0x000fe400078a10ff */
[-C--:B------:R-:W-:Y:S02]  /*57fd0*/  LEA.HI.X.SX32 R205, R7, R4.reuse, 0x2, P4 ;  /* 0x0000000407cd7211 */ /* 0x080fe400020f16ff */
[----:B------:R-:W-:Y:S02]  /*57fe0*/  IADD3 R7, R34, c[0x0][0x198], RZ ;  /* 0x0000660022077a10 */ /* 0x000fe40007ffe0ff */
[----:B------:R-:W-:-:S02]  /*57ff0*/  LEA.HI.X.SX32 R207, R20, R4, 0x2, P5 ;  /* 0x0000000414cf7211 */ /* 0x000fc400028f16ff */
[-C--:B------:R-:W-:Y:S02]  /*58000*/  LEA R202, P4, R33, R3.reuse, 0x2 ;  /* 0x0000000321ca7211 */ /* 0x080fe400078810ff */
[-C--:B------:R-:W-:Y:S02]  /*58010*/  LEA R212, P6, R53, R3.reuse, 0x2 ;  /* 0x0000000335d47211 */ /* 0x080fe400078c10ff */
[----:B------:R-:W-:Y:S02]  /*58020*/  IADD3 R20, R7, c[0x0][0x198], RZ ;  /* 0x0000660007147a10 */ /* 0x000fe40007ffe0ff */
[-C--:B------:R-:W-:Y:S01]  /*58030*/  LEA.HI.X.SX32 R203, R33, R4.reuse, 0x2, P4 ;  /* 0x0000000421cb7211 */ /* 0x080fe200020f16ff */
[----:B------:R-:W-:Y:S01]  /*58040*/  STL.64 [R1+0x10], R66 ;  /* 0x0000104201007387 */ /* 0x000fe20000100a00 */
[----:B------:R-:W-:Y:S02]  /*58050*/  LEA.HI.X.SX32 R213, R53, R4, 0x2, P6 ;  /* 0x0000000435d57211 */ /* 0x000fe400030f16ff */
[----:B------:R-:W-:Y:S01]  /*58060*/  IADD3 R33, R20, c[0x0][0x198], RZ ;  /* 0x0000660014217a10 */ /* 0x000fe20007ffe0ff */
[----:B------:R-:W-:Y:S01]  /*58070*/  STL.64 [R1+0x8], R64 ;  /* 0x0000084001007387 */ /* 0x000fe20000100a00 */
[----:B------:R-:W-:-:S02]  /*58080*/  LEA R210, P6, R51, R3, 0x2 ;  /* 0x0000000333d27211 */ /* 0x000fc400078c10ff */
[-C--:B------:R-:W-:Y:S01]  /*58090*/  LEA R196, P5, R48, R3.reuse, 0x2 ;  /* 0x0000000330c47211 */ /* 0x080fe200078a10ff */
[----:B------:R1:W-:Y:S01]  /*580a0*/  STL.64 [R1], R26 ;  /* 0x0000001a01007387 */ /* 0x0003e20000100a00 */
[-C--:B------:R-:W-:Y:S02]  /*580b0*/  LEA R192, P4, R16, R3.reuse, 0x2 ;  /* 0x0000000310c07211 */ /* 0x080fe400078810ff */
[-C--:B------:R-:W-:Y:S02]  /*580c0*/  LEA.HI.X.SX32 R211, R51, R4.reuse, 0x2, P6 ;  /* 0x0000000433d37211 */ /* 0x080fe400030f16ff */
[-C--:B------:R-:W-:Y:S02]  /*580d0*/  LEA R200, P6, R50, R3.reuse, 0x2 ;  /* 0x0000000332c87211 */ /* 0x080fe400078c10ff */
[----:B------:R-:W-:Y:S02]  /*580e0*/  LEA.HI.X.SX32 R197, R48, R4, 0x2, P5 ;  /* 0x0000000430c57211 */ /* 0x000fe400028f16ff */
[----:B------:R-:W-:-:S02]  /*580f0*/  LEA R194, P5, R32, R3, 0x2 ;  /* 0x0000000320c27211 */ /* 0x000fc400078a10ff */
[----:B-1----:R-:W-:Y:S02]  /*58100*/  IADD3 R27, R33, c[0x0][0x198], RZ ;  /* 0x00006600211b7a10 */ /* 0x002fe40007ffe0ff */
[-C--:B------:R-:W-:Y:S02]  /*58110*/  LEA.HI.X.SX32 R193, R16, R4.reuse, 0x2, P4 ;  /* 0x0000000410c17211 */ /* 0x080fe400020f16ff */
[----:B------:R-:W-:Y:S02]  /*58120*/  IADD3 R16, R27, c[0x0][0x198], RZ ;  /* 0x000066001b107a10 */ /* 0x000fe40007ffe0ff */
[-C--:B------:R-:W-:Y:S02]  /*58130*/  LEA.HI.X.SX32 R201, R50, R4.reuse, 0x2, P6 ;  /* 0x0000000432c97211 */ /* 0x080fe400030f16ff */
[----:B------:R-:W-:Y:S02]  /*58140*/  LEA R198, P6, R49, R3, 0x2 ;  /* 0x0000000331c67211 */ /* 0x000fe400078c10ff */
[----:B------:R-:W-:-:S02]  /*58150*/  LEA.HI.X.SX32 R195, R32, R4, 0x2, P5 ;  /* 0x0000000420c37211 */ /* 0x000fc400028f16ff */
[-C--:B------:R-:W-:Y:S02]  /*58160*/  LEA R190, P4, R15, R3.reuse, 0x2 ;  /* 0x000000030fbe7211 */ /* 0x080fe400078810ff */
[----:B------:R-:W-:Y:S02]  /*58170*/  IADD3 R32, R16, c[0x0][0x198], RZ ;  /* 0x0000660010207a10 */ /* 0x000fe40007ffe0ff */
[-C--:B------:R-:W-:Y:S02]  /*58180*/  LEA.HI.X.SX32 R199, R49, R4.reuse, 0x2, P6 ;  /* 0x0000000431c77211 */ /* 0x080fe400030f16ff */
[----:B------:R-:W-:Y:S02]  /*58190*/  LEA.HI.X.SX32 R191, R15, R4, 0x2, P4 ;  /* 0x000000040fbf7211 */ /* 0x000fe400020f16ff */
[----:B------:R-:W-:Y:S02]  /*581a0*/  LEA R188, P6, R47, R3, 0x2 ;  /* 0x000000032fbc7211 */ /* 0x000fe400078c10ff */
[----:B------:R-:W-:-:S02]  /*581b0*/  IADD3 R15, R32, c[0x0][0x198], RZ ;  /* 0x00006600200f7a10 */ /* 0x000fc40007ffe0ff */
[-C--:B------:R-:W-:Y:S02]  /*581c0*/  LEA R184, P5, R45, R3.reuse, 0x2 ;  /* 0x000000032db87211 */ /* 0x080fe400078a10ff */
[-C--:B------:R-:W-:Y:S02]  /*581d0*/  LEA R180, P4, R31, R3.reuse, 0x2 ;  /* 0x000000031fb47211 */ /* 0x080fe400078810ff */
[-C--:B------:R-:W-:Y:S02]  /*581e0*/  LEA.HI.X.SX32 R189, R47, R4.reuse, 0x2, P6 ;  /* 0x000000042fbd7211 */ /* 0x080fe400030f16ff */
[----:B------:R-:W-:Y:S02]  /*581f0*/  IADD3 R26, R15, c[0x0][0x198], RZ ;  /* 0x000066000f1a7a10 */ /* 0x000fe40007ffe0ff */
[----:B------:R-:W-:Y:S02]  /*58200*/  LEA R186, P6, R46, R3, 0x2 ;  /* 0x000000032eba7211 */ /* 0x000fe400078c10ff */
[----:B------:R-:W-:-:S02]  /*58210*/  LEA.HI.X.SX32 R185, R45, R4, 0x2, P5 ;  /* 0x000000042db97211 */ /* 0x000fc400028f16ff */
[-C--:B------:R-:W-:Y:S02]  /*58220*/  LEA R182, P5, R24, R3.reuse, 0x2 ;  /* 0x0000000318b67211 */ /* 0x080fe400078a10ff */
        /* <DEDUP_REMOVED lines=14> */
[----:B------:R-:W-:Y:S02]  /*58310*/  LEA R168, P4, R19, R3, 0x2 ;  /* 0x0000000313a87211 */ /* 0x000fe400078810ff */
[----:B------:R-:W-:Y:S02]  /*58320*/  LEA.HI.X.SX32 R173, R25, R4, 0x2, P5 ;  /* 0x0000000419ad7211 */ /* 0x000fe400028f16ff */
[----:B------:R-:W-:-:S02]  /*58330*/  IADD3 R25, R29, c[0x0][0x198], RZ ;  /* 0x000066001d197a10 */ /* 0x000fc40007ffe0ff */
        /* <DEDUP_REMOVED lines=8> */
[----:B------:R-:W-:Y:S02]  /*583c0*/  LEA.HI.X.SX32 R161, R17, R4, 0x2, P5 ;  /* 0x0000000411a17211 */ /* 0x000fe400028f16ff */
[-C--:B------:R-:W-:Y:S02]  /*583d0*/  LEA R156, P4, R18, R3.reuse, 0x2 ;  /* 0x00000003129c7211 */ /* 0x080fe400078810ff */
[----:B------:R-:W-:Y:S02]  /*583e0*/  IADD3 R17, R28, c[0x0][0x198], RZ ;  /* 0x000066001c117a10 */ /* 0x000fe40007ffe0ff */
        /* <DEDUP_REMOVED lines=9> */
[-C--:B------:R-:W-:Y:S02]  /*58480*/  LEA R164, P6, R43, R3.reuse, 0x2 ;  /* 0x000000032ba47211 */ /* 0x080fe400078c10ff */
[----:B------:R-:W-:Y:S02]  /*58490*/  LEA.HI.X.SX32 R149, R11, R4, 0x2, P5 ;  /* 0x000000040b957211 */ /* 0x000fe400028f16ff */
[----:B------:R-:W-:Y:S02]  /*584a0*/  LEA R144, P4, R22, R3, 0x2 ;  /* 0x0000000316907211 */ /* 0x000fe400078810ff */
[----:B------:R-:W-:-:S02]  /*584b0*/  IADD3 R11, R12, c[0x0][0x198], RZ ;  /* 0x000066000c0b7a10 */ /* 0x000fc40007ffe0ff */
[-C--:B------:R-:W-:Y:S02]  /*584c0*/  LEA.HI.X.SX32 R165, R43, R4.reuse, 0x2, P6 ;  /* 0x000000042ba57211 */ /* 0x080fe400030f16ff */
[-C--:B------:R-:W-:Y:S02]  /*584d0*/  LEA R162, P6, R41, R3.reuse, 0x2 ;  /* 0x0000000329a27211 */ /* 0x080fe400078c10ff */
[----:B------:R-:W-:Y:S02]  /*584e0*/  LEA R146, P5, R13, R3, 0x2 ;  /* 0x000000030d927211 */ /* 0x000fe400078a10ff */
[-C--:B------:R-:W-:Y:S02]  /*584f0*/  LEA.HI.X.SX32 R145, R22, R4.reuse, 0x2, P4 ;  /* 0x0000000416917211 */ /* 0x080fe400020f16ff */
[----:B------:R-:W-:Y:S02]  /*58500*/  IADD3 R22, R11, c[0x0][0x198], RZ ;  /* 0x000066000b167a10 */ /* 0x000fe40007ffe0ff */
[----:B------:R-:W-:-:S02]  /*58510*/  LEA.HI.X.SX32 R163, R41, R4, 0x2, P6 ;  /* 0x0000000429a37211 */ /* 0x000fc400030f16ff */
[-C--:B------:R-:W-:Y:S02]  /*58520*/  LEA.HI.X.SX32 R147, R13, R4.reuse, 0x2, P5 ;  /* 0x000000040d937211 */ /* 0x080fe400028f16ff */
[-C--:B------:R-:W-:Y:S02]  /*58530*/  LEA R142, P4, R6, R3.reuse, 0x2 ;  /* 0x00000003068e7211 */ /* 0x080fe400078810ff */
[-C--:B------:R-:W-:Y:S02]  /*58540*/  LEA R152, P6, R40, R3.reuse, 0x2 ;  /* 0x0000000328987211 */ /* 0x080fe400078c10ff */
[----:B------:R-:W-:Y:S02]  /*58550*/  IADD3 R13, R22, c[0x0][0x198], RZ ;  /* 0x00006600160d7a10 */ /* 0x000fe40007ffe0ff */
[----:B------:R-:W-:Y:S02]  /*58560*/  LEA R136, P5, R8, R3, 0x2 ;  /* 0x0000000308887211 */ /* 0x000fe400078a10ff */
[----:B------:R-:W-:-:S02]  /*58570*/  LEA.HI.X.SX32 R143, R6, R4, 0x2, P4 ;  /* 0x00000004068f7211 */ /* 0x000fc400020f16ff */
        /* <DEDUP_REMOVED lines=19> */
[-C--:B------:R-:W-:Y:S02]  /*586b0*/  LEA R128, P6, R36, R3.reuse, 0x2 ;  /* 0x0000000324807211 */ /* 0x080fe400078c10ff */
[----:B------:R-:W-:Y:S02]  /*586c0*/  IADD3 R9, R5, c[0x0][0x198], RZ ;  /* 0x0000660005097a10 */ /* 0x000fe40007ffe0ff */
[-C--:B------:R-:W-:Y:S02]  /*586d0*/  LEA.HI.X.SX32 R125, R14, R4.reuse, 0x2, P5 ;  /* 0x000000040e7d7211 */ /* 0x080fe400028f16ff */
[----:B------:R-:W-:Y:S02]  /*586e0*/  LEA R94, P4, R10, R3, 0x2 ;  /* 0x000000030a5e7211 */ /* 0x000fe400078810ff */
[----:B------:R-:W-:-:S02]  /*586f0*/  LEA.HI.X.SX32 R129, R36, R4, 0x2, P6 ;  /* 0x0000000424817211 */ /* 0x000fc400030f16ff */
[----:B------:R-:W-:Y:S02]  /*58700*/  IADD3 R14, R9, c[0x0][0x198], RZ ;  /* 0x00006600090e7a10 */ /* 0x000fe40007ffe0ff */
[CC--:B------:R-:W-:Y:S02]  /*58710*/  LEA R126, P6, R35.reuse, R3.reuse, 0x2 ;  /* 0x00000003237e7211 */ /* 0x0c0fe400078c10ff */
[----:B------:R-:W-:Y:S02]  /*58720*/  LEA R60, P5, R30, R3, 0x2 ;  /* 0x000000031e3c7211 */ /* 0x000fe400078a10ff */
[-C--:B------:R-:W-:Y:S02]  /*58730*/  LEA.HI.X.SX32 R95, R10, R4.reuse, 0x2, P4 ;  /* 0x000000040a5f7211 */ /* 0x080fe400020f16ff */
[----:B------:R-:W-:Y:S02]  /*58740*/  IADD3 R10, R14, c[0x0][0x198], RZ ;  /* 0x000066000e0a7a10 */ /* 0x000fe40007ffe0ff */
[----:B------:R-:W-:-:S02]  /*58750*/  LEA.HI.X.SX32 R127, R35, R4, 0x2, P6 ;  /* 0x00000004237f7211 */ /* 0x000fc400030f16ff */
[-C--:B------:R-:W-:Y:S02]  /*58760*/  LEA R88, P6, R34, R3.reuse, 0x2 ;  /* 0x0000000322587211 */ /* 0x080fe400078c10ff */
[-C--:B------:R-:W-:Y:S02]  /*58770*/  LEA.HI.X.SX32 R61, R30, R4.reuse, 0x2, P5 ;  /* 0x000000041e3d7211 */ /* 0x080fe400028f16ff */
[-C--:B------:R-:W-:Y:S02]  /*58780*/  LEA R38, P4, R7, R3.reuse, 0x2 ;  /* 0x0000000307267211 */ /* 0x080fe400078810ff */
[-C--:B------:R-:W-:Y:S01]  /*58790*/  LEA R82, P5, R20, R3.reuse, 0x2 ;  /* 0x0000000314527211 */ /* 0x080fe200078a10ff */
[----:B------:R-:W-:Y:S01]  /*587a0*/  STL.64 [R1+0x1410], R250 ;  /* 0x001410fa01007387 */ /* 0x000fe20000100a00 */
[----:B------:R-:W-:Y:S02]  /*587b0*/  IADD3 R30, R10, c[0x0][0x198], RZ ;  /* 0x000066000a1e7a10 */ /* 0x000fe40007ffe0ff */
[----:B------:R-:W-:Y:S01]  /*587c0*/  LEA.HI.X.SX32 R89, R34, R4, 0x2, P6 ;  /* 0x0000000422597211 */ /* 0x000fe200030f16ff */
[----:B------:R-:W-:Y:S01]  /*587d0*/  STL.64 [R1+0x1418], R244 ;  /* 0x001418f401007387 */ /* 0x000fe20000100a00 */
[----:B------:R-:W-:-:S02]  /*587e0*/  LEA R36, P6, R33, R3, 0x2 ;  /* 0x0000000321247211 */ /* 0x000fc400078c10ff */
[-C--:B------:R-:W-:Y:S01]  /*587f0*/  LEA.HI.X.SX32 R39, R7, R4.reuse, 0x2, P4 ;  /* 0x0000000407277211 */ /* 0x080fe200020f16ff */
[----:B------:R-:W-:Y:S01]  /*58800*/  STL.64 [R1+0x1420], R246 ;  /* 0x001420f601007387 */ /* 0x000fe20000100a00 */
[----:B------:R-:W-:Y:S02]  /*58810*/  LEA.HI.X.SX32 R83, R20, R4, 0x2, P5 ;  /* 0x0000000414537211 */ /* 0x000fe400028f16ff */
[----:B------:R-:W-:Y:S01]  /*58820*/  IADD3 R7, R30, c[0x0][0x198], RZ ;  /* 0x000066001e077a10 */ /* 0x000fe20007ffe0ff */
[----:B------:R-:W-:Y:S01]  /*58830*/  STL.64 [R1+0x1428], R240 ;  /* 0x001428f001007387 */ /* 0x000fe20000100a00 */
[----:B------:R-:W-:-:S03]  /*58840*/  LEA R34, P5, R16, R3, 0x2 ;  /* 0x0000000310227211 */ /* 0x000fc600078a10ff */
[----:B------:R-:W-:Y:S01]  /*58850*/  STL.64 [R1+0x1430], R242 ;  /* 0x001430f201007387 */ /* 0x000fe20000100a00 */
[-C--:B------:R-:W-:Y:S02]  /*58860*/  LEA.HI.X.SX32 R37, R33, R4.reuse, 0x2, P6 ;  /* 0x0000000421257211 */ /* 0x080fe400030f16ff */
[-C--:B------:R-:W-:Y:S01]  /*58870*/  LEA R76, P4, R27, R3.reuse, 0x2 ;  /* 0x000000031b4c7211 */ /* 0x080fe200078810ff */
[----:B------:R-:W-:Y:S01]  /*58880*/  STL.64 [R1+0x1438], R236 ;  /* 0x001438ec01007387 */ /* 0x000fe20000100a00 */
[----:B------:R-:W-:Y:S02]  /*58890*/  IADD3 R20, R7, c[0x0][0x198], RZ ;  /* 0x0000660007147a10 */ /* 0x000fe40007ffe0ff */
[----:B------:R-:W-:Y:S01]  /*588a0*/  LEA.HI.X.SX32 R35, R16, R4, 0x2, P5 ;  /* 0x0000000410237211 */ /* 0x000fe200028f16ff */
[----:B------:R-:W-:Y:S01]  /*588b0*/  STL.64 [R1+0x1440], R238 ;  /* 0x001440ee01007387 */ /* 0x000fe20000100a00 */
[----:B------:R-:W-:-:S03]  /*588c0*/  LEA R70, P6, R32, R3, 0x2 ;  /* 0x0000000320467211 */ /* 0x000fc600078c10ff */
[----:B------:R-:W-:Y:S01]  /*588d0*/  STL.64 [R1+0x1448], R232 ;  /* 0x001448e801007387 */ /* 0x000fe20000100a00 */
[----:B------:R-:W-:-:S03]  /*588e0*/  LEA R64, P5, R26, R3, 0x2 ;  /* 0x000000031a407211 */ /* 0x000fc600078a10ff */
[----:B------:R-:W-:Y:S01]  /*588f0*/  STL.64 [R1+0x1450], R234 ;  /* 0x001450ea01007387 */ /* 0x000fe20000100a00 */
[----:B------:R-:W-:-:S03]  /*58900*/  LEA.HI.X.SX32 R77, R27, R4, 0x2, P4 ;  /* 0x000000041b4d7211 */ /* 0x000fc600020f16ff */
[----:B------:R-:W-:Y:S01]  /*58910*/  STL.64 [R1+0x48], R60 ;  /* 0x0000483c01007387 */ /* 0x000fe20000100a00 */
[----:B------:R-:W-:-:S03]  /*58920*/  IADD3 R27, R20, c[0x0][0x198], RZ ;  /* 0x00006600141b7a10 */ /* 0x000fc60007ffe0ff */
[----:B------:R-:W-:Y:S01]  /*58930*/  STL.64 [R1+0x50], R38 ;  /* 0x0000502601007387 */ /* 0x000fe20000100a00 */
[----:B------:R-:W-:-:S03]  /*58940*/  LEA.HI.X.SX32 R71, R32, R4, 0x2, P6 ;  /* 0x0000000420477211 */ /* 0x000fc600030f16ff */
[----:B------:R1:W-:Y:S01]  /*58950*/  STL.64 [R1+0x58], R36 ;  /* 0x0000582401007387 */ /* 0x0003e20000100a00 */
[----:B------:R-:W-:-:S03]  /*58960*/  LEA.HI.X.SX32 R65, R26, R4, 0x2, P5 ;  /* 0x000000041a417211 */ /* 0x000fc600028f16ff */
[----:B------:R2:W-:Y:S01]  /*58970*/  STL.64 [R1+0x60], R34 ;  /* 0x0000602201007387 */ /* 0x0005e20000100a00 */
[-C--:B------:R-:W-:Y:S02]  /*58980*/  LEA R32, P5, R21, R3.reuse, 0x2 ;  /* 0x0000000315207211 */ /* 0x080fe400078a10ff */
[----:B------:R-:W-:Y:S02]  /*58990*/  IADD3 R16, R27, c[0x0][0x198], RZ ;  /* 0x000066001b107a10 */ /* 0x000fe40007ffe0ff */
[-C--:B-1----:R-:W-:Y:S02]  /*589a0*/  LEA R36, P4, R15, R3.reuse, 0x2 ;  /* 0x000000030f247211 */ /* 0x082fe400078810ff */
[----:B--2---:R-:W-:Y:S02]  /*589b0*/  LEA R34, P6, R31, R3, 0x2 ;  /* 0x000000031f227211 */ /* 0x004fe400078c10ff */
[-C--:B------:R-:W-:Y:S02]  /*589c0*/  LEA.HI.X.SX32 R37, R15, R4.reuse, 0x2, P4 ;  /* 0x000000040f257211 */ /* 0x080fe400020f16ff */
[----:B------:R-:W-:-:S02]  /*589d0*/  LEA.HI.X.SX32 R35, R31, R4, 0x2, P6 ;  /* 0x000000041f237211 */ /* 0x000fc400030f16ff */
[-C--:B------:R-:W-:Y:S02]  /*589e0*/  LEA R58, P4, R24, R3.reuse, 0x2 ;  /* 0x00000003183a7211 */ /* 0x080fe400078810ff */
[-C--:B------:R-:W-:Y:S02]  /*589f0*/  LEA.HI.X.SX32 R33, R21, R4.reuse, 0x2, P5 ;  /* 0x0000000415217211 */ /* 0x080fe400028f16ff */
[----:B------:R-:W-:Y:S02]  /*58a00*/  IADD3 R15, R16, c[0x0][0x198], RZ ;  /* 0x00006600100f7a10 */ /* 0x000fe40007ffe0ff */
[----:B------:R-:W-:Y:S01]  /*58a10*/  LEA R52, P6, R29, R3, 0x2 ;  /* 0x000000031d347211 */ /* 0x000fe200078c10ff */
[----:B------:R-:W-:Y:S01]  /*58a20*/  STL.64 [R1+0x68], R36 ;  /* 0x0000682401007387 */ /* 0x000fe20000100a00 */
[-C--:B------:R-:W-:Y:S02]  /*58a30*/  LEA.HI.X.SX32 R59, R24, R4.reuse, 0x2, P4 ;  /* 0x00000004183b7211 */ /* 0x080fe400020f16ff */
[----:B------:R-:W-:Y:S01]  /*58a40*/  IADD3 R26, R15, c[0x0][0x198], RZ ;  /* 0x000066000f1a7a10 */ /* 0x000fe20007ffe0ff */
[----:B------:R1:W-:Y:S01]  /*58a50*/  STL.64 [R1+0x70], R34 ;  /* 0x0000702201007387 */ /* 0x0003e20000100a00 */
[----:B------:R-:W-:-:S03]  /*58a60*/  LEA.HI.X.SX32 R53, R29, R4, 0x2, P6 ;  /* 0x000000041d357211 */ /* 0x000fc600030f16ff */
[----:B------:R2:W-:Y:S01]  /*58a70*/  STL.64 [R1+0x78], R32 ;  /* 0x0000782001007387 */ /* 0x0005e20000100a00 */
[----:B------:R-:W-:Y:S02]  /*58a80*/  IADD3 R24, R26, c[0x0][0x198], RZ ;  /* 0x000066001a187a10 */ /* 0x000fe40007ffe0ff */
[CC--:B-1----:R-:W-:Y:S02]  /*58a90*/  LEA R34, P4, R25.reuse, R3.reuse, 0x2 ;  /* 0x0000000319227211 */ /* 0x0c2fe400078810ff */
[CC--:B--2---:R-:W-:Y:S02]  /*58aa0*/  LEA R32, P6, R28.reuse, R3.reuse, 0x2 ;  /* 0x000000031c207211 */ /* 0x0c4fe400078c10ff */
[-C--:B------:R-:W-:Y:S02]  /*58ab0*/  LEA.HI.X.SX32 R35, R25, R4.reuse, 0x2, P4 ;  /* 0x0000000419237211 */ /* 0x080fe400020f16ff */
[----:B------:R-:W-:Y:S02]  /*58ac0*/  LEA.HI.X.SX32 R33, R28, R4, 0x2, P6 ;  /* 0x000000041c217211 */ /* 0x000fe400030f16ff */
[----:B------:R-:W-:Y:S01]  /*58ad0*/  LEA R46, P5, R19, R3, 0x2 ;  /* 0x00000003132e7211 */ /* 0x000fe200078a10ff */
[----:B------:R-:W-:Y:S01]  /*58ae0*/  STL.64 [R1+0x80], R34 ;  /* 0x0000802201007387 */ /* 0x000fe20000100a00 */
[----:B------:R-:W-:-:S02]  /*58af0*/  IADD3 R21, R24, c[0x0][0x198], RZ ;  /* 0x0000660018157a10 */ /* 0x000fc40007ffe0ff */
[----:B------:R-:W-:Y:S01]  /*58b00*/  LEA.HI.X.SX32 R47, R19, R4, 0x2, P5 ;  /* 0x00000004132f7211 */ /* 0x000fe200028f16ff */
[----:B------:R1:W-:Y:S01]  /*58b10*/  STL.64 [R1+0x88], R32 ;  /* 0x0000882001007387 */ /* 0x0003e20000100a00 */
[----:B------:R-:W-:Y:S02]  /*58b20*/  IADD3 R25, R21, c[0x0][0x198], RZ ;  /* 0x0000660015197a10 */ /* 0x000fe40007ffe0ff */
[-C--:B------:R-:W-:Y:S02]  /*58b30*/  LEA R40, P4, R17, R3.reuse, 0x2 ;  /* 0x0000000311287211 */ /* 0x080fe400078810ff */
[----:B------:R-:W-:Y:S02]  /*58b40*/  IADD3 R19, R25, c[0x0][0x198], RZ ;  /* 0x0000660019137a10 */ /* 0x000fe40007ffe0ff */
[-C--:B-1----:R-:W-:Y:S02]  /*58b50*/  LEA R32, P5, R18, R3.reuse, 0x2 ;  /* 0x0000000312207211 */ /* 0x082fe400078a10ff */
[----:B------:R-:W-:-:S02]  /*58b60*/  LEA R34, P6, R23, R3, 0x2 ;  /* 0x0000000317227211 */ /* 0x000fc400078c10ff */
[-C--:B------:R-:W-:Y:S02]  /*58b70*/  LEA.HI.X.SX32 R33, R18, R4.reuse, 0x2, P5 ;  /* 0x0000000412217211 */ /* 0x080fe400028f16ff */
[-C--:B------:R-:W-:Y:S02]  /*58b80*/  LEA.HI.X.SX32 R41, R17, R4.reuse, 0x2, P4 ;  /* 0x0000000411297211 */ /* 0x080fe400020f16ff */
[----:B------:R-:W-:Y:S01]  /*58b90*/  IADD3 R17, R19, c[0x0][0x198], RZ ;  /* 0x0000660013117a10 */ /* 0x000fe20007ffe0ff */
[----:B------:R1:W-:Y:S01]  /*58ba0*/  STL.64 [R1+0x90], R32 ;  /* 0x0000902001007387 */ /* 0x0003e20000100a00 */
[----:B------:R-:W-:Y:S02]  /*58bb0*/  LEA.HI.X.SX32 R35, R23, R4, 0x2, P6 ;  /* 0x0000000417237211 */ /* 0x000fe400030f16ff */
[----:B------:R-:W-:Y:S02]  /*58bc0*/  LEA R36, P4, R12, R3, 0x2 ;  /* 0x000000030c247211 */ /* 0x000fe400078810ff */
[----:B------:R-:W-:-:S02]  /*58bd0*/  IADD3 R18, R17, c[0x0][0x198], RZ ;  /* 0x0000660011127a10 */ /* 0x000fc40007ffe0ff */
[-C--:B------:R-:W-:Y:S02]  /*58be0*/  LEA.HI.X.SX32 R37, R12, R4.reuse, 0x2, P4 ;  /* 0x000000040c257211 */ /* 0x080fe400020f16ff */
[CC--:B-1----:R-:W-:Y:S02]  /*58bf0*/  LEA R32, P6, R22.reuse, R3.reuse, 0x2 ;  /* 0x0000000316207211 */ /* 0x0c2fe400078c10ff */
[C---:B------:R-:W-:Y:S02]  /*58c00*/  LEA R28, P5, R11.reuse, R3, 0x2 ;  /* 0x000000030b1c7211 */ /* 0x040fe400078a10ff */
[-C--:B------:R-:W-:Y:S01]  /*58c10*/  LEA.HI.X.SX32 R33, R22, R4.reuse, 0x2, P6 ;  /* 0x0000000416217211 */ /* 0x080fe200030f16ff */
[----:B------:R-:W-:Y:S01]  /*58c20*/  STL.64 [R1+0x98], R36 ;  /* 0x0000982401007387 */ /* 0x000fe20000100a00 */
[----:B------:R-:W-:Y:S02]  /*58c30*/  IADD3 R12, R18, c[0x0][0x198], RZ ;  /* 0x00006600120c7a10 */ /* 0x000fe40007ffe0ff */
[----:B------:R-:W-:Y:S01]  /*58c40*/  LEA.HI.X.SX32 R29, R11, R4, 0x2, P5 ;  /* 0x000000040b1d7211 */ /* 0x000fe200028f16ff */
[----:B------:R1:W-:Y:S01]  /*58c50*/  STL.64 [R1+0xa0], R32 ;  /* 0x0000a02001007387 */ /* 0x0003e20000100a00 */
[----:B------:R-:W-:-:S02]  /*58c60*/  IADD3 R11, R12, c[0x0][0x198], RZ ;  /* 0x000066000c0b7a10 */ /* 0x000fc40007ffe0ff */
[-C--:B------:R-:W-:Y:S01]  /*58c70*/  LEA R22, P5, R6, R3.reuse, 0x2 ;  /* 0x0000000306167211 */ /* 0x080fe200078a10ff */
[----:B------:R-:W2:Y:S01]  /*58c80*/  LDL.LU.64 R234, [R1+0x40] ;  /* 0x0000400001ea7983 */ /* 0x000ea20000300a00 */
[----:B-1----:R-:W-:-:S04]  /*58c90*/  LEA R32, P4, R13, R3, 0x2 ;  /* 0x000000030d207211 */ /* 0x002fc800078810ff */
        /* <DEDUP_REMOVED lines=18> */
[-C--:B------:R-:W-:Y:S02]  /*58dc0*/  LEA R118, P5, R20, R3.reuse, 0x2 ;  /* 0x0000000314767211 */ /* 0x080fe400078a10ff */
[-C--:B------:R-:W-:Y:S02]  /*58dd0*/  LEA.HI.X.SX32 R117, R7, R4.reuse, 0x2, P4 ;  /* 0x0000000407757211 */ /* 0x080fe400020f16ff */
[----:B------:R-:W-:Y:S02]  /*58de0*/  IADD3 R7, R10, c[0x0][0x198], RZ ;  /* 0x000066000a077a10 */ /* 0x000fe40007ffe0ff */
[-C--:B------:R-:W-:Y:S02]  /*58df0*/  LEA.HI.X.SX32 R115, R8, R4.reuse, 0x2, P6 ;  /* 0x0000000408737211 */ /* 0x080fe400030f16ff */
[----:B------:R-:W-:Y:S02]  /*58e00*/  LEA.HI.X.SX32 R119, R20, R4, 0x2, P5 ;  /* 0x0000000414777211 */ /* 0x000fe400028f16ff */
[----:B------:R-:W-:-:S02]  /*58e10*/  LEA R112, P4, R16, R3, 0x2 ;  /* 0x0000000310707211 */ /* 0x000fc400078810ff */
[-C--:B------:R-:W-:Y:S02]  /*58e20*/  LEA R8, P6, R9, R3.reuse, 0x2 ;  /* 0x0000000309087211 */ /* 0x080fe400078c10ff */
[----:B------:R-:W-:Y:S02]  /*58e30*/  IADD3 R20, R7, c[0x0][0x198], RZ ;  /* 0x0000660007147a10 */ /* 0x000fe40007ffe0ff */
[----:B------:R-:W-:Y:S02]  /*58e40*/  LEA R102, P5, R15, R3, 0x2 ;  /* 0x000000030f667211 */ /* 0x000fe400078a10ff */
[-C--:B------:R-:W-:Y:S02]  /*58e50*/  LEA.HI.X.SX32 R113, R16, R4.reuse, 0x2, P4 ;  /* 0x0000000410717211 */ /* 0x080fe400020f16ff */
        /* <DEDUP_REMOVED lines=17> */
[-C--:B------:R-:W-:Y:S02]  /*58f70*/  LEA R84, P5, R17, R3.reuse, 0x2 ;  /* 0x0000000311547211 */ /* 0x080fe400078a10ff */
[----:B------:R-:W-:Y:S02]  /*58f80*/  LEA.HI.X.SX32 R93, R19, R4, 0x2, P4 ;  /* 0x00000004135d7211 */ /* 0x000fe400020f16ff */
[----:B------:R-:W-:-:S02]  /*58f90*/  LEA R90, P6, R25, R3, 0x2 ;  /* 0x00000003195a7211 */ /* 0x000fc400078c10ff */
[----:B------:R-:W-:Y:S02]  /*58fa0*/  IADD3 R19, R21, c[0x0][0x198], RZ ;  /* 0x0000660015137a10 */ /* 0x000fe40007ffe0ff */
[-C--:B------:R-:W-:Y:S02]  /*58fb0*/  LEA.HI.X.SX32 R85, R17, R4.reuse, 0x2, P5 ;  /* 0x0000000411557211 */ /* 0x080fe400028f16ff */
[-C--:B------:R-:W-:Y:S02]  /*58fc0*/  LEA R78, P4, R12, R3.reuse, 0x2 ;  /* 0x000000030c4e7211 */ /* 0x080fe400078810ff */
[----:B------:R-:W-:Y:S02]  /*58fd0*/  LEA.HI.X.SX32 R91, R25, R4, 0x2, P6 ;  /* 0x00000004195b7211 */ /* 0x000fe400030f16ff */
[----:B------:R-:W-:Y:S02]  /*58fe0*/  IADD3 R17, R19, c[0x0][0x198], RZ ;  /* 0x0000660013117a10 */ /* 0x000fe40007ffe0ff */
        /* <DEDUP_REMOVED lines=16> */
[----:B------:R-:W-:Y:S02]  /*590f0*/  IADD3 R63, R252, 0x172, RZ ;  /* 0x00000172fc3f7810 */ /* 0x000fe40007ffe0ff */
[----:B------:R-:W-:Y:S02]  /*59100*/  LEA.HI.X.SX32 R67, R0, R4, 0x2, P5 ;  /* 0x0000000400437211 */ /* 0x000fe400028f16ff */
[----:B------:R-:W-:-:S02]  /*59110*/  LEA R62, P5, R10, R3, 0x2 ;  /* 0x000000030a3e7211 */ /* 0x000fc400078a10ff */
[----:B------:R-:W-:Y:S01]  /*59120*/  IADD3 R0, R5, c[0x0][0x198], RZ ;  /* 0x0000660005007a10 */ /* 0x000fe20007ffe0ff */
[----:B------:R-:W-:Y:S01]  /*59130*/  IMAD.MOV.U32 R250, RZ, RZ, R63 ;  /* 0x000000fffffa7224 */ /* 0x000fe200078e003f */
[CC--:B------:R-:W-:Y:S02]  /*59140*/  LEA R54, P6, R7.reuse, R3.reuse, 0x2 ;  /* 0x0000000307367211 */ /* 0x0c0fe400078c10ff */
[-C--:B------:R-:W-:Y:S02]  /*59150*/  LEA.HI.X.SX32 R63, R10, R4.reuse, 0x2, P5 ;  /* 0x000000040a3f7211 */ /* 0x080fe400028f16ff */
[----:B------:R-:W-:Y:S02]  /*59160*/  IADD3 R10, R0, c[0x0][0x198], RZ ;  /* 0x00006600000a7a10 */ /* 0x000fe40007ffe0ff */
[----:B------:R-:W-:Y:S02]  /*59170*/  LEA R48, P5, R16, R3, 0x2 ;  /* 0x0000000310307211 */ /* 0x000fe400078a10ff */
[----:B------:R-:W-:-:S02]  /*59180*/  LEA.HI.X.SX32 R55, R7, R4, 0x2, P6 ;  /* 0x0000000407377211 */ /* 0x000fc400030f16ff */
[-C--:B------:R-:W-:Y:S02]  /*59190*/  LEA R60, P4, R14, R3.reuse, 0x2 ;  /* 0x000000030e3c7211 */ /* 0x080fe400078810ff */
[-C--:B------:R-:W-:Y:S02]  /*591a0*/  LEA R50, P6, R15, R3.reuse, 0x2 ;  /* 0x000000030f327211 */ /* 0x080fe400078c10ff */
[----:B------:R-:W-:Y:S02]  /*591b0*/  IADD3 R248, R10, c[0x0][0x198], RZ ;  /* 0x000066000af87a10 */ /* 0x000fe40007ffe0ff */
[-C--:B------:R-:W-:Y:S02]  /*591c0*/  LEA.HI.X.SX32 R49, R16, R4.reuse, 0x2, P5 ;  /* 0x0000000410317211 */ /* 0x080fe400028f16ff */
[----:B------:R-:W-:Y:S02]  /*591d0*/  LEA R44, P5, R21, R3, 0x2 ;  /* 0x00000003152c7211 */ /* 0x000fe400078a10ff */
[----:B------:R-:W-:-:S02]  /*591e0*/  LEA.HI.X.SX32 R61, R14, R4, 0x2, P4 ;  /* 0x000000040e3d7211 */ /* 0x000fc400020f16ff */
[-C--:B------:R-:W-:Y:S02]  /*591f0*/  LEA.HI.X.SX32 R51, R15, R4.reuse, 0x2, P6 ;  /* 0x000000040f337211 */ /* 0x080fe400030f16ff */
[-C--:B------:R-:W-:Y:S02]  /*59200*/  LEA R56, P4, R20, R3.reuse, 0x2 ;  /* 0x0000000314387211 */ /* 0x080fe400078810ff */
[----:B------:R-:W-:Y:S02]  /*59210*/  IADD3 R13, R248, c[0x0][0x198], RZ ;  /* 0x00006600f80d7a10 */ /* 0x000fe40007ffe0ff */
[-C--:B------:R-:W-:Y:S02]  /*59220*/  LEA R36, P6, R19, R3.reuse, 0x2 ;  /* 0x0000000313247211 */ /* 0x080fe400078c10ff */
[-C--:B------:R-:W-:Y:S02]  /*59230*/  LEA.HI.X.SX32 R45, R21, R4.reuse, 0x2, P5 ;  /* 0x00000004152d7211 */ /* 0x080fe400028f16ff */
[----:B------:R-:W-:Y:S01]  /*59240*/  LEA R30, P5, R12, R3, 0x2 ;  /* 0x000000030c1e7211 */ /* 0x000fe200078a10ff */
[----:B------:R1:W-:Y:S01]  /*59250*/  STL.64 [R1+0xa8], R32 ;  /* 0x0000a82001007387 */ /* 0x0003e20000100a00 */
[----:B------:R-:W-:-:S02]  /*59260*/  LEA.HI.X.SX32 R57, R20, R4, 0x2, P4 ;  /* 0x0000000414397211 */ /* 0x000fc400020f16ff */
[----:B------:R-:W-:Y:S01]  /*59270*/  IADD3 R244, R13, c[0x0][0x198], RZ ;  /* 0x000066000df47a10 */ /* 0x000fe20007ffe0ff */
[----:B------:R-:W-:Y:S01]  /*59280*/  IMAD.MOV.U32 R251, RZ, RZ, R252 ;  /* 0x000000fffffb7224 */ /* 0x000fe200078e00fc */
[-C--:B------:R-:W-:Y:S01]  /*59290*/  LEA.HI.X.SX32 R37, R19, R4.reuse, 0x2, P6 ;  /* 0x0000000413257211 */ /* 0x080fe200030f16ff */
[----:B------:R-:W3:Y:S01]  /*592a0*/  LDL.LU.64 R232, [R1+0x38] ;  /* 0x0000380001e87983 */ /* 0x000ee20000300a00 */
[-C--:B------:R-:W-:Y:S02]  /*592b0*/  LEA R42, P4, R24, R3.reuse, 0x2 ;  /* 0x00000003182a7211 */ /* 0x080fe400078810ff */
[----:B------:R-:W-:Y:S01]  /*592c0*/  LEA.HI.X.SX32 R31, R12, R4, 0x2, P5 ;  /* 0x000000040c1f7211 */ /* 0x000fe200028f16ff */
[----:B------:R-:W4:Y:S01]  /*592d0*/  LDL.LU.64 R238, [R1+0x30] ;  /* 0x0000300001ee7983 */ /* 0x000f220000300a00 */
[-C--:B-1----:R-:W-:Y:S02]  /*592e0*/  LEA R32, P6, R11, R3.reuse, 0x2 ;  /* 0x000000030b207211 */ /* 0x082fe400078c10ff */
[----:B------:R-:W-:Y:S01]  /*592f0*/  LEA R26, P5, R5, R3, 0x2 ;  /* 0x00000003051a7211 */ /* 0x000fe200078a10ff */
[----:B------:R-:W5:Y:S01]  /*59300*/  LDL.LU.64 R236, [R1+0x28] ;  /* 0x0000280001ec7983 */ /* 0x000f620000300a00 */
[----:B------:R-:W-:-:S02]  /*59310*/  IADD3 R252, R244, c[0x0][0x198], RZ ;  /* 0x00006600f4fc7a10 */ /* 0x000fc40007ffe0ff */
[-C--:B------:R-:W-:Y:S01]  /*59320*/  LEA.HI.X.SX32 R43, R24, R4.reuse, 0x2, P4 ;  /* 0x00000004182b7211 */ /* 0x080fe200020f16ff */
[----:B------:R-:W2:Y:S01]  /*59330*/  LDL.LU.64 R242, [R1+0x20] ;  /* 0x0000200001f27983 */ /* 0x000ea20000300a00 */
[-C--:B------:R-:W-:Y:S02]  /*59340*/  LEA.HI.X.SX32 R33, R11, R4.reuse, 0x2, P6 ;  /* 0x000000040b217211 */ /* 0x080fe400030f16ff */
[-C--:B------:R-:W-:Y:S01]  /*59350*/  LEA R38, P4, R17, R3.reuse, 0x2 ;  /* 0x0000000311267211 */ /* 0x080fe200078810ff */
[----:B------:R-:W2:Y:S01]  /*59360*/  LDL.LU.64 R240, [R1+0x18] ;  /* 0x0000180001f07983 */ /* 0x000ea20000300a00 */
[----:B------:R-:W-:Y:S02]  /*59370*/  LEA R20, P6, R0, R3, 0x2 ;  /* 0x0000000300147211 */ /* 0x000fe400078c10ff */
[----:B------:R-:W-:Y:S01]  /*59380*/  LEA.HI.X.SX32 R27, R5, R4, 0x2, P5 ;  /* 0x00000004051b7211 */ /* 0x000fe200028f16ff */
[----:B------:R-:W2:Y:S01]  /*59390*/  LDL.LU.64 R246, [R1+0x10] ;  /* 0x0000100001f67983 */ /* 0x000ea20000300a00 */
[----:B------:R-:W-:-:S02]  /*593a0*/  IADD3 R249, R252, c[0x0][0x198], RZ ;  /* 0x00006600fcf97a10 */ /* 0x000fc40007ffe0ff */
[-C--:B------:R-:W-:Y:S02]  /*593b0*/  LEA R18, P5, R10, R3.reuse, 0x2 ;  /* 0x000000030a127211 */ /* 0x080fe400078a10ff */
[-C--:B------:R-:W-:Y:S02]  /*593c0*/  LEA.HI.X.SX32 R39, R17, R4.reuse, 0x2, P4 ;  /* 0x0000000411277211 */ /* 0x080fe400020f16ff */
[----:B------:R-:W-:Y:S02]  /*593d0*/  LEA.HI.X.SX32 R21, R0, R4, 0x2, P6 ;  /* 0x0000000400157211 */ /* 0x000fe400030f16ff */
[-C--:B------:R-:W-:Y:S02]  /*593e0*/  LEA R24, P4, R6, R3.reuse, 0x2 ;  /* 0x0000000306187211 */ /* 0x080fe400078810ff */
[----:B------:R-:W-:Y:S02]  /*593f0*/  LEA R16, P6, R248, R3, 0x2 ;  /* 0x00000003f8107211 */ /* 0x000fe400078c10ff */
[----:B------:R-:W-:-:S02]  /*59400*/  IADD3 R7, R249, c[0x0][0x198], RZ ;  /* 0x00006600f9077a10 */ /* 0x000fc40007ffe0ff */
[-C--:B------:R-:W-:Y:S02]  /*59410*/  LEA.HI.X.SX32 R19, R10, R4.reuse, 0x2, P5 ;  /* 0x000000040a137211 */ /* 0x080fe400028f16ff */
[-C--:B------:R-:W-:Y:S02]  /*59420*/  LEA R14, P5, R13, R3.reuse, 0x2 ;  /* 0x000000030d0e7211 */ /* 0x080fe400078a10ff */
[-C--:B------:R-:W-:Y:S02]  /*59430*/  LEA.HI.X.SX32 R25, R6, R4.reuse, 0x2, P4 ;  /* 0x0000000406197211 */ /* 0x080fe400020f16ff */
[----:B------:R-:W-:Y:S02]  /*59440*/  LEA.HI.X.SX32 R17, R248, R4, 0x2, P6 ;  /* 0x00000004f8117211 */ /* 0x000fe400030f16ff */
[-C--:B------:R-:W-:Y:S02]  /*59450*/  LEA R6, P4, R7, R3.reuse, 0x2 ;  /* 0x0000000307067211 */ /* 0x080fe400078810ff */
[----:B------:R-:W-:-:S02]  /*59460*/  LEA R12, P6, R244, R3, 0x2 ;  /* 0x00000003f40c7211 */ /* 0x000fc400078c10ff */
[-C--:B------:R-:W-:Y:S02]  /*59470*/  LEA.HI.X.SX32 R15, R13, R4.reuse, 0x2, P5 ;  /* 0x000000040d0f7211 */ /* 0x080fe400028f16ff */
[----:B------:R-:W-:Y:S02]  /*59480*/  LEA R10, P5, R252, R3, 0x2 ;  /* 0x00000003fc0a7211 */ /* 0x000fe400078a10ff */
[-C--:B------:R-:W-:Y:S02]  /*59490*/  LEA.HI.X.SX32 R7, R7, R4.reuse, 0x2, P4 ;  /* 0x0000000407077211 */ /* 0x080fe400020f16ff */
[C---:B------:R-:W-:Y:S02]  /*594a0*/  IADD3 R5, R251.reuse, 0x173, RZ ;  /* 0x00000173fb057810 */ /* 0x040fe40007ffe0ff */
[----:B------:R-:W-:Y:S02]  /*594b0*/  LEA.HI.X.SX32 R13, R244, R4, 0x2, P6 ;  /* 0x00000004f40d7211 */ /* 0x000fe400030f16ff */
[----:B------:R-:W-:Y:S01]  /*594c0*/  ISETP.LT.AND P4, PT, R250, c[0x0][0x17c], !P0 ;  /* 0x00005f00fa007a0c */ /* 0x000fe20004781270 */
[----:B------:R-:W2:Y:S01]  /*594d0*/  LDL.LU.64 R244, [R1+0x8] ;  /* 0x0000080001f47983 */ /* 0x000ea20000300a00 */
[----:B------:R-:W-:-:S02]  /*594e0*/  IADD3 R0, R251, 0x174, RZ ;  /* 0x00000174fb007810 */ /* 0x000fc40007ffe0ff */
[----:B------:R-:W-:Y:S01]  /*594f0*/  LEA.HI.X.SX32 R11, R252, R4, 0x2, P5 ;  /* 0x00000004fc0b7211 */ /* 0x000fe200028f16ff */
[----:B------:R-:W2:Y:S01]  /*59500*/  LDL.LU.64 R250, [R1] ;  /* 0x0000000001fa7983 */ /* 0x000ea20000300a00 */
[----:B------:R-:W-:-:S03]  /*59510*/  ISETP.LT.AND P5, PT, R5, c[0x0][0x17c], !P0 ;  /* 0x00005f0005007a0c */ /* 0x000fc600047a1270 */
[----:B------:R-:W2:Y:S04]  /*59520*/  LDL.LU R252, [R1+0x99c] ;  /* 0x00099c0001fc7983 */ /* 0x000ea80000300800 */
[----:B------:R-:W3:Y:S01]  /*59530*/  LDL.LU R5, [R1+0x34c] ;  /* 0x00034c0001057983 */ /* 0x000ee20000300800 */
[----:B------:R-:W-:-:S04]  /*59540*/  LEA R248, P6, R249, R3, 0x2 ;  /* 0x00000003f9f87211 */ /* 0x000fc800078c10ff */
[----:B------:R-:W-:Y:S02]  /*59550*/  LEA.HI.X.SX32 R249, R249, R4, 0x2, P6 ;  /* 0x00000004f9f97211 */ /* 0x000fe400030f16ff */
[----:B------:R-:W4:Y:S01]  /*59560*/  LDL.LU R4, [R1+0x3dc] ;  /* 0x0003dc0001047983 */ /* 0x000f220000300800 */
[----:B--2---:R-:W-:-:S03]  /*59570*/  IADD3 R3, R252, 0x175, RZ ;  /* 0x00000175fc037810 */ /* 0x004fc60007ffe0ff */
[----:B---3--:R1:W-:Y:S01]  /*59580*/  @P1 STG.E [R234.64], R5 ;  /* 0x00000005ea001986 */ /* 0x0083e2000c101904 */
[----:B------:R-:W-:-:S03]  /*59590*/  ISETP.LT.AND P1, PT, R3, c[0x0][0x17c], !P0 ;  /* 0x00005f0003007a0c */ /* 0x000fc60004721270 */
[----:B-1----:R-:W2:Y:S04]  /*595a0*/  LDL.LU.64 R234, [R1+0x1450] ;  /* 0x0014500001ea7983 */ /* 0x002ea80000300a00 */
[----:B------:R-:W3:Y:S04]  /*595b0*/  LDL.LU R5, [R1+0x3fc] ;  /* 0x0003fc0001057983 */ /* 0x000ee80000300800 */
[----:B------:R-:W2:Y:S01]  /*595c0*/  LDL.LU R3, [R1+0x388] ;  /* 0x0003880001037983 */ /* 0x000ea20000300800 */
[----:B------:R-:W-:Y:S02]  /*595d0*/  ISETP.LT.AND P6, PT, R0, c[0x0][0x17c], !P0 ;  /* 0x00005f0000007a0c */ /* 0x000fe400047c1270 */
[----:B------:R-:W-:Y:S01]  /*595e0*/  IADD3 R0, R252, 0x176, RZ ;  /* 0x00000176fc007810 */ /* 0x000fe20007ffe0ff */
[----:B--2---:R1:W-:Y:S03]  /*595f0*/  @P2 STG.E [R232.64], R3 ;  /* 0x00000003e8002986 */ /* 0x0043e6000c101904 */
[----:B------:R-:W-:Y:S01]  /*59600*/  ISETP.LT.AND P2, PT, R0, c[0x0][0x17c], !P0 ;  /* 0x00005f0000007a0c */ /* 0x000fe20004741270 */
[----:B-1----:R-:W2:Y:S04]  /*59610*/  LDL.LU.64 R232, [R1+0x1448] ;  /* 0x0014480001e87983 */ /* 0x002ea80000300a00 */
[----:B------:R-:W4:Y:S01]  /*59620*/  LDL.LU R0, [R1+0x38c] ;  /* 0x00038c0001007983 */ /* 0x000f220000300800 */
[----:B------:R-:W-:-:S03]  /*59630*/  IADD3 R3, R252, 0x177, RZ ;  /* 0x00000177fc037810 */ /* 0x000fc60007ffe0ff */
[----:B----4-:R1:W-:Y:S01]  /*59640*/  @P3 STG.E [R238.64], R0 ;  /* 0x00000000ee003986 */ /* 0x0103e2000c101904 */
[----:B------:R-:W-:-:S03]  /*59650*/  ISETP.LT.AND P3, PT, R3, c[0x0][0x17c], !P0 ;  /* 0x00005f0003007a0c */ /* 0x000fc60004761270 */
[----:B-1----:R-:W4:Y:S04]  /*59660*/  LDL.LU.64 R238, [R1+0x1440] ;  /* 0x0014400001ee7983 */ /* 0x002f280000300a00 */
[----:B------:R-:W5:Y:S01]  /*59670*/  LDL.LU R3, [R1+0x398] ;  /* 0x0003980001037983 */ /* 0x000f620000300800 */
[----:B------:R-:W-:-:S03]  /*59680*/  IADD3 R0, R252, 0x178, RZ ;  /* 0x00000178fc007810 */ /* 0x000fc60007ffe0ff */
[----:B-----5:R1:W-:Y:S01]  /*59690*/  @P4 STG.E [R236.64], R3 ;  /* 0x00000003ec004986 */ /* 0x0203e2000c101904 */
[----:B------:R-:W-:-:S03]  /*596a0*/  ISETP.LT.AND P4, PT, R0, c[0x0][0x17c], !P0 ;  /* 0x00005f0000007a0c */ /* 0x000fc60004781270 */
[----:B-1----:R-:W5:Y:S04]  /*596b0*/  LDL.LU.64 R236, [R1+0x1438] ;  /* 0x0014380001ec7983 */ /* 0x002f680000300a00 */
[----:B------:R-:W2:Y:S01]  /*596c0*/  LDL.LU R0, [R1+0x39c] ;  /* 0x00039c0001007983 */ /* 0x000ea20000300800 */
[----:B------:R-:W-:-:S03]  /*596d0*/  IADD3 R3, R252, 0x179, RZ ;  /* 0x00000179fc037810 */ /* 0x000fc60007ffe0ff */
[----:B--2---:R1:W-:Y:S01]  /*596e0*/  @P5 STG.E [R242.64], R0 ;  /* 0x00000000f2005986 */ /* 0x0043e2000c101904 */
[----:B------:R-:W-:-:S03]  /*596f0*/  ISETP.LT.AND P5, PT, R3, c[0x0][0x17c], !P0 ;  /* 0x00005f0003007a0c */ /* 0x000fc600047a1270 */
[----:B-1----:R-:W2:Y:S04]  /*59700*/  LDL.LU.64 R242, [R1+0x1430] ;  /* 0x0014300001f27983 */ /* 0x002ea80000300a00 */
        /* <DEDUP_REMOVED lines=10> */
[----:B------:R-:W2:Y:S04]  /*597b0*/  LDL.LU R3, [R1+0x3d8] ;  /* 0x0003d80001037983 */ /* 0x000ea80000300800 */
[----:B--2---:R1:W-:Y:S04]  /*597c0*/  @P2 STG.E [R244.64], R3 ;  /* 0x00000003f4002986 */ /* 0x0043e8000c101904 */
[----:B------:R2:W-:Y:S01]  /*597d0*/  @P3 STG.E [R250.64], R4 ;  /* 0x00000004fa003986 */ /* 0x0005e2000c101904 */
[----:B-1----:R-:W-:-:S03]  /*597e0*/  IADD3 R3, R252, 0x17d, RZ ;  /* 0x0000017dfc037810 */ /* 0x002fc60007ffe0ff */
[----:B------:R-:W3:Y:S01]  /*597f0*/  LDL.LU.64 R244, [R1+0x1418] ;  /* 0x0014180001f47983 */ /* 0x000ee20000300a00 */
[----:B------:R-:W-:-:S03]  /*59800*/  ISETP.LT.AND P3, PT, R3, c[0x0][0x17c], !P0 ;  /* 0x00005f0003007a0c */ /* 0x000fc60004761270 */
[----:B--2---:R-:W2:Y:S04]  /*59810*/  LDL.LU.64 R250, [R1+0x1410] ;  /* 0x0014100001fa7983 */ /* 0x004ea80000300a00 */
[----:B------:R-:W2:Y:S04]  /*59820*/  LDL.LU R4, [R1+0x43c] ;  /* 0x00043c0001047983 */ /* 0x000ea80000300800 */
[----:B------:R-:W2:Y:S04]  /*59830*/  LDL.LU R3, [R1+0x3f8] ;  /* 0x0003f80001037983 */ /* 0x000ea80000300800 */
[----:B--2---:R1:W-:Y:S04]  /*59840*/  @P4 STG.E [R250.64], R3 ;  /* 0x00000003fa004986 */ /* 0x0043e8000c101904 */
[----:B---3--:R2:W-:Y:S04]  /*59850*/  @P5 STG.E [R244.64], R5 ;  /* 0x00000005f4005986 */ /* 0x0085e8000c101904 */
[----:B-1----:R-:W3:Y:S04]  /*59860*/  LDL.LU R250, [R1+0x41c] ;  /* 0x00041c0001fa7983 */ /* 0x002ee80000300800 */
[----:B------:R-:W5:Y:S04]  /*59870*/  LDL.LU R251, [R1+0x42c] ;  /* 0x00042c0001fb7983 */ /* 0x000f680000300800 */
[----:B--2---:R-:W2:Y:S04]  /*59880*/  LDL.LU R245, [R1+0x418] ;  /* 0x0004180001f57983 */ /* 0x004ea80000300800 */
[----:B------:R-:W4:Y:S04]  /*59890*/  LDL.LU R244, [R1+0x438] ;  /* 0x0004380001f47983 */ /* 0x000f280000300800 */
[----:B------:R-:W3:Y:S01]  /*598a0*/  LDL.LU R5, [R1+0x374] ;  /* 0x0003740001057983 */ /* 0x000ee20000300800 */
[----:B------:R-:W-:-:S03]  /*598b0*/  IADD3 R0, R252, 0x17c, RZ ;  /* 0x0000017cfc007810 */ /* 0x000fc60007ffe0ff */
[----:B--2---:R1:W-:Y:S04]  /*598c0*/  @P6 STG.E [R246.64], R245 ;  /* 0x000000f5f6006986 */ /* 0x0043e8000c101904 */
[----:B-1----:R-:W2:Y:S04]  /*598d0*/  LDL.LU R247, [R1+0x428] ;  /* 0x0004280001f77983 */ /* 0x002ea80000300800 */
[----:B------:R-:W4:Y:S04]  /*598e0*/  LDL.LU R246, [R1+0x310] ;  /* 0x0003100001f67983 */ /* 0x000f280000300800 */
[----:B---3--:R1:W-:Y:S04]  /*598f0*/  @P1 STG.E [R240.64], R250 ;  /* 0x000000faf0001986 */ /* 0x0083e8000c101904 */
[----:B-1----:R-:W3:Y:S04]  /*59900*/  LDL.LU R241, [R1+0x370] ;  /* 0x0003700001f17983 */ /* 0x002ee80000300800 */
[----:B------:R-:W3:Y:S01]  /*59910*/  LDL.LU R250, [R1+0x314] ;  /* 0x0003140001fa7983 */ /* 0x000ee20000300800 */
[----:B------:R-:W-:-:S02]  /*59920*/  ISETP.LT.AND P2, PT, R0, c[0x0][0x17c], !P0 ;  /* 0x00005f0000007a0c */ /* 0x000fc40004741270 */
[C---:B------:R-:W-:Y:S01]  /*59930*/  IADD3 R0, R252.reuse, 0x17e, RZ ;  /* 0x0000017efc007810 */ /* 0x040fe20007ffe0ff */
[----:B------:R-:W3:Y:S01]  /*59940*/  LDL.LU R245, [R1+0x1b0] ;  /* 0x0001b00001f57983 */ /* 0x000ee20000300800 */
[----:B------:R-:W-:Y:S02]  /*59950*/  IADD3 R3, R252, 0x17f, RZ ;  /* 0x0000017ffc037810 */ /* 0x000fe40007ffe0ff */
[----:B------:R-:W-:Y:S02]  /*59960*/  ISETP.LT.AND P4, PT, R0, c[0x0][0x17c], !P0 ;  /* 0x00005f0000007a0c */ /* 0x000fe40004781270 */
[----:B------:R-:W-:Y:S02]  /*59970*/  ISETP.LT.AND P5, PT, R3, c[0x0][0x17c], !P0 ;  /* 0x00005f0003007a0c */ /* 0x000fe400047a1270 */
[C---:B------:R-:W-:Y:S02]  /*59980*/  IADD3 R0, R252.reuse, 0x180, RZ ;  /* 0x00000180fc007810 */ /* 0x040fe40007ffe0ff */
[----:B------:R-:W-:-:S02]  /*59990*/  IADD3 R3, R252, 0x181, RZ ;  /* 0x00000181fc037810 */ /* 0x000fc40007ffe0ff */
[----:B------:R-:W-:Y:S02]  /*599a0*/  ISETP.LT.AND P6, PT, R0, c[0x0][0x17c], !P0 ;  /* 0x00005f0000007a0c */ /* 0x000fe400047c1270 */
[C---:B------:R-:W-:Y:S02]  /*599b0*/  IADD3 R0, R252.reuse, 0x182, RZ ;  /* 0x00000182fc007810 */ /* 0x040fe40007ffe0ff */
[----:B------:R-:W-:Y:S02]  /*599c0*/  ISETP.LT.AND P1, PT, R3, c[0x0][0x17c], !P0 ;  /* 0x00005f0003007a0c */ /* 0x000fe40004721270 */
[----:B------:R-:W-:Y:S01]  /*599d0*/  IADD3 R3, R252, 0x183, RZ ;  /* 0x00000183fc037810 */ /* 0x000fe20007ffe0ff */
[----:B--2---:R-:W-:Y:S04]  /*599e0*/  @P2 STG.E [R242.64], R247 ;  /* 0x000000f7f2002986 */ /* 0x004fe8000c101904 */
[----:B-----5:R1:W-:Y:S01]  /*599f0*/  @P3 STG.E [R236.64], R251 ;  /* 0x000000fbec003986 */ /* 0x0203e2000c101904 */
[----:B------:R-:W-:-:S02]  /*59a00*/  ISETP.LT.AND P2, PT, R0, c[0x0][0x17c], !P0 ;  /* 0x00005f0000007a0c */ /* 0x000fc40004741270 */
[----:B------:R-:W-:Y:S01]  /*59a10*/  ISETP.LT.AND P3, PT, R3, c[0x0][0x17c], !P0 ;  /* 0x00005f0003007a0c */ /* 0x000fe20004761270 */
[----:B----4-:R-:W-:Y:S04]  /*59a20*/  @P4 STG.E [R238.64], R244 ;  /* 0x000000f4ee004986 */ /* 0x010fe8000c101904 */
[----:B-1----:R-:W2:Y:S04]  /*59a30*/  LDL.LU R251, [R1+0x1b4] ;  /* 0x0001b40001fb7983 */ /* 0x002ea80000300800 */
[----:B------:R-:W4:Y:S04]  /*59a40*/  LDL.LU R247, [R1+0x140] ;  /* 0x0001400001f77983 */ /* 0x000f280000300800 */
[----:B------:R1:W-:Y:S04]  /*59a50*/  @P5 STG.E [R232.64], R4 ;  /* 0x00000004e8005986 */ /* 0x0003e8000c101904 */
[----:B---3--:R-:W-:Y:S04]  /*59a60*/  @P6 STG.E [R234.64], R241 ;  /* 0x000000f1ea006986 */ /* 0x008fe8000c101904 */
[----:B-1----:R-:W3:Y:S04]  /*59a70*/  LDL.LU R4, [R1+0x144] ;  /* 0x0001440001047983 */ /* 0x002ee80000300800 */
[----:B------:R-:W5:Y:S04]  /*59a80*/  LDL.LU R244, [R1+0x360] ;  /* 0x0003600001f47983 */ /* 0x000f680000300800 */
[----:B------:R1:W-:Y:S04]  /*59a90*/  @P1 STG.E [R228.64], R5 ;  /* 0x00000005e4001986 */ /* 0x0003e8000c101904 */
[----:B------:R-:W-:Y:S04]  /*59aa0*/  @P2 STG.E [R230.64], R246 ;  /* 0x000000f6e6002986 */ /* 0x000fe8000c101904 */
[----:B------:R1:W-:Y:S04]  /*59ab0*/  @P3 STG.E [R224.64], R250 ;  /* 0x000000fae0003986 */ /* 0x0003e8000c101904 */
[----:B-1----:R-:W5:Y:S04]  /*59ac0*/  LDL.LU R5, [R1+0x364] ;  /* 0x0003640001057983 */ /* 0x002f680000300800 */
[----:B------:R-:W5:Y:S04]  /*59ad0*/  LDL.LU R241, [R1+0x300] ;  /* 0x0003000001f17983 */ /* 0x000f680000300800 */
[----:B------:R-:W5:Y:S01]  /*59ae0*/  LDL.LU R250, [R1+0x304] ;  /* 0x0003040001fa7983 */ /* 0x000f620000300800 */
[----:B------:R-:W-:-:S02]  /*59af0*/  IADD3 R0, R252, 0x184, RZ ;  /* 0x00000184fc007810 */ /* 0x000fc40007ffe0ff */
[----:B------:R-:W-:Y:S01]  /*59b00*/  IADD3 R3, R252, 0x185, RZ ;  /* 0x00000185fc037810 */ /* 0x000fe20007ffe0ff */
[----:B------:R-:W5:Y:S01]  /*59b10*/  LDL.LU R246, [R1+0x190] ;  /* 0x0001900001f67983 */ /* 0x000f620000300800 */
[----:B------:R-:W-:Y:S02]  /*59b20*/  ISETP.LT.AND P4, PT, R0, c[0x0][0x17c], !P0 ;  /* 0x00005f0000007a0c */ /* 0x000fe40004781270 */
[----:B------:R-:W-:Y:S02]  /*59b30*/  ISETP.LT.AND P5, PT, R3, c[0x0][0x17c], !P0 ;  /* 0x00005f0003007a0c */ /* 0x000fe400047a1270 */
[C---:B------:R-:W-:Y:S02]  /*59b40*/  IADD3 R0, R252.reuse, 0x186, RZ ;  /* 0x00000186fc007810 */ /* 0x040fe40007ffe0ff */
[----:B------:R-:W-:Y:S02]  /*59b50*/  IADD3 R3, R252, 0x187, RZ ;  /* 0x00000187fc037810 */ /* 0x000fe40007ffe0ff */
[----:B------:R-:W-:-:S02]  /*59b60*/  ISETP.LT.AND P6, PT, R0, c[0x0][0x17c], !P0 ;  /* 0x00005f0000007a0c */ /* 0x000fc400047c1270 */
[----:B------:R-:W-:Y:S02]  /*59b70*/  IADD3 R0, R252, 0x188, RZ ;  /* 0x00000188fc007810 */ /* 0x000fe40007ffe0ff */
[----:B------:R-:W-:Y:S02]  /*59b80*/  ISETP.LT.AND P1, PT, R3, c[0x0][0x17c], !P0 ;  /* 0x00005f0003007a0c */ /* 0x000fe40004721270 */
[----:B------:R-:W-:Y:S01]  /*59b90*/  ISETP.LT.AND P2, PT, R0, c[0x0][0x17c], !P0 ;  /* 0x00005f0000007a0c */ /* 0x000fe20004741270 */
[----:B------:R-:W-:Y:S01]  /*59ba0*/  @P4 STG.E [R226.64], R245 ;  /* 0x000000f5e2004986 */ /* 0x000fe2000c101904 */
[C---:B------:R-:W-:Y:S02]  /*59bb0*/  IADD3 R0, R252.reuse, 0x189, RZ ;  /* 0x00000189fc007810 */ /* 0x040fe40007ffe0ff */
[----:B------:R-:W-:Y:S02]  /*59bc0*/  IADD3 R3, R252, 0x18a, RZ ;  /* 0x0000018afc037810 */ /* 0x000fe40007ffe0ff */
[----:B------:R-:W-:-:S02]  /*59bd0*/  ISETP.LT.AND P3, PT, R0, c[0x0][0x17c], !P0 ;  /* 0x00005f0000007a0c */ /* 0x000fc40004761270 */
[----:B------:R-:W-:Y:S02]  /*59be0*/  IADD3 R0, R252, 0x18b, RZ ;  /* 0x0000018bfc007810 */ /* 0x000fe40007ffe0ff */
[----:B------:R-:W-:Y:S01]  /*59bf0*/  ISETP.LT.AND P4, PT, R3, c[0x0][0x17c], !P0 ;  /* 0x00005f0003007a0c */ /* 0x000fe20004781270 */
[----:B--2---:R1:W-:Y:S01]  /*59c00*/  @P5 STG.E [R220.64], R251 ;  /* 0x000000fbdc005986 */ /* 0x0043e2000c101904 */
[----:B------:R-:W-:-:S03]  /*59c10*/  ISETP.LT.AND P5, PT, R0, c[0x0][0x17c], !P0 ;  /* 0x00005f0000007a0c */ /* 0x000fc600047a1270 */
[----:B----4-:R-:W-:Y:S04]  /*59c20*/  @P6 STG.E [R222.64], R247 ;  /* 0x000000f7de006986 */ /* 0x010fe8000c101904 */
[----:B-1----:R-:W2:Y:S04]  /*59c30*/  LDL.LU R251, [R1+0x194] ;  /* 0x0001940001fb7983 */ /* 0x002ea80000300800 */
[----:B------:R-:W4:Y:S04]  /*59c40*/  LDL.LU R245, [R1+0x100] ;  /* 0x0001000001f57983 */ /* 0x000f280000300800 */
[----:B---3--:R1:W-:Y:S04]  /*59c50*/  @P1 STG.E [R216.64], R4 ;  /* 0x00000004d8001986 */ /* 0x0083e8000c101904 */
[----:B-----5:R-:W-:Y:S04]  /*59c60*/  @P2 STG.E [R218.64], R244 ;  /* 0x000000f4da002986 */ /* 0x020fe8000c101904 */
        /* <DEDUP_REMOVED lines=16> */
[----:B------:R-:W-:Y:S02]  /*59d70*/  ISETP.LT.AND P3, PT, R0, c[0x0][0x17c], !P0 ;  /* 0x00005f0000007a0c */ /* 0x000fe40004761270 */
[C---:B------:R-:W-:Y:S01]  /*59d80*/  IADD3 R3, R252.reuse, 0x190, RZ ;  /* 0x00000190fc037810 */ /* 0x040fe20007ffe0ff */
[----:B------:R-:W-:Y:S01]  /*59d90*/  @P6 STG.E [R210.64], R246 ;  /* 0x000000f6d2006986 */ /* 0x000fe2000c101904 */
[C---:B------:R-:W-:Y:S02]  /*59da0*/  IADD3 R0, R252.reuse, 0x191, RZ ;  /* 0x00000191fc007810 */ /* 0x040fe40007ffe0ff */
[----:B------:R-:W-:Y:S02]  /*59db0*/  ISETP.LT.AND P4, PT, R3, c[0x0][0x17c], !P0 ;  /* 0x00005f0003007a0c */ /* 0x000fe40004781270 */
[----:B------:R-:W-:Y:S02]  /*59dc0*/  IADD3 R3, R252, 0x192, RZ ;  /* 0x00000192fc037810 */ /* 0x000fe40007ffe0ff */
[----:B------:R-:W-:-:S02]  /*59dd0*/  ISETP.LT.AND P5, PT, R0, c[0x0][0x17c], !P0 ;  /* 0x00005f0000007a0c */ /* 0x000fc400047a1270 */
[----:B------:R-:W-:Y:S02]  /*59de0*/  IADD3 R0, R252, 0x193, RZ ;  /* 0x00000193fc007810 */ /* 0x000fe40007ffe0ff */
[----:B------:R-:W-:Y:S01]  /*59df0*/  ISETP.LT.AND P6, PT, R3, c[0x0][0x17c], !P0 ;  /* 0x00005f0003007a0c */ /* 0x000fe200047c1270 */
[----:B--2---:R1:W-:Y:S01]  /*59e00*/  @P1 STG.E [R204.64], R251 ;  /* 0x000000fbcc001986 */ /* 0x0043e2000c101904 */
[----:B------:R-:W-:-:S03]  /*59e10*/  ISETP.LT.AND P1, PT, R0, c[0x0][0x17c], !P0 ;  /* 0x00005f0000007a0c */ /* 0x000fc60004721270 */
[----:B----4-:R2:W-:Y:S04]  /*59e20*/  @P2 STG.E [R206.64], R245 ;  /* 0x000000f5ce002986 */ /* 0x0105e8000c101904 */
[----:B-1----:R-:W4:Y:S04]  /*59e30*/  LDL.LU R251, [R1+0x174] ;  /* 0x0001740001fb7983 */ /* 0x002f280000300800 */
[----:B------:R-:W4:Y:S04]  /*59e40*/  LDL.LU R241, [R1+0xc0] ;  /* 0x0000c00001f17983 */ /* 0x000f280000300800 */
[----:B------:R-:W4:Y:S04]  /*59e50*/  LDL.LU R246, [R1+0xc4] ;  /* 0x0000c40001f67983 */ /* 0x000f280000300800 */
[----:B---3--:R1:W-:Y:S04]  /*59e60*/  @P3 STG.E [R200.64], R4 ;  /* 0x00000004c8003986 */ /* 0x0083e8000c101904 */
[----:B--2---:R-:W2:Y:S04]  /*59e70*/  LDL.LU R245, [R1+0x3a0] ;  /* 0x0003a00001f57983 */ /* 0x004ea80000300800 */
[----:B-1----:R-:W3:Y:S04]  /*59e80*/  LDL.LU R4, [R1+0x3a4] ;  /* 0x0003a40001047983 */ /* 0x002ee80000300800 */
[----:B-----5:R1:W-:Y:S04]  /*59e90*/  @P4 STG.E [R202.64], R247 ;  /* 0x000000f7ca004986 */ /* 0x0203e8000c101904 */
[----:B------:R5:W-:Y:S04]  /*59ea0*/  @P5 STG.E [R196.64], R5 ;  /* 0x00000005c4005986 */ /* 0x000be8000c101904 */
[----:B------:R5:W-:Y:S04]  /*59eb0*/  @P6 STG.E [R198.64], R244 ;  /* 0x000000f4c6006986 */ /* 0x000be8000c101904 */
[----:B-1----:R-:W3:Y:S04]  /*59ec0*/  LDL.LU R247, [R1+0x3c0] ;  /* 0x0003c00001f77983 */ /* 0x002ee80000300800 */
[----:B-----5:R-:W3:Y:S04]  /*59ed0*/  LDL.LU R5, [R1+0x3c4] ;  /* 0x0003c40001057983 */ /* 0x020ee80000300800 */
[----:B------:R1:W-:Y:S04]  /*59ee0*/  @P1 STG.E [R192.64], R250 ;  /* 0x000000fac0001986 */ /* 0x0003e8000c101904 */
[----:B------:R-:W3:Y:S04]  /*59ef0*/  LDL.LU R244, [R1+0x3e0] ;  /* 0x0003e00001f47983 */ /* 0x000ee80000300800 */
[----:B-1----:R-:W3:Y:S01]  /*59f00*/  LDL.LU R250, [R1+0x3e4] ;  /* 0x0003e40001fa7983 */ /* 0x002ee20000300800 */
[----:B------:R-:W-:-:S02]  /*59f10*/  IADD3 R3, R252, 0x194, RZ ;  /* 0x00000194fc037810 */ /* 0x000fc40007ffe0ff */
[C---:B------:R-:W-:Y:S02]  /*59f20*/  IADD3 R0, R252.reuse, 0x195, RZ ;  /* 0x00000195fc007810 */ /* 0x040fe40007ffe0ff */
[----:B------:R-:W-:Y:S02]  /*59f30*/  ISETP.LT.AND P2, PT, R3, c[0x0][0x17c], !P0 ;  /* 0x00005f0003007a0c */ /* 0x000fe40004741270 */
[----:B------:R-:W-:Y:S02]  /*59f40*/  IADD3 R3, R252, 0x196, RZ ;  /* 0x00000196fc037810 */ /* 0x000fe40007ffe0ff */
[----:B------:R-:W-:Y:S02]  /*59f50*/  ISETP.LT.AND P3, PT, R0, c[0x0][0x17c], !P0 ;  /* 0x00005f0000007a0c */ /* 0x000fe40004761270 */
[----:B------:R-:W-:Y:S02]  /*59f60*/  IADD3 R0, R252, 0x197, RZ ;  /* 0x00000197fc007810 */ /* 0x000fe40007ffe0ff */
[----:B------:R-:W-:-:S02]  /*59f70*/  ISETP.LT.AND P4, PT, R3, c[0x0][0x17c], !P0 ;  /* 0x00005f0003007a0c */ /* 0x000fc40004781270 */
[----:B------:R-:W-:Y:S02]  /*59f80*/  IADD3 R3, R252, 0x198, RZ ;  /* 0x00000198fc037810 */ /* 0x000fe40007ffe0ff */
[----:B------:R-:W-:Y:S02]  /*59f90*/  ISETP.LT.AND P5, PT, R0, c[0x0][0x17c], !P0 ;  /* 0x00005f0000007a0c */ /* 0x000fe400047a1270 */
[----:B------:R-:W-:Y:S02]  /*59fa0*/  IADD3 R0, R252, 0x199, RZ ;  /* 0x00000199fc007810 */ /* 0x000fe40007ffe0ff */
[----:B------:R-:W-:Y:S02]  /*59fb0*/  ISETP.LT.AND P6, PT, R3, c[0x0][0x17c], !P0 ;  /* 0x00005f0003007a0c */ /* 0x000fe400047c1270 */
[----:B------:R-:W-:Y:S02]  /*59fc0*/  ISETP.LT.AND P1, PT, R0, c[0x0][0x17c], !P0 ;  /* 0x00005f0000007a0c */ /* 0x000fe40004721270 */
[C---:B------:R-:W-:Y:S01]  /*59fd0*/  IADD3 R3, R252.reuse, 0x19a, RZ ;  /* 0x0000019afc037810 */ /* 0x040fe20007ffe0ff */
[----:B------:R-:W-:Y:S01]  /*59fe0*/  @P2 STG.E [R194.64], R240 ;  /* 0x000000f0c2002986 */ /* 0x000fe2000c101904 */
[----:B------:R-:W-:-:S02]  /*59ff0*/  IADD3 R0, R252, 0x19b, RZ ;  /* 0x0000019bfc007810 */ /* 0x000fc40007ffe0ff */
[----:B------:R-:W-:Y:S02]  /*5a000*/  ISETP.LT.AND P2, PT, R3, c[0x0][0x17c], !P0 ;  /* 0x00005f0003007a0c */ /* 0x000fe40004741270 */
[----:B------:R-:W-:Y:S01]  /*5a010*/  IADD3 R3, R252, 0x19c, RZ ;  /* 0x0000019cfc037810 */ /* 0x000fe20007ffe0ff */
[----:B----4-:R1:W-:Y:S01]  /*5a020*/  @P3 STG.E [R188.64], R251 ;  /* 0x000000fbbc003986 */ /* 0x0103e2000c101904 */
[----:B------:R-:W-:Y:S02]  /*5a030*/  ISETP.LT.AND P3, PT, R0, c[0x0][0x17c], !P0 ;  /* 0x00005f0000007a0c */ /* 0x000fe40004761270 */
[----:B------:R-:W-:Y:S01]  /*5a040*/  IADD3 R0, R252, 0x19d, RZ ;  /* 0x0000019dfc007810 */ /* 0x000fe20007ffe0ff */
[----:B------:R-:W-:Y:S01]  /*5a050*/  @P4 STG.E [R190.64], R241 ;  /* 0x000000f1be004986 */ /* 0x000fe2000c101904 */
[----:B------:R-:W-:-:S03]  /*5a060*/  ISETP.LT.AND P4, PT, R3, c[0x0][0x17c], !P0 ;  /* 0x00005f0003007a0c */ /* 0x000fc60004781270 */
[----:B------:R4:W-:Y:S04]  /*5a070*/  @P5 STG.E [R184.64], R246 ;  /* 0x000000f6b8005986 */ /* 0x0009e8000c101904 */
[----:B-1----:R-:W5:Y:S01]  /*5a080*/  LDL.LU R251, [R1+0x400] ;  /* 0x0004000001fb7983 */ /* 0x002f620000300800 */
[----:B------:R-:W-:-:S03]  /*5a090*/  ISETP.LT.AND P5, PT, R0, c[0x0][0x17c], !P0 ;  /* 0x00005f0000007a0c */ /* 0x000fc600047a1270 */
[----:B--2---:R-:W-:Y:S04]  /*5a0a0*/  @P6 STG.E [R186.64], R245 ;  /* 0x000000f5ba006986 */ /* 0x004fe8000c101904 */
[----:B----4-:R-:W2:Y:S04]  /*5a0b0*/  LDL.LU R246, [R1+0x378] ;  /* 0x0003780001f67983 */ /* 0x010ea80000300800 */
[----:B---3--:R1:W-:Y:S04]  /*5a0c0*/  @P1 STG.E [R180.64], R4 ;  /* 0x00000004b4001986 */ /* 0x0083e8000c101904 */
[----:B-1----:R-:W3:Y:S04]  /*5a0d0*/  LDL.LU R4, [R1+0x37c] ;  /* 0x00037c0001047983 */ /* 0x002ee80000300800 */
[----:B------:R-:W-:Y:S04]  /*5a0e0*/  @P2 STG.E [R182.64], R247 ;  /* 0x000000f7b6002986 */ /* 0x000fe8000c101904 */
[----:B------:R-:W4:Y:S04]  /*5a0f0*/  LDL.LU R245, [R1+0x318] ;  /* 0x0003180001f57983 */ /* 0x000f280000300800 */
[----:B------:R1:W-:Y:S04]  /*5a100*/  @P3 STG.E [R176.64], R5 ;  /* 0x00000005b0003986 */ /* 0x0003e8000c101904 */
[----:B------:R-:W-:Y:S04]  /*5a110*/  @P4 STG.E [R178.64], R244 ;  /* 0x000000f4b2004986 */ /* 0x000fe8000c101904 */
[----:B-1----:R-:W4:Y:S04]  /*5a120*/  LDL.LU R5, [R1+0x31c] ;  /* 0x00031c0001057983 */ /* 0x002f280000300800 */
[----:B------:R-:W4:Y:S04]  /*5a130*/  LDL.LU R240, [R1+0x1b8] ;  /* 0x0001b80001f07983 */ /* 0x000f280000300800 */
[----:B------:R1:W-:Y:S04]  /*5a140*/  @P5 STG.E [R172.64], R250 ;  /* 0x000000faac005986 */ /* 0x0003e8000c101904 */
[----:B-1----:R-:W4:Y:S01]  /*5a150*/  LDL.LU R250, [R1+0x1bc] ;  /* 0x0001bc0001fa7983 */ /* 0x002f220000300800 */
[----:B------:R-:W-:-:S02]  /*5a160*/  IADD3 R3, R252, 0x19e, RZ ;  /* 0x0000019efc037810 */ /* 0x000fc40007ffe0ff */
[C---:B------:R-:W-:Y:S01]  /*5a170*/  IADD3 R0, R252.reuse, 0x1a0, RZ ;  /* 0x000001a0fc007810 */ /* 0x040fe20007ffe0ff */
[----:B------:R-:W4:Y:S01]  /*5a180*/  LDL.LU R247, [R1+0x148] ;  /* 0x0001480001f77983 */ /* 0x000f220000300800 */
[----:B------:R-:W-:Y:S02]  /*5a190*/  ISETP.LT.AND P6, PT, R3, c[0x0][0x17c], !P0 ;  /* 0x00005f0003007a0c */ /* 0x000fe400047c1270 */
[----:B------:R-:W-:-:S04]  /*5a1a0*/  IADD3 R3, R252, 0x19f, RZ ;  /* 0x0000019ffc037810 */ /* 0x000fc80007ffe0ff */
[----:B------:R-:W-:Y:S02]  /*5a1b0*/  ISETP.LT.AND P1, PT, R3, c[0x0][0x17c], !P0 ;  /* 0x00005f0003007a0c */ /* 0x000fe40004721270 */
        /* <DEDUP_REMOVED lines=9> */
[----:B-----5:R-:W-:Y:S04]  /*5a250*/  @P6 STG.E [R174.64], R251 ;  /* 0x000000fbae006986 */ /* 0x020fe8000c101904 */
[----:B------:R1:W-:Y:S01]  /*5a260*/  @P1 STG.E [R168.64], R2 ;  /* 0x00000002a8001986 */ /* 0x0003e2000c101904 */
[----:B------:R-:W-:-:S02]  /*5a270*/  ISETP.LT.AND P6, PT, R0, c[0x0][0x17c], !P0 ;  /* 0x00005f0000007a0c */ /* 0x000fc400047c1270 */
[----:B------:R-:W-:Y:S01]  /*5a280*/  ISETP.LT.AND P1, PT, R3, c[0x0][0x17c], !P0 ;  /* 0x00005f0003007a0c */ /* 0x000fe20004721270 */
[----:B--2---:R-:W-:Y:S04]  /*5a290*/  @P2 STG.E [R170.64], R246 ;  /* 0x000000f6aa002986 */ /* 0x004fe8000c101904 */
[----:B-1----:R-:W2:Y:S04]  /*5a2a0*/  LDL.LU R2, [R1+0x1408] ;  /* 0x0014080001027983 */ /* 0x002ea80000300800 */
[----:B------:R-:W5:Y:S04]  /*5a2b0*/  LDL.LU R251, [R1+0x14c] ;  /* 0x00014c0001fb7983 */ /* 0x000f680000300800 */
[----:B------:R-:W2:Y:S04]  /*5a2c0*/  LDL.LU R244, [R1+0x368] ;  /* 0x0003680001f47983 */ /* 0x000ea80000300800 */
[----:B---3--:R1:W-:Y:S04]  /*5a2d0*/  @P3 STG.E [R164.64], R4 ;  /* 0x00000004a4003986 */ /* 0x0083e8000c101904 */
[----:B----4-:R-:W-:Y:S04]  /*5a2e0*/  @P4 STG.E [R166.64], R245 ;  /* 0x000000f5a6004986 */ /* 0x010fe8000c101904 */
[----:B-1----:R-:W3:Y:S04]  /*5a2f0*/  LDL.LU R4, [R1+0x36c] ;  /* 0x00036c0001047983 */ /* 0x002ee80000300800 */
[----:B------:R-:W4:Y:S04]  /*5a300*/  LDL.LU R241, [R1+0x308] ;  /* 0x0003080001f17983 */ /* 0x000f280000300800 */
[----:B------:R1:W-:Y:S04]  /*5a310*/  @P5 STG.E [R160.64], R5 ;  /* 0x00000005a0005986 */ /* 0x0003e8000c101904 */
[----:B------:R-:W-:Y:S04]  /*5a320*/  @P6 STG.E [R162.64], R240 ;  /* 0x000000f0a2006986 */ /* 0x000fe8000c101904 */
[----:B-1----:R-:W4:Y:S04]  /*5a330*/  LDL.LU R5, [R1+0x30c] ;  /* 0x00030c0001057983 */ /* 0x002f280000300800 */
[----:B------:R-:W4:Y:S04]  /*5a340*/  LDL.LU R246, [R1+0x198] ;  /* 0x0001980001f67983 */ /* 0x000f280000300800 */
[----:B------:R-:W4:Y:S04]  /*5a350*/  LDL.LU R245, [R1+0x19c] ;  /* 0x00019c0001f57983 */ /* 0x000f280000300800 */
[----:B------:R1:W-:Y:S04]  /*5a360*/  @P1 STG.E [R156.64], R250 ;  /* 0x000000fa9c001986 */ /* 0x0003e8000c101904 */
[----:B-1----:R-:W4:Y:S01]  /*5a370*/  LDL.LU R250, [R1+0x108] ;  /* 0x0001080001fa7983 */ /* 0x002f220000300800 */
[----:B------:R-:W-:-:S02]  /*5a380*/  IADD3 R0, R252, 0x1a6, RZ ;  /* 0x000001a6fc007810 */ /* 0x000fc40007ffe0ff */
[----:B------:R-:W-:Y:S02]  /*5a390*/  IADD3 R3, R252, 0x1a7, RZ ;  /* 0x000001a7fc037810 */ /* 0x000fe40007ffe0ff */
[----:B------:R-:W-:Y:S02]  /*5a3a0*/  ISETP.LT.AND P2, PT, R0, c[0x0][0x17c], !P0 ;  /* 0x00005f0000007a0c */ /* 0x000fe40004741270 */
[C---:B------:R-:W-:Y:S02]  /*5a3b0*/  IADD3 R0, R252.reuse, 0x1a8, RZ ;  /* 0x000001a8fc007810 */ /* 0x040fe40007ffe0ff */
[----:B------:R-:W-:Y:S02]  /*5a3c0*/  ISETP.LT.AND P3, PT, R3, c[0x0][0x17c], !P0 ;  /* 0x00005f0003007a0c */ /* 0x000fe40004761270 */
[----:B------:R-:W-:Y:S02]  /*5a3d0*/  IADD3 R3, R252, 0x1a9, RZ ;  /* 0x000001a9fc037810 */ /* 0x000fe40007ffe0ff */
[----:B------:R-:W-:-:S02]  /*5a3e0*/  ISETP.LT.AND P4, PT, R0, c[0x0][0x17c], !P0 ;  /* 0x00005f0000007a0c */ /* 0x000fc40004781270 */
[C---:B------:R-:W-:Y:S02]  /*5a3f0*/  IADD3 R0, R252.reuse, 0x1aa, RZ ;  /* 0x000001aafc007810 */ /* 0x040fe40007ffe0ff */
[----:B------:R-:W-:Y:S02]  /*5a400*/  ISETP.LT.AND P5, PT, R3, c[0x0][0x17c], !P0 ;  /* 0x00005f0003007a0c */ /* 0x000fe400047a1270 */
[----:B------:R-:W-:Y:S02]  /*5a410*/  IADD3 R3, R252, 0x1ab, RZ ;  /* 0x000001abfc037810 */ /* 0x000fe40007ffe0ff */
[----:B------:R-:W-:Y:S02]  /*5a420*/  ISETP.LT.AND P6, PT, R0, c[0x0][0x17c], !P0 ;  /* 0x00005f0000007a0c */ /* 0x000fe400047c1270 */
[----:B------:R-:W-:Y:S02]  /*5a430*/  IADD3 R0, R252, 0x1ac, RZ ;  /* 0x000001acfc007810 */ /* 0x000fe40007ffe0ff */
[----:B------:R-:W-:-:S02]  /*5a440*/  ISETP.LT.AND P1, PT, R3, c[0x0][0x17c], !P0 ;  /* 0x00005f0003007a0c */ /* 0x000fc40004721270 */
[----:B------:R-:W-:Y:S01]  /*5a450*/  IADD3 R3, R252, 0x1ad, RZ ;  /* 0x000001adfc037810 */ /* 0x000fe20007ffe0ff */
[----:B------:R1:W-:Y:S01]  /*5a460*/  @P2 STG.E [R158.64], R247 ;  /* 0x000000f79e002986 */ /* 0x0003e2000c101904 */
[----:B------:R-:W-:Y:S02]  /*5a470*/  ISETP.LT.AND P2, PT, R0, c[0x0][0x17c], !P0 ;  /* 0x00005f0000007a0c */ /* 0x000fe40004741270 */
[----:B------:R-:W-:Y:S01]  /*5a480*/  IADD3 R0, R252, 0x1ae, RZ ;  /* 0x000001aefc007810 */ /* 0x000fe20007ffe0ff */
[----:B-1----:R-:W4:Y:S04]  /*5a490*/  LDL.LU R247, [R1+0x358] ;  /* 0x0003580001f77983 */ /* 0x002f280000300800 */
[----:B-----5:R1:W-:Y:S01]  /*5a4a0*/  @P3 STG.E [R152.64], R251 ;  /* 0x000000fb98003986 */ /* 0x0203e2000c101904 */
[----:B------:R-:W-:-:S02]  /*5a4b0*/  ISETP.LT.AND P3, PT, R3, c[0x0][0x17c], !P0 ;  /* 0x00005f0003007a0c */ /* 0x000fc40004761270 */
[----:B------:R-:W-:Y:S01]  /*5a4c0*/  IADD3 R3, R252, 0x1af, RZ ;  /* 0x000001affc037810 */ /* 0x000fe20007ffe0ff */
[----:B--2---:R2:W-:Y:S01]  /*5a4d0*/  @P4 STG.E [R154.64], R244 ;  /* 0x000000f49a004986 */ /* 0x0045e2000c101904 */
[----:B------:R-:W-:-:S03]  /*5a4e0*/  ISETP.LT.AND P4, PT, R0, c[0x0][0x17c], !P0 ;  /* 0x00005f0000007a0c */ /* 0x000fc60004781270 */
[----:B-1----:R-:W5:Y:S04]  /*5a4f0*/  LDL.LU R251, [R1+0x35c] ;  /* 0x00035c0001fb7983 */ /* 0x002f680000300800 */
[----:B--2---:R-:W2:Y:S04]  /*5a500*/  LDL.LU R244, [R1+0x1c8] ;  /* 0x0001c80001f47983 */ /* 0x004ea80000300800 */
[----:B---3--:R1:W-:Y:S01]  /*5a510*/  @P5 STG.E [R148.64], R4 ;  /* 0x0000000494005986 */ /* 0x0083e2000c101904 */
[----:B------:R-:W-:-:S03]  /*5a520*/  ISETP.LT.AND P5, PT, R3, c[0x0][0x17c], !P0 ;  /* 0x00005f0003007a0c */ /* 0x000fc600047a1270 */
[----:B----4-:R-:W-:Y:S04]  /*5a530*/  @P6 STG.E [R150.64], R241 ;  /* 0x000000f196006986 */ /* 0x010fe8000c101904 */
[----:B-1----:R-:W3:Y:S04]  /*5a540*/  LDL.LU R4, [R1+0x1cc] ;  /* 0x0001cc0001047983 */ /* 0x002ee80000300800 */
[----:B------:R1:W-:Y:S04]  /*5a550*/  @P1 STG.E [R144.64], R5 ;  /* 0x0000000590001986 */ /* 0x0003e8000c101904 */
[----:B------:R-:W-:Y:S04]  /*5a560*/  @P2 STG.E [R146.64], R246 ;  /* 0x000000f692002986 */ /* 0x000fe8000c101904 */
[----:B------:R-:W-:Y:S04]  /*5a570*/  @P3 STG.E [R140.64], R245 ;  /* 0x000000f58c003986 */ /* 0x000fe8000c101904 */
[----:B-1----:R-:W4:Y:S04]  /*5a580*/  LDL.LU R5, [R1+0x178] ;  /* 0x0001780001057983 */ /* 0x002f280000300800 */
[----:B------:R-:W-:Y:S04]  /*5a590*/  @P4 STG.E [R142.64], R250 ;  /* 0x000000fa8e004986 */ /* 0x000fe8000c101904 */
[----:B------:R1:W-:Y:S04]  /*5a5a0*/  @P5 STG.E [R136.64], R2 ;  /* 0x0000000288005986 */ /* 0x0003e8000c101904 */
[----:B-1----:R-:W4:Y:S04]  /*5a5b0*/  LDL.LU R2, [R1+0x1404] ;  /* 0x0014040001027983 */ /* 0x002f280000300800 */
[----:B------:R-:W4:Y:S01]  /*5a5c0*/  LDL.LU R245, [R1+0xc8] ;  /* 0x0000c80001f57983 */ /* 0x000f220000300800 */
[----:B------:R-:W-:-:S02]  /*5a5d0*/  IADD3 R0, R252, 0x1b0, RZ ;  /* 0x000001b0fc007810 */ /* 0x000fc40007ffe0ff */
[----:B------:R-:W-:Y:S01]  /*5a5e0*/  IADD3 R3, R252, 0x1b1, RZ ;  /* 0x000001b1fc037810 */ /* 0x000fe20007ffe0ff */
[----:B------:R-:W4:Y:S01]  /*5a5f0*/  LDL.LU R250, [R1+0xcc] ;  /* 0x0000cc0001fa7983 */ /* 0x000f220000300800 */
[----:B------:R-:W-:Y:S02]  /*5a600*/  ISETP.LT.AND P6, PT, R0, c[0x0][0x17c], !P0 ;  /* 0x00005f0000007a0c */ /* 0x000fe400047c1270 */
[C---:B------:R-:W-:Y:S01]  /*5a610*/  IADD3 R0, R252.reuse, 0x1b2, RZ ;  /* 0x000001b2fc007810 */ /* 0x040fe20007ffe0ff */
[----:B------:R-:W4:Y:S01]  /*5a620*/  LDL.LU.64 R242, [R1+0x48] ;  /* 0x0000480001f27983 */ /* 0x000f220000300a00 */
[----:B------:R-:W-:Y:S02]  /*5a630*/  ISETP.LT.AND P1, PT, R3, c[0x0][0x17c], !P0 ;  /* 0x00005f0003007a0c */ /* 0x000fe40004721270 */
[----:B------:R-:W-:Y:S02]  /*5a640*/  IADD3 R3, R252, 0x1b3, RZ ;  /* 0x000001b3fc037810 */ /* 0x000fe40007ffe0ff */
[----:B------:R-:W-:-:S02]  /*5a650*/  ISETP.LT.AND P2, PT, R0, c[0x0][0x17c], !P0 ;  /* 0x00005f0000007a0c */ /* 0x000fc40004741270 */
[C---:B------:R-:W-:Y:S02]  /*5a660*/  IADD3 R0, R252.reuse, 0x1b4, RZ ;  /* 0x000001b4fc007810 */ /* 0x040fe40007ffe0ff */
[----:B------:R-:W-:Y:S02]  /*5a670*/  ISETP.LT.AND P3, PT, R3, c[0x0][0x17c], !P0 ;  /* 0x00005f0003007a0c */ /* 0x000fe40004761270 */
[----:B------:R-:W-:Y:S02]  /*5a680*/  IADD3 R3, R252, 0x1b5, RZ ;  /* 0x000001b5fc037810 */ /* 0x000fe40007ffe0ff */
[----:B------:R-:W-:Y:S02]  /*5a690*/  ISETP.LT.AND P4, PT, R0, c[0x0][0x17c], !P0 ;  /* 0x00005f0000007a0c */ /* 0x000fe40004781270 */
[----:B------:R-:W-:Y:S02]  /*5a6a0*/  ISETP.LT.AND P5, PT, R3, c[0x0][0x17c], !P0 ;  /* 0x00005f0003007a0c */ /* 0x000fe400047a1270 */
[----:B------:R-:W-:Y:S01]  /*5a6b0*/  IADD3 R0, R252, 0x1b6, RZ ;  /* 0x000001b6fc007810 */ /* 0x000fe20007ffe0ff */
[----:B------:R-:W-:Y:S03]  /*5a6c0*/  @P6 STG.E [R138.64], R247 ;  /* 0x000000f78a006986 */ /* 0x000fe6000c101904 */
[----:B------:R-:W-:Y:S01]  /*5a6d0*/  ISETP.LT.AND P6, PT, R0, c[0x0][0x17c], !P0 ;  /* 0x00005f0000007a0c */ /* 0x000fe200047c1270 */
[----:B-----5:R1:W-:Y:S04]  /*5a6e0*/  @P1 STG.E [R132.64], R251 ;  /* 0x000000fb84001986 */ /* 0x0203e8000c101904 */
[----:B--2---:R-:W-:Y:S04]  /*5a6f0*/  @P2 STG.E [R134.64], R244 ;  /* 0x000000f486002986 */ /* 0x004fe8000c101904 */
[----:B-1----:R-:W2:Y:S04]  /*5a700*/  LDL.LU R251, [R1+0x3a8] ;  /* 0x0003a80001fb7983 */ /* 0x002ea80000300800 */
[----:B------:R-:W5:Y:S04]  /*5a710*/  LDL.LU R238, [R1+0x3ac] ;  /* 0x0003ac0001ee7983 */ /* 0x000f680000300800 */
[----:B---3--:R1:W-:Y:S04]  /*5a720*/  @P3 STG.E [R128.64], R4 ;  /* 0x0000000480003986 */ /* 0x0083e8000c101904 */
[----:B------:R-:W3:Y:S04]  /*5a730*/  LDL.LU.64 R240, [R1+0x50] ;  /* 0x0000500001f07983 */ /* 0x000ee80000300a00 */
[----:B-1----:R-:W3:Y:S04]  /*5a740*/  LDL.LU R4, [R1+0x3c8] ;  /* 0x0003c80001047983 */ /* 0x002ee80000300800 */
[----:B------:R-:W3:Y:S04]  /*5a750*/  LDL.LU R239, [R1+0x3cc] ;  /* 0x0003cc0001ef7983 */ /* 0x000ee80000300800 */
[----:B----4-:R-:W-:Y:S04]  /*5a760*/  @P4 STG.E [R130.64], R5 ;  /* 0x0000000582004986 */ /* 0x010fe8000c101904 */
[----:B------:R1:W-:Y:S04]  /*5a770*/  @P5 STG.E [R124.64], R2 ;  /* 0x000000027c005986 */ /* 0x0003e8000c101904 */
[----:B------:R4:W-:Y:S04]  /*5a780*/  @P6 STG.E [R126.64], R245 ;  /* 0x000000f57e006986 */ /* 0x0009e8000c101904 */
[----:B-1----:R-:W3:Y:S04]  /*5a790*/  LDL.LU R2, [R1+0x1400] ;  /* 0x0014000001027983 */ /* 0x002ee80000300800 */
[----:B------:R-:W3:Y:S04]  /*5a7a0*/  LDL.LU.64 R246, [R1+0x58] ;  /* 0x0000580001f67983 */ /* 0x000ee80000300a00 */
[----:B------:R-:W3:Y:S04]  /*5a7b0*/  LDL.LU R5, [R1+0x3e8] ;  /* 0x0003e80001057983 */ /* 0x000ee80000300800 */
[----:B------:R-:W3:Y:S04]  /*5a7c0*/  LDL.LU R244, [R1+0x3ec] ;  /* 0x0003ec0001f47983 */ /* 0x000ee80000300800 */
[----:B------:R-:W3:Y:S04]  /*5a7d0*/  LDL.LU.64 R236, [R1+0x60] ;  /* 0x0000600001ec7983 */ /* 0x000ee80000300a00 */
[----:B----4-:R-:W4:Y:S01]  /*5a7e0*/  LDL.LU R245, [R1+0x408] ;  /* 0x0004080001f57983 */ /* 0x010f220000300800 */
[----:B------:R-:W-:-:S02]  /*5a7f0*/  IADD3 R3, R252, 0x1b7, RZ ;  /* 0x000001b7fc037810 */ /* 0x000fc40007ffe0ff */
[----:B------:R-:W-:Y:S02]  /*5a800*/  IADD3 R0, R252, 0x1b8, RZ ;  /* 0x000001b8fc007810 */ /* 0x000fe40007ffe0ff */
[----:B------:R-:W-:Y:S02]  /*5a810*/  ISETP.LT.AND P1, PT, R3, c[0x0][0x17c], !P0 ;  /* 0x00005f0003007a0c */ /* 0x000fe40004721270 */
[----:B------:R-:W-:Y:S02]  /*5a820*/  ISETP.LT.AND P2, PT, R0, c[0x0][0x17c], !P0 ;  /* 0x00005f0000007a0c */ /* 0x000fe40004741270 */
[C---:B------:R-:W-:Y:S02]  /*5a830*/  IADD3 R3, R252.reuse, 0x1b9, RZ ;  /* 0x000001b9fc037810 */ /* 0x040fe40007ffe0ff */
[----:B------:R-:W-:Y:S02]  /*5a840*/  IADD3 R0, R252, 0x1ba, RZ ;  /* 0x000001bafc007810 */ /* 0x000fe40007ffe0ff */
[----:B------:R-:W-:-:S02]  /*5a850*/  ISETP.LT.AND P3, PT, R3, c[0x0][0x17c], !P0 ;  /* 0x00005f0003007a0c */ /* 0x000fc40004761270 */
[----:B------:R-:W-:Y:S02]  /*5a860*/  ISETP.LT.AND P4, PT, R0, c[0x0][0x17c], !P0 ;  /* 0x00005f0000007a0c */ /* 0x000fe40004781270 */
[C---:B------:R-:W-:Y:S02]  /*5a870*/  IADD3 R3, R252.reuse, 0x1bb, RZ ;  /* 0x000001bbfc037810 */ /* 0x040fe40007ffe0ff */
[----:B------:R-:W-:Y:S02]  /*5a880*/  IADD3 R0, R252, 0x1bc, RZ ;  /* 0x000001bcfc007810 */ /* 0x000fe40007ffe0ff */
[----:B------:R-:W-:Y:S02]  /*5a890*/  ISETP.LT.AND P5, PT, R3, c[0x0][0x17c], !P0 ;  /* 0x00005f0003007a0c */ /* 0x000fe400047a1270 */
[----:B------:R-:W-:Y:S02]  /*5a8a0*/  ISETP.LT.AND P6, PT, R0, c[0x0][0x17c], !P0 ;  /* 0x00005f0000007a0c */ /* 0x000fe400047c1270 */
[----:B------:R-:W-:-:S02]  /*5a8b0*/  IADD3 R3, R252, 0x1bd, RZ ;  /* 0x000001bdfc037810 */ /* 0x000fc40007ffe0ff */
[----:B------:R-:W-:Y:S01]  /*5a8c0*/  IADD3 R0, R252, 0x1be, RZ ;  /* 0x000001befc007810 */ /* 0x000fe20007ffe0ff */
[----:B------:R1:W-:Y:S01]  /*5a8d0*/  @P1 STG.E [R94.64], R250 ;  /* 0x000000fa5e001986 */ /* 0x0003e2000c101904 */
[----:B------:R-:W-:-:S03]  /*5a8e0*/  ISETP.LT.AND P1, PT, R3, c[0x0][0x17c], !P0 ;  /* 0x00005f0003007a0c */ /* 0x000fc60004721270 */
[----:B-1----:R-:W4:Y:S04]  /*5a8f0*/  LDL.LU R250, [R1+0x40c] ;  /* 0x00040c0001fa7983 */ /* 0x002f280000300800 */
[----:B--2---:R1:W-:Y:S01]  /*5a900*/  @P2 STG.E [R242.64], R251 ;  /* 0x000000fbf2002986 */ /* 0x0043e2000c101904 */
[----:B------:R-:W-:-:S03]  /*5a910*/  ISETP.LT.AND P2, PT, R0, c[0x0][0x17c], !P0 ;  /* 0x00005f0000007a0c */ /* 0x000fc60004741270 */
[----:B-----5:R-:W-:Y:S04]  /*5a920*/  @P3 STG.E [R88.64], R238 ;  /* 0x000000ee58003986 */ /* 0x020fe8000c101904 */
[----:B-1----:R-:W2:Y:S04]  /*5a930*/  LDL.LU.64 R242, [R1+0x68] ;  /* 0x0000680001f27983 */ /* 0x002ea80000300a00 */
[----:B---3--:R1:W-:Y:S04]  /*5a940*/  @P4 STG.E [R240.64], R4 ;  /* 0x00000004f0004986 */ /* 0x0083e8000c101904 */
[----:B------:R-:W-:Y:S04]  /*5a950*/  @P5 STG.E [R82.64], R239 ;  /* 0x000000ef52005986 */ /* 0x000fe8000c101904 */
[----:B-1----:R-:W3:Y:S04]  /*5a960*/  LDL.LU.64 R240, [R1+0x70] ;  /* 0x0000700001f07983 */ /* 0x002ee80000300a00 */
[----:B------:R-:W2:Y:S04]  /*5a970*/  LDS.128 R124, [R2] ;  /* 0x00000000027c7984 */ /* 0x000ea80000000c00 */
[----:B------:R-:W-:Y:S04]  /*5a980*/  LDS.128 R140, [R2+0x800] ;  /* 0x00080000028c7984 */ /* 0x000fe80000000c00 */
[----:B------:R1:W-:Y:S04]  /*5a990*/  @P6 STG.E [R246.64], R5 ;  /* 0x00000005f6006986 */ /* 0x0003e8000c101904 */
[----:B------:R-:W-:Y:S04]  /*5a9a0*/  @P1 STG.E [R76.64], R244 ;  /* 0x000000f44c001986 */ /* 0x000fe8000c101904 */
[----:B------:R-:W-:Y:S04]  /*5a9b0*/  LDS.128 R156, [R2+0x1000] ;  /* 0x00100000029c7984 */ /* 0x000fe80000000c00 */
[----:B-1----:R-:W5:Y:S04]  /*5a9c0*/  LDL.LU.64 R246, [R1+0x78] ;  /* 0x0000780001f67983 */ /* 0x002f680000300a00 */
[----:B----4-:R1:W-:Y:S04]  /*5a9d0*/  @P2 STG.E [R236.64], R245 ;  /* 0x000000f5ec002986 */ /* 0x0103e8000c101904 */
[----:B------:R-:W-:Y:S04]  /*5a9e0*/  LDS.128 R172, [R2+0x1800] ;  /* 0x0018000002ac7984 */ /* 0x000fe80000000c00 */
[----:B-1----:R-:W4:Y:S01]  /*5a9f0*/  LDL.LU.64 R244, [R1+0x80] ;  /* 0x0000800001f47983 */ /* 0x002f220000300a00 */
[----:B------:R-:W-:-:S02]  /*5aa00*/  LOP3.LUT R251, R2, 0x20, RZ, 0x3c, !PT ;  /* 0x0000002002fb7812 */ /* 0x000fc400078e3cff */
[C---:B------:R-:W-:Y:S01]  /*5aa10*/  LOP3.LUT R4, R2.reuse, 0x40, RZ, 0x3c, !PT ;  /* 0x0000004002047812 */ /* 0x040fe200078e3cff */
[----:B------:R-:W4:Y:S04]  /*5aa20*/  LDL.LU.64 R236, [R1+0x88] ;  /* 0x0000880001ec7983 */ /* 0x000f280000300a00 */
[----:B------:R-:W3:Y:S01]  /*5aa30*/  LDS.128 R128, [R251] ;  /* 0x00000000fb807984 */ /* 0x000ee20000000c00 */
[----:B------:R-:W-:-:S03]  /*5aa40*/  LOP3.LUT R5, R2, 0x60, RZ, 0x3c, !PT ;  /* 0x0000006002057812 */ /* 0x000fc600078e3cff */
[----:B------:R-:W5:Y:S04]  /*5aa50*/  LDS.128 R132, [R4] ;  /* 0x0000000004847984 */ /* 0x000f680000000c00 */
[----:B------:R-:W4:Y:S01]  /*5aa60*/  LDS.128 R136, [R5] ;  /* 0x0000000005887984 */ /* 0x000f220000000c00 */
[C---:B------:R-:W-:Y:S02]  /*5aa70*/  IADD3 R3, R252.reuse, 0x1bf, RZ ;  /* 0x000001bffc037810 */ /* 0x040fe40007ffe0ff */
[----:B------:R-:W-:Y:S01]  /*5aa80*/  IADD3 R0, R252, 0x1c0, RZ ;  /* 0x000001c0fc007810 */ /* 0x000fe20007ffe0ff */
[----:B------:R-:W1:Y:S01]  /*5aa90*/  LDS.128 R144, [R251+0x800] ;  /* 0x00080000fb907984 */ /* 0x000e620000000c00 */
[----:B------:R-:W-:Y:S02]  /*5aaa0*/  ISETP.LT.AND P3, PT, R3, c[0x0][0x17c], !P0 ;  /* 0x00005f0003007a0c */ /* 0x000fe40004761270 */
[----:B------:R-:W-:Y:S01]  /*5aab0*/  ISETP.LT.AND P4, PT, R0, c[0x0][0x17c], !P0 ;  /* 0x00005f0000007a0c */ /* 0x000fe20004781270 */
[----:B------:R-:W1:Y:S01]  /*5aac0*/  LDS.128 R148, [R4+0x800] ;  /* 0x0008000004947984 */ /* 0x000e620000000c00 */
[----:B------:R-:W-:-:S02]  /*5aad0*/  IADD3 R3, R252, 0x1c1, RZ ;  /* 0x000001c1fc037810 */ /* 0x000fc40007ffe0ff */
[----:B------:R-:W-:Y:S01]  /*5aae0*/  IADD3 R0, R252, 0x1c2, RZ ;  /* 0x000001c2fc007810 */ /* 0x000fe20007ffe0ff */
[----:B------:R-:W1:Y:S01]  /*5aaf0*/  LDS.128 R152, [R5+0x800] ;  /* 0x0008000005987984 */ /* 0x000e620000000c00 */
[----:B------:R-:W-:Y:S02]  /*5ab00*/  ISETP.LT.AND P5, PT, R3, c[0x0][0x17c], !P0 ;  /* 0x00005f0003007a0c */ /* 0x000fe400047a1270 */
[----:B------:R-:W-:Y:S01]  /*5ab10*/  ISETP.LT.AND P6, PT, R0, c[0x0][0x17c], !P0 ;  /* 0x00005f0000007a0c */ /* 0x000fe200047c1270 */
[----:B------:R-:W1:Y:S01]  /*5ab20*/  LDS.128 R160, [R251+0x1000] ;  /* 0x00100000fba07984 */ /* 0x000e620000000c00 */
[C---:B------:R-:W-:Y:S02]  /*5ab30*/  IADD3 R3, R252.reuse, 0x1c3, RZ ;  /* 0x000001c3fc037810 */ /* 0x040fe40007ffe0ff */
[----:B------:R-:W-:Y:S01]  /*5ab40*/  IADD3 R0, R252, 0x1c4, RZ ;  /* 0x000001c4fc007810 */ /* 0x000fe20007ffe0ff */
[----:B------:R-:W1:Y:S01]  /*5ab50*/  LDS.128 R164, [R4+0x1000] ;  /* 0x0010000004a47984 */ /* 0x000e620000000c00 */
[----:B------:R-:W-:-:S02]  /*5ab60*/  ISETP.LT.AND P1, PT, R3, c[0x0][0x17c], !P0 ;  /* 0x00005f0003007a0c */ /* 0x000fc40004721270 */
[----:B------:R-:W-:Y:S01]  /*5ab70*/  ISETP.LT.AND P2, PT, R0, c[0x0][0x17c], !P0 ;  /* 0x00005f0000007a0c */ /* 0x000fe20004741270 */
[----:B------:R-:W1:Y:S01]  /*5ab80*/  LDS.128 R168, [R5+0x1000] ;  /* 0x0010000005a87984 */ /* 0x000e620000000c00 */
[C---:B------:R-:W-:Y:S02]  /*5ab90*/  IADD3 R3, R252.reuse, 0x1c5, RZ ;  /* 0x000001c5fc037810 */ /* 0x040fe40007ffe0ff */
[----:B------:R-:W-:Y:S01]  /*5aba0*/  IADD3 R0, R252, 0x1c6, RZ ;  /* 0x000001c6fc007810 */ /* 0x000fe20007ffe0ff */
[----:B------:R-:W-:Y:S01]  /*5abb0*/  @P3 STG.E [R70.64], R250 ;  /* 0x000000fa46003986 */ /* 0x000fe2000c101904 */
[----:B------:R-:W-:-:S03]  /*5abc0*/  ISETP.LT.AND P3, PT, R3, c[0x0][0x17c], !P0 ;  /* 0x00005f0003007a0c */ /* 0x000fc60004761270 */
[----:B------:R-:W1:Y:S04]  /*5abd0*/  LDS.128 R176, [R251+0x1800] ;  /* 0x00180000fbb07984 */ /* 0x000e680000000c00 */
[----:B------:R-:W1:Y:S04]  /*5abe0*/  LDS.128 R180, [R4+0x1800] ;  /* 0x0018000004b47984 */ /* 0x000e680000000c00 */
[----:B------:R-:W1:Y:S04]  /*5abf0*/  LDS.128 R184, [R5+0x1800] ;  /* 0x0018000005b87984 */ /* 0x000e680000000c00 */
[----:B--2---:R2:W-:Y:S01]  /*5ac00*/  @P4 STG.E [R242.64], R124 ;  /* 0x0000007cf2004986 */ /* 0x0045e2000c101904 */
[----:B------:R-:W-:-:S03]  /*5ac10*/  ISETP.LT.AND P4, PT, R0, c[0x0][0x17c], !P0 ;  /* 0x00005f0000007a0c */ /* 0x000fc60004781270 */
[----:B------:R-:W-:Y:S04]  /*5ac20*/  @P5 STG.E [R64.64], R125 ;  /* 0x0000007d40005986 */ /* 0x000fe8000c101904 */
[----:B--2---:R-:W1:Y:S04]  /*5ac30*/  LDL.LU.64 R242, [R1+0x90] ;  /* 0x0000900001f27983 */ /* 0x004e680000300a00 */
[----:B---3--:R2:W-:Y:S04]  /*5ac40*/  @P6 STG.E [R240.64], R128 ;  /* 0x00000080f0006986 */ /* 0x0085e8000c101904 */
[----:B------:R-:W-:Y:S04]  /*5ac50*/  @P1 STG.E [R58.64], R129 ;  /* 0x000000813a001986 */ /* 0x000fe8000c101904 */
[----:B--2---:R-:W2:Y:S04]  /*5ac60*/  LDL.LU.64 R240, [R1+0x98] ;  /* 0x0000980001f07983 */ /* 0x004ea80000300a00 */
[----:B-----5:R3:W-:Y:S04]  /*5ac70*/  @P2 STG.E [R246.64], R132 ;  /* 0x00000084f6002986 */ /* 0x0207e8000c101904 */
[----:B------:R-:W-:Y:S04]  /*5ac80*/  @P3 STG.E [R52.64], R133 ;  /* 0x0000008534003986 */ /* 0x000fe8000c101904 */
[----:B---3--:R-:W3:Y:S04]  /*5ac90*/  LDL.LU.64 R246, [R1+0xa0] ;  /* 0x0000a00001f67983 */ /* 0x008ee80000300a00 */
[----:B----4-:R4:W-:Y:S04]  /*5aca0*/  @P4 STG.E [R244.64], R136 ;  /* 0x00000088f4004986 */ /* 0x0109e8000c101904 */
[----:B----4-:R-:W4:Y:S01]  /*5acb0*/  LDL.LU.64 R244, [R1+0xa8] ;  /* 0x0000a80001f47983 */ /* 0x010f220000300a00 */
        /* <DEDUP_REMOVED lines=16> */
[----:B------:R1:W-:Y:S01]  /*5adc0*/  @P6 STG.E [R236.64], R140 ;  /* 0x0000008cec006986 */ /* 0x0003e2000c101904 */
[----:B------:R-:W-:Y:S02]  /*5add0*/  ISETP.LT.AND P6, PT, R0, c[0x0][0x17c], !P0 ;  /* 0x00005f0000007a0c */ /* 0x000fe400047c1270 */
[C---:B------:R-:W-:Y:S02]  /*5ade0*/  IADD3 R3, R252.reuse, 0x1cf, RZ ;  /* 0x000001cffc037810 */ /* 0x040fe40007ffe0ff */
[C---:B------:R-:W-:Y:S01]  /*5adf0*/  IADD3 R0, R252.reuse, 0x1d0, RZ ;  /* 0x000001d0fc007810 */ /* 0x040fe20007ffe0ff */
[----:B------:R1:W-:Y:S01]  /*5ae00*/  @P1 STG.E [R40.64], R141 ;  /* 0x0000008d28001986 */ /* 0x0003e2000c101904 */
[----:B------:R-:W-:Y:S02]  /*5ae10*/  ISETP.LT.AND P1, PT, R3, c[0x0][0x17c], !P0 ;  /* 0x00005f0003007a0c */ /* 0x000fe40004721270 */
[C---:B------:R-:W-:Y:S02]  /*5ae20*/  IADD3 R3, R252.reuse, 0x1d1, RZ ;  /* 0x000001d1fc037810 */ /* 0x040fe40007ffe0ff */
[----:B------:R-:W-:Y:S01]  /*5ae30*/  IADD3 R2, R252, 0x1da, RZ ;  /* 0x000001dafc027810 */ /* 0x000fe20007ffe0ff */
[----:B-1----:R1:W-:Y:S01]  /*5ae40*/  @P2 STG.E [R242.64], R144 ;  /* 0x00000090f2002986 */ /* 0x0023e2000c101904 */
[----:B------:R-:W-:-:S02]  /*5ae50*/  ISETP.LT.AND P2, PT, R0, c[0x0][0x17c], !P0 ;  /* 0x00005f0000007a0c */ /* 0x000fc40004741270 */
[C---:B------:R-:W-:Y:S01]  /*5ae60*/  IADD3 R0, R252.reuse, 0x1d2, RZ ;  /* 0x000001d2fc007810 */ /* 0x040fe20007ffe0ff */
[----:B------:R1:W-:Y:S01]  /*5ae70*/  @P3 STG.E [R34.64], R145 ;  /* 0x0000009122003986 */ /* 0x0003e2000c101904 */
[----:B------:R-:W-:Y:S02]  /*5ae80*/  ISETP.LT.AND P3, PT, R3, c[0x0][0x17c], !P0 ;  /* 0x00005f0003007a0c */ /* 0x000fe40004761270 */
[----:B------:R-:W-:Y:S01]  /*5ae90*/  IADD3 R3, R252, 0x1d3, RZ ;  /* 0x000001d3fc037810 */ /* 0x000fe20007ffe0ff */
[----:B--2---:R1:W-:Y:S01]  /*5aea0*/  @P4 STG.E [R240.64], R148 ;  /* 0x00000094f0004986 */ /* 0x0043e2000c101904 */
[----:B------:R-:W-:Y:S02]  /*5aeb0*/  ISETP.LT.AND P4, PT, R0, c[0x0][0x17c], !P0 ;  /* 0x00005f0000007a0c */ /* 0x000fe40004781270 */
[----:B------:R-:W-:Y:S01]  /*5aec0*/  IADD3 R0, R252, 0x1d4, RZ ;  /* 0x000001d4fc007810 */ /* 0x000fe20007ffe0ff */
[----:B------:R1:W-:Y:S01]  /*5aed0*/  @P5 STG.E [R28.64], R149 ;  /* 0x000000951c005986 */ /* 0x0003e2000c101904 */
[----:B------:R-:W-:-:S02]  /*5aee0*/  ISETP.LT.AND P5, PT, R3, c[0x0][0x17c], !P0 ;  /* 0x00005f0003007a0c */ /* 0x000fc400047a1270 */
[----:B------:R-:W-:Y:S01]  /*5aef0*/  IADD3 R3, R252, 0x1d5, RZ ;  /* 0x000001d5fc037810 */ /* 0x000fe20007ffe0ff */
[----:B---3--:R1:W-:Y:S01]  /*5af00*/  @P6 STG.E [R246.64], R152 ;  /* 0x00000098f6006986 */ /* 0x0083e2000c101904 */
[----:B------:R-:W-:Y:S02]  /*5af10*/  ISETP.LT.AND P6, PT, R0, c[0x0][0x17c], !P0 ;  /* 0x00005f0000007a0c */ /* 0x000fe400047c1270 */
[----:B------:R-:W-:Y:S01]  /*5af20*/  IADD3 R0, R252, 0x1d6, RZ ;  /* 0x000001d6fc007810 */ /* 0x000fe20007ffe0ff */
[----:B----4-:R1:W-:Y:S01]  /*5af30*/  @P1 STG.E [R244.64], R153 ;  /* 0x00000099f4001986 */ /* 0x0103e2000c101904 */
[----:B------:R-:W-:-:S03]  /*5af40*/  ISETP.LT.AND P1, PT, R3, c[0x0][0x17c], !P0 ;  /* 0x00005f0003007a0c */ /* 0x000fc60004721270 */
[----:B------:R1:W-:Y:S01]  /*5af50*/  @P2 STG.E [R22.64], R156 ;  /* 0x0000009c16002986 */ /* 0x0003e2000c101904 */
[----:B------:R-:W-:Y:S02]  /*5af60*/  ISETP.LT.AND P2, PT, R0, c[0x0][0x17c], !P0 ;  /* 0x00005f0000007a0c */ /* 0x000fe40004741270 */
[C---:B------:R-:W-:Y:S01]  /*5af70*/  IADD3 R0, R252.reuse, 0x1d7, RZ ;  /* 0x000001d7fc007810 */ /* 0x040fe20007ffe0ff */
[----:B------:R1:W-:Y:S01]  /*5af80*/  @P3 STG.E [R114.64], R157 ;  /* 0x0000009d72003986 */ /* 0x0003e2000c101904 */
[----:B------:R-:W-:Y:S02]  /*5af90*/  IADD3 R3, R252, 0x1d8, RZ ;  /* 0x000001d8fc037810 */ /* 0x000fe40007ffe0ff */
[----:B------:R-:W-:Y:S02]  /*5afa0*/  ISETP.LT.AND P3, PT, R0, c[0x0][0x17c], !P0 ;  /* 0x00005f0000007a0c */ /* 0x000fe40004761270 */
[----:B------:R-:W-:Y:S01]  /*5afb0*/  IADD3 R0, R252, 0x1d9, RZ ;  /* 0x000001d9fc007810 */ /* 0x000fe20007ffe0ff */
[----:B------:R1:W-:Y:S01]  /*5afc0*/  @P4 STG.E [R108.64], R160 ;  /* 0x000000a06c004986 */ /* 0x0003e2000c101904 */
[----:B------:R-:W-:-:S03]  /*5afd0*/  ISETP.LT.AND P4, PT, R3, c[0x0][0x17c], !P0 ;  /* 0x00005f0003007a0c */ /* 0x000fc60004781270 */
[----:B------:R1:W-:Y:S01]  /*5afe0*/  @P5 STG.E [R104.64], R161 ;  /* 0x000000a168005986 */ /* 0x0003e2000c101904 */
[----:B------:R-:W-:Y:S02]  /*5aff0*/  ISETP.LT.AND P5, PT, R0, c[0x0][0x17c], !P0 ;  /* 0x00005f0000007a0c */ /* 0x000fe400047a1270 */
[----:B------:R-:W-:Y:S01]  /*5b000*/  IADD3 R0, R252, 0x1db, RZ ;  /* 0x000001dbfc007810 */ /* 0x000fe20007ffe0ff */
[----:B------:R1:W-:Y:S01]  /*5b010*/  @P6 STG.E [R8.64], R164 ;  /* 0x000000a408006986 */ /* 0x0003e2000c101904 */
[----:B------:R-:W-:Y:S02]  /*5b020*/  ISETP.LT.AND P6, PT, R2, c[0x0][0x17c], !P0 ;  /* 0x00005f0002007a0c */ /* 0x000fe400047c1270 */
[----:B------:R-:W-:Y:S01]  /*5b030*/  IADD3 R2, R252, 0x1dc, RZ ;  /* 0x000001dcfc027810 */ /* 0x000fe20007ffe0ff */
[----:B------:R1:W-:Y:S01]  /*5b040*/  @P1 STG.E [R100.64], R165 ;  /* 0x000000a564001986 */ /* 0x0003e2000c101904 */
[----:B------:R-:W-:Y:S02]  /*5b050*/  ISETP.LT.AND P1, PT, R0, c[0x0][0x17c], !P0 ;  /* 0x00005f0000007a0c */ /* 0x000fe40004721270 */
[----:B------:R-:W-:Y:S01]  /*5b060*/  IADD3 R0, R252, 0x1dd, RZ ;  /* 0x000001ddfc007810 */ /* 0x000fe20007ffe0ff */
[----:B------:R1:W-:Y:S01]  /*5b070*/  @P2 STG.E [R120.64], R168 ;  /* 0x000000a878002986 */ /* 0x0003e2000c101904 */
[----:B------:R-:W-:-:S02]  /*5b080*/  ISETP.LT.AND P2, PT, R2, c[0x0][0x17c], !P0 ;  /* 0x00005f0002007a0c */ /* 0x000fc40004741270 */
        /* <DEDUP_REMOVED lines=102> */
[----:B------:R-:W-:Y:S01]  /*5b6f0*/  ISETP.LT.AND P0, PT, R0, c[0x0][0x17c], !P0 ;  /* 0x00005f0000007a0c */ /* 0x000fe20004701270 */
[----:B------:R1:W-:Y:S04]  /*5b700*/  @P1 STG.E [R18.64], R175 ;  /* 0x000000af12001986 */ /* 0x0003e8000c101904 */
[----:B------:R1:W-:Y:S04]  /*5b710*/  @P2 STG.E [R16.64], R178 ;  /* 0x000000b210002986 */ /* 0x0003e8000c101904 */
[----:B------:R1:W-:Y:S04]  /*5b720*/  @P3 STG.E [R14.64], R179 ;  /* 0x000000b30e003986 */ /* 0x0003e8000c101904 */
[----:B------:R1:W-:Y:S04]  /*5b730*/  @P4 STG.E [R12.64], R182 ;  /* 0x000000b60c004986 */ /* 0x0003e8000c101904 */
[----:B------:R1:W-:Y:S04]  /*5b740*/  @P5 STG.E [R10.64], R183 ;  /* 0x000000b70a005986 */ /* 0x0003e8000c101904 */
[----:B------:R1:W-:Y:S01]  /*5b750*/  @P6 STG.E [R248.64], R186 ;  /* 0x000000baf8006986 */ /* 0x0003e2000c101904 */
[----:B------:R-:W-:Y:S05]  /*5b760*/  @!P0 EXIT ;  /* 0x000000000000894d */ /* 0x000fea0003800000 */
[----:B------:R-:W-:Y:S01]  /*5b770*/  STG.E [R6.64], R187 ;  /* 0x000000bb06007986 */ /* 0x000fe2000c101904 */
[----:B------:R-:W-:Y:S05]  /*5b780*/  EXIT ;  /* 0x000000000000794d */ /* 0x000fea0003800000 */
.L_x_3:
[----:B------:R-:W-:-:S00]  /*5b790*/  BRA `(.L_x_3) ;  /* 0xfffffff000007947 */ /* 0x000fc0000383ffff */
[----:B------:R-:W-:-:S00]  /*5b7a0*/  NOP ;  /* 0x0000000000007918 */ /* 0x000fc00000000000 */
        /* <DEDUP_REMOVED lines=13> */
.L_x_4:


//--------------------- .nv.shared.matmul_kernel  --------------------------
	.section	.nv.shared.matmul_kernel,"aw",@nobits
	.sectionflags	@""
	.align	16
